	.target	sm_100a

	.elftype	@"ET_EXEC"


//--------------------- .note.nv.tkinfo           --------------------------
	.section	.note.nv.tkinfo,"",@"SHT_NOTE"
	.sectionflags	@"SHF_NOTE_NV_TKINFO"
	.tkinfo
        /*0018*/ 	.word	0x00000002
        /*0030*/ 	.string	""
        /*0030*/ 	.string	"ptxas"
        /*0030*/ 	.string	"Cuda compilation tools, release 13.0, V13.0.88"
        /*0030*/ 	.string	"Build cuda_13.0.r13.0/compiler.36424714_0"
        /*0030*/ 	.string	"-arch sm_100a -m 64 "



//--------------------- .note.nv.cuinfo           --------------------------
	.section	.note.nv.cuinfo,"",@"SHT_NOTE"
	.sectionflags	@"SHF_NOTE_NV_CUINFO"
        /*0018*/ 	.short	0x0002
        /*001a*/ 	.short	0x0064
        /*001c*/ 	.short	0x0082
	.zero		2


//--------------------- .nv.info                  --------------------------
	.section	.nv.info,"",@"SHT_CUDA_INFO"
	.align	4


	//----- nvinfo : EIATTR_REGCOUNT
	.align		4
        /*0000*/ 	.byte	0x04, 0x2f
        /*0002*/ 	.short	(.L_12 - .L_11)
	.align		4
.L_11:
        /*0004*/ 	.word	index@(_ZN7cutlass13device_kernelIN5flash19enable_sm80_to_sm89INS1_16FlashAttnFwdSm80INS1_25CollectiveMainloopFwdSm80ILi8ELi1ELb0EN4cute5tupleIJNS5_1CILi128EEENS7_ILi48EEENS7_ILi256EEEEEELi256ENS_6half_tEfNS_4arch4Sm80ELb1ELb0ELb0ELb1ELb1ELb1ELb1ELb0EEENS1_21CollectiveEpilogueFwdINS6_IJS8_SA_S9_EEENS6_IJNS7_ILi1EEESI_SI_EEESC_SE_Li256ELb1ELb1ELb0ELb0EEENS1_19SingleTileSchedulerILb1ELb0ELb1ELi128EEEEEEEEEvNT_6ParamsE)
        /*0008*/ 	.word	0x00000004


	//----- nvinfo : EIATTR_FRAME_SIZE
	.align		4
.L_12:
        /*000c*/ 	.byte	0x04, 0x11
        /*000e*/ 	.short	(.L_14 - .L_13)
	.align		4
.L_13:
        /*0010*/ 	.word	index@(_ZN7cutlass13device_kernelIN5flash19enable_sm80_to_sm89INS1_16FlashAttnFwdSm80INS1_25CollectiveMainloopFwdSm80ILi8ELi1ELb0EN4cute5tupleIJNS5_1CILi128EEENS7_ILi48EEENS7_ILi256EEEEEELi256ENS_6half_tEfNS_4arch4Sm80ELb1ELb0ELb0ELb1ELb1ELb1ELb1ELb0EEENS1_21CollectiveEpilogueFwdINS6_IJS8_SA_S9_EEENS6_IJNS7_ILi1EEESI_SI_EEESC_SE_Li256ELb1ELb1ELb0ELb0EEENS1_19SingleTileSchedulerILb1ELb0ELb1ELi128EEEEEEEEEvNT_6ParamsE)
        /*0014*/ 	.word	0x00000000


	//----- nvinfo : EIATTR_REGCOUNT
	.align		4
.L_14:
        /*0018*/ 	.byte	0x04, 0x2f
        /*001a*/ 	.short	(.L_16 - .L_15)
	.align		4
.L_15:
        /*001c*/ 	.word	index@(_ZN7cutlass13device_kernelIN5flash19enable_sm80_to_sm89INS1_16FlashAttnFwdSm80INS1_25CollectiveMainloopFwdSm80ILi8ELi1ELb0EN4cute5tupleIJNS5_1CILi128EEENS7_ILi96EEENS7_ILi256EEEEEELi256ENS_6half_tEfNS_4arch4Sm80ELb1ELb0ELb0ELb1ELb1ELb0ELb1ELb0EEENS1_21CollectiveEpilogueFwdINS6_IJS8_SA_S9_EEENS6_IJNS7_ILi1EEESI_SI_EEESC_SE_Li256ELb1ELb1ELb0ELb0EEENS1_19SingleTileSchedulerILb1ELb0ELb1ELi128EEEEEEEEEvNT_6ParamsE)
        /*0020*/ 	.word	0x00000004


	//----- nvinfo : EIATTR_FRAME_SIZE
	.align		4
.L_16:
        /*0024*/ 	.byte	0x04, 0x11
        /*0026*/ 	.short	(.L_18 - .L_17)
	.align		4
.L_17:
        /*0028*/ 	.word	index@(_ZN7cutlass13device_kernelIN5flash19enable_sm80_to_sm89INS1_16FlashAttnFwdSm80INS1_25CollectiveMainloopFwdSm80ILi8ELi1ELb0EN4cute5tupleIJNS5_1CILi128EEENS7_ILi96EEENS7_ILi256EEEEEELi256ENS_6half_tEfNS_4arch4Sm80ELb1ELb0ELb0ELb1ELb1ELb0ELb1ELb0EEENS1_21CollectiveEpilogueFwdINS6_IJS8_SA_S9_EEENS6_IJNS7_ILi1EEESI_SI_EEESC_SE_Li256ELb1ELb1ELb0ELb0EEENS1_19SingleTileSchedulerILb1ELb0ELb1ELi128EEEEEEEEEvNT_6ParamsE)
        /*002c*/ 	.word	0x00000000


	//----- nvinfo : EIATTR_REGCOUNT
	.align		4
.L_18:
        /*0030*/ 	.byte	0x04, 0x2f
        /*0032*/ 	.short	(.L_20 - .L_19)
	.align		4
.L_19:
        /*0034*/ 	.word	index@(_ZN7cutlass13device_kernelIN5flash19enable_sm80_to_sm89INS1_16FlashAttnFwdSm80INS1_25CollectiveMainloopFwdSm80ILi8ELi1ELb0EN4cute5tupleIJNS5_1CILi128EEENS7_ILi96EEENS7_ILi256EEEEEELi256ENS_6half_tEfNS_4arch4Sm80ELb1ELb0ELb0ELb0ELb1ELb0ELb1ELb0EEENS1_21CollectiveEpilogueFwdINS6_IJS8_SA_S9_EEENS6_IJNS7_ILi1EEESI_SI_EEESC_SE_Li256ELb0ELb1ELb0ELb0EEENS1_30DynamicPersistentTileSchedulerILi256ELi256ELb0ELb1ELb0EEEEEEEEEvNT_6ParamsE)
        /*0038*/ 	.word	0x00000004


	//----- nvinfo : EIATTR_FRAME_SIZE
	.align		4
.L_20:
        /*003c*/ 	.byte	0x04, 0x11
        /*003e*/ 	.short	(.L_22 - .L_21)
	.align		4
.L_21:
        /*0040*/ 	.word	index@(_ZN7cutlass13device_kernelIN5flash19enable_sm80_to_sm89INS1_16FlashAttnFwdSm80INS1_25CollectiveMainloopFwdSm80ILi8ELi1ELb0EN4cute5tupleIJNS5_1CILi128EEENS7_ILi96EEENS7_ILi256EEEEEELi256ENS_6half_tEfNS_4arch4Sm80ELb1ELb0ELb0ELb0ELb1ELb0ELb1ELb0EEENS1_21CollectiveEpilogueFwdINS6_IJS8_SA_S9_EEENS6_IJNS7_ILi1EEESI_SI_EEESC_SE_Li256ELb0ELb1ELb0ELb0EEENS1_30DynamicPersistentTileSchedulerILi256ELi256ELb0ELb1ELb0EEEEEEEEEvNT_6ParamsE)
        /*0044*/ 	.word	0x00000000


	//----- nvinfo : EIATTR_REGCOUNT
	.align		4
.L_22:
        /*0048*/ 	.byte	0x04, 0x2f
        /*004a*/ 	.short	(.L_24 - .L_23)
	.align		4
.L_23:
        /*004c*/ 	.word	index@(_ZN7cutlass13device_kernelIN5flash19enable_sm80_to_sm89INS1_16FlashAttnFwdSm80INS1_25CollectiveMainloopFwdSm80ILi8ELi1ELb0EN4cute5tupleIJNS5_1CILi128EEENS7_ILi48EEENS7_ILi256EEEEEELi256ENS_6half_tEfNS_4arch4Sm80ELb0ELb1ELb0ELb1ELb1ELb1ELb1ELb0EEENS1_21CollectiveEpilogueFwdINS6_IJS8_SA_S9_EEENS6_IJNS7_ILi1EEESI_SI_EEESC_SE_Li256ELb1ELb1ELb0ELb0EEENS1_19SingleTileSchedulerILb1ELb0ELb1ELi128EEEEEEEEEvNT_6ParamsE)
        /*0050*/ 	.word	0x00000004


	//----- nvinfo : EIATTR_FRAME_SIZE
	.align		4
.L_24:
        /*0054*/ 	.byte	0x04, 0x11
        /*0056*/ 	.short	(.L_26 - .L_25)
	.align		4
.L_25:
        /*0058*/ 	.word	index@(_ZN7cutlass13device_kernelIN5flash19enable_sm80_to_sm89INS1_16FlashAttnFwdSm80INS1_25CollectiveMainloopFwdSm80ILi8ELi1ELb0EN4cute5tupleIJNS5_1CILi128EEENS7_ILi48EEENS7_ILi256EEEEEELi256ENS_6half_tEfNS_4arch4Sm80ELb0ELb1ELb0ELb1ELb1ELb1ELb1ELb0EEENS1_21CollectiveEpilogueFwdINS6_IJS8_SA_S9_EEENS6_IJNS7_ILi1EEESI_SI_EEESC_SE_Li256ELb1ELb1ELb0ELb0EEENS1_19SingleTileSchedulerILb1ELb0ELb1ELi128EEEEEEEEEvNT_6ParamsE)
        /*005c*/ 	.word	0x00000000


	//----- nvinfo : EIATTR_REGCOUNT
	.align		4
.L_26:
        /*0060*/ 	.byte	0x04, 0x2f
        /*0062*/ 	.short	(.L_28 - .L_27)
	.align		4
.L_27:
        /*0064*/ 	.word	index@(_ZN7cutlass13device_kernelIN5flash19enable_sm80_to_sm89INS1_16FlashAttnFwdSm80INS1_25CollectiveMainloopFwdSm80ILi8ELi1ELb0EN4cute5tupleIJNS5_1CILi128EEENS7_ILi64EEENS7_ILi256EEEEEELi256ENS_6half_tEfNS_4arch4Sm80ELb0ELb1ELb0ELb1ELb1ELb0ELb1ELb0EEENS1_21CollectiveEpilogueFwdINS6_IJS8_SA_S9_EEENS6_IJNS7_ILi1EEESI_SI_EEESC_SE_Li256ELb1ELb1ELb0ELb0EEENS1_19SingleTileSchedulerILb1ELb0ELb1ELi128EEEEEEEEEvNT_6ParamsE)
        /*0068*/ 	.word	0x00000004


	//----- nvinfo : EIATTR_FRAME_SIZE
	.align		4
.L_28:
        /*006c*/ 	.byte	0x04, 0x11
        /*006e*/ 	.short	(.L_30 - .L_29)
	.align		4
.L_29:
        /*0070*/ 	.word	index@(_ZN7cutlass13device_kernelIN5flash19enable_sm80_to_sm89INS1_16FlashAttnFwdSm80INS1_25CollectiveMainloopFwdSm80ILi8ELi1ELb0EN4cute5tupleIJNS5_1CILi128EEENS7_ILi64EEENS7_ILi256EEEEEELi256ENS_6half_tEfNS_4arch4Sm80ELb0ELb1ELb0ELb1ELb1ELb0ELb1ELb0EEENS1_21CollectiveEpilogueFwdINS6_IJS8_SA_S9_EEENS6_IJNS7_ILi1EEESI_SI_EEESC_SE_Li256ELb1ELb1ELb0ELb0EEENS1_19SingleTileSchedulerILb1ELb0ELb1ELi128EEEEEEEEEvNT_6ParamsE)
        /*0074*/ 	.word	0x00000000


	//----- nvinfo : EIATTR_REGCOUNT
	.align		4
.L_30:
        /*0078*/ 	.byte	0x04, 0x2f
        /*007a*/ 	.short	(.L_32 - .L_31)
	.align		4
.L_31:
        /*007c*/ 	.word	index@(_ZN7cutlass13device_kernelIN5flash19enable_sm80_to_sm89INS1_16FlashAttnFwdSm80INS1_25CollectiveMainloopFwdSm80ILi8ELi1ELb0EN4cute5tupleIJNS5_1CILi128EEENS7_ILi64EEENS7_ILi256EEEEEELi256ENS_6half_tEfNS_4arch4Sm80ELb0ELb1ELb0ELb0ELb1ELb0ELb1ELb0EEENS1_21CollectiveEpilogueFwdINS6_IJS8_SA_S9_EEENS6_IJNS7_ILi1EEESI_SI_EEESC_SE_Li256ELb0ELb1ELb0ELb0EEENS1_19SingleTileSchedulerILb0ELb0ELb1ELi128EEEEEEEEEvNT_6ParamsE)
        /*0080*/ 	.word	0x00000004


	//----- nvinfo : EIATTR_FRAME_SIZE
	.align		4
.L_32:
        /*0084*/ 	.byte	0x04, 0x11
        /*0086*/ 	.short	(.L_34 - .L_33)
	.align		4
.L_33:
        /*0088*/ 	.word	index@(_ZN7cutlass13device_kernelIN5flash19enable_sm80_to_sm89INS1_16FlashAttnFwdSm80INS1_25CollectiveMainloopFwdSm80ILi8ELi1ELb0EN4cute5tupleIJNS5_1CILi128EEENS7_ILi64EEENS7_ILi256EEEEEELi256ENS_6half_tEfNS_4arch4Sm80ELb0ELb1ELb0ELb0ELb1ELb0ELb1ELb0EEENS1_21CollectiveEpilogueFwdINS6_IJS8_SA_S9_EEENS6_IJNS7_ILi1EEESI_SI_EEESC_SE_Li256ELb0ELb1ELb0ELb0EEENS1_19SingleTileSchedulerILb0ELb0ELb1ELi128EEEEEEEEEvNT_6ParamsE)
        /*008c*/ 	.word	0x00000000


	//----- nvinfo : EIATTR_REGCOUNT
	.align		4
.L_34:
        /*0090*/ 	.byte	0x04, 0x2f
        /*0092*/ 	.short	(.L_36 - .L_35)
	.align		4
.L_35:
        /*0094*/ 	.word	index@(_ZN7cutlass13device_kernelIN5flash19enable_sm80_to_sm89INS1_16FlashAttnFwdSm80INS1_25CollectiveMainloopFwdSm80ILi8ELi1ELb0EN4cute5tupleIJNS5_1CILi128EEENS7_ILi48EEENS7_ILi256EEEEEELi256ENS_6half_tEfNS_4arch4Sm80ELb0ELb0ELb0ELb1ELb1ELb1ELb1ELb0EEENS1_21CollectiveEpilogueFwdINS6_IJS8_SA_S9_EEENS6_IJNS7_ILi1EEESI_SI_EEESC_SE_Li256ELb1ELb1ELb0ELb0EEENS1_19SingleTileSchedulerILb1ELb0ELb1ELi128EEEEEEEEEvNT_6ParamsE)
        /*0098*/ 	.word	0x00000004


	//----- nvinfo : EIATTR_FRAME_SIZE
	.align		4
.L_36:
        /*009c*/ 	.byte	0x04, 0x11
        /*009e*/ 	.short	(.L_38 - .L_37)
	.align		4
.L_37:
        /*00a0*/ 	.word	index@(_ZN7cutlass13device_kernelIN5flash19enable_sm80_to_sm89INS1_16FlashAttnFwdSm80INS1_25CollectiveMainloopFwdSm80ILi8ELi1ELb0EN4cute5tupleIJNS5_1CILi128EEENS7_ILi48EEENS7_ILi256EEEEEELi256ENS_6half_tEfNS_4arch4Sm80ELb0ELb0ELb0ELb1ELb1ELb1ELb1ELb0EEENS1_21CollectiveEpilogueFwdINS6_IJS8_SA_S9_EEENS6_IJNS7_ILi1EEESI_SI_EEESC_SE_Li256ELb1ELb1ELb0ELb0EEENS1_19SingleTileSchedulerILb1ELb0ELb1ELi128EEEEEEEEEvNT_6ParamsE)
        /*00a4*/ 	.word	0x00000000


	//----- nvinfo : EIATTR_REGCOUNT
	.align		4
.L_38:
        /*00a8*/ 	.byte	0x04, 0x2f
        /*00aa*/ 	.short	(.L_40 - .L_39)
	.align		4
.L_39:
        /*00ac*/ 	.word	index@(_ZN7cutlass13device_kernelIN5flash19enable_sm80_to_sm89INS1_16FlashAttnFwdSm80INS1_25CollectiveMainloopFwdSm80ILi8ELi1ELb0EN4cute5tupleIJNS5_1CILi128EEENS7_ILi96EEENS7_ILi256EEEEEELi256ENS_6half_tEfNS_4arch4Sm80ELb0ELb0ELb0ELb1ELb1ELb0ELb1ELb0EEENS1_21CollectiveEpilogueFwdINS6_IJS8_SA_S9_EEENS6_IJNS7_ILi1EEESI_SI_EEESC_SE_Li256ELb1ELb1ELb0ELb0EEENS1_19SingleTileSchedulerILb1ELb0ELb1ELi128EEEEEEEEEvNT_6ParamsE)
        /*00b0*/ 	.word	0x00000004


	//----- nvinfo : EIATTR_FRAME_SIZE
	.align		4
.L_40:
        /*00b4*/ 	.byte	0x04, 0x11
        /*00b6*/ 	.short	(.L_42 - .L_41)
	.align		4
.L_41:
        /*00b8*/ 	.word	index@(_ZN7cutlass13device_kernelIN5flash19enable_sm80_to_sm89INS1_16FlashAttnFwdSm80INS1_25CollectiveMainloopFwdSm80ILi8ELi1ELb0EN4cute5tupleIJNS5_1CILi128EEENS7_ILi96EEENS7_ILi256EEEEEELi256ENS_6half_tEfNS_4arch4Sm80ELb0ELb0ELb0ELb1ELb1ELb0ELb1ELb0EEENS1_21CollectiveEpilogueFwdINS6_IJS8_SA_S9_EEENS6_IJNS7_ILi1EEESI_SI_EEESC_SE_Li256ELb1ELb1ELb0ELb0EEENS1_19SingleTileSchedulerILb1ELb0ELb1ELi128EEEEEEEEEvNT_6ParamsE)
        /*00bc*/ 	.word	0x00000000


	//----- nvinfo : EIATTR_REGCOUNT
	.align		4
.L_42:
        /*00c0*/ 	.byte	0x04, 0x2f
        /*00c2*/ 	.short	(.L_44 - .L_43)
	.align		4
.L_43:
        /*00c4*/ 	.word	index@(_ZN7cutlass13device_kernelIN5flash19enable_sm80_to_sm89INS1_16FlashAttnFwdSm80INS1_25CollectiveMainloopFwdSm80ILi8ELi1ELb0EN4cute5tupleIJNS5_1CILi128EEENS7_ILi96EEENS7_ILi256EEEEEELi256ENS_6half_tEfNS_4arch4Sm80ELb0ELb0ELb0ELb0ELb1ELb0ELb1ELb0EEENS1_21CollectiveEpilogueFwdINS6_IJS8_SA_S9_EEENS6_IJNS7_ILi1EEESI_SI_EEESC_SE_Li256ELb0ELb1ELb0ELb0EEENS1_19SingleTileSchedulerILb0ELb0ELb1ELi128EEEEEEEEEvNT_6ParamsE)
        /*00c8*/ 	.word	0x00000004


	//----- nvinfo : EIATTR_FRAME_SIZE
	.align		4
.L_44:
        /*00cc*/ 	.byte	0x04, 0x11
        /*00ce*/ 	.short	(.L_46 - .L_45)
	.align		4
.L_45:
        /*00d0*/ 	.word	index@(_ZN7cutlass13device_kernelIN5flash19enable_sm80_to_sm89INS1_16FlashAttnFwdSm80INS1_25CollectiveMainloopFwdSm80ILi8ELi1ELb0EN4cute5tupleIJNS5_1CILi128EEENS7_ILi96EEENS7_ILi256EEEEEELi256ENS_6half_tEfNS_4arch4Sm80ELb0ELb0ELb0ELb0ELb1ELb0ELb1ELb0EEENS1_21CollectiveEpilogueFwdINS6_IJS8_SA_S9_EEENS6_IJNS7_ILi1EEESI_SI_EEESC_SE_Li256ELb0ELb1ELb0ELb0EEENS1_19SingleTileSchedulerILb0ELb0ELb1ELi128EEEEEEEEEvNT_6ParamsE)
        /*00d4*/ 	.word	0x00000000


	//----- nvinfo : EIATTR_REGCOUNT
	.align		4
.L_46:
        /*00d8*/ 	.byte	0x04, 0x2f
        /*00da*/ 	.short	(.L_48 - .L_47)
	.align		4
.L_47:
        /*00dc*/ 	.word	index@(_ZN7cutlass13device_kernelIN5flash19enable_sm80_to_sm89INS1_16FlashAttnFwdSm80INS1_25CollectiveMainloopFwdSm80ILi8ELi1ELb0EN4cute5tupleIJNS5_1CILi128EEENS7_ILi32EEENS7_ILi256EEEEEELi256ENS_6half_tEfNS_4arch4Sm80ELb1ELb0ELb0ELb1ELb1ELb1ELb1ELb0EEENS1_21CollectiveEpilogueFwdINS6_IJS8_SA_S9_EEENS6_IJNS7_ILi1EEESI_SI_EEESC_SE_Li256ELb1ELb1ELb0ELb0EEENS1_19SingleTileSchedulerILb1ELb0ELb1ELi128EEEEEEEEEvNT_6ParamsE)
        /*00e0*/ 	.word	0x00000004


	//----- nvinfo : EIATTR_FRAME_SIZE
	.align		4
.L_48:
        /*00e4*/ 	.byte	0x04, 0x11
        /*00e6*/ 	.short	(.L_50 - .L_49)
	.align		4
.L_49:
        /*00e8*/ 	.word	index@(_ZN7cutlass13device_kernelIN5flash19enable_sm80_to_sm89INS1_16FlashAttnFwdSm80INS1_25CollectiveMainloopFwdSm80ILi8ELi1ELb0EN4cute5tupleIJNS5_1CILi128EEENS7_ILi32EEENS7_ILi256EEEEEELi256ENS_6half_tEfNS_4arch4Sm80ELb1ELb0ELb0ELb1ELb1ELb1ELb1ELb0EEENS1_21CollectiveEpilogueFwdINS6_IJS8_SA_S9_EEENS6_IJNS7_ILi1EEESI_SI_EEESC_SE_Li256ELb1ELb1ELb0ELb0EEENS1_19SingleTileSchedulerILb1ELb0ELb1ELi128EEEEEEEEEvNT_6ParamsE)
        /*00ec*/ 	.word	0x00000000


	//----- nvinfo : EIATTR_REGCOUNT
	.align		4
.L_50:
        /*00f0*/ 	.byte	0x04, 0x2f
        /*00f2*/ 	.short	(.L_52 - .L_51)
	.align		4
.L_51:
        /*00f4*/ 	.word	index@(_ZN7cutlass13device_kernelIN5flash19enable_sm80_to_sm89INS1_16FlashAttnFwdSm80INS1_25CollectiveMainloopFwdSm80ILi8ELi1ELb1EN4cute5tupleIJNS5_1CILi128EEENS7_ILi64EEENS7_ILi256EEEEEELi256ENS_6half_tEfNS_4arch4Sm80ELb1ELb0ELb0ELb1ELb1ELb0ELb1ELb0EEENS1_21CollectiveEpilogueFwdINS6_IJS8_SA_S9_EEENS6_IJNS7_ILi1EEESI_SI_EEESC_SE_Li256ELb1ELb1ELb0ELb0EEENS1_19SingleTileSchedulerILb1ELb0ELb1ELi128EEEEEEEEEvNT_6ParamsE)
        /*00f8*/ 	.word	0x00000004


	//----- nvinfo : EIATTR_FRAME_SIZE
	.align		4
.L_52:
        /*00fc*/ 	.byte	0x04, 0x11
        /*00fe*/ 	.short	(.L_54 - .L_53)
	.align		4
.L_53:
        /*0100*/ 	.word	index@(_ZN7cutlass13device_kernelIN5flash19enable_sm80_to_sm89INS1_16FlashAttnFwdSm80INS1_25CollectiveMainloopFwdSm80ILi8ELi1ELb1EN4cute5tupleIJNS5_1CILi128EEENS7_ILi64EEENS7_ILi256EEEEEELi256ENS_6half_tEfNS_4arch4Sm80ELb1ELb0ELb0ELb1ELb1ELb0ELb1ELb0EEENS1_21CollectiveEpilogueFwdINS6_IJS8_SA_S9_EEENS6_IJNS7_ILi1EEESI_SI_EEESC_SE_Li256ELb1ELb1ELb0ELb0EEENS1_19SingleTileSchedulerILb1ELb0ELb1ELi128EEEEEEEEEvNT_6ParamsE)
        /*0104*/ 	.word	0x00000000


	//----- nvinfo : EIATTR_REGCOUNT
	.align		4
.L_54:
        /*0108*/ 	.byte	0x04, 0x2f
        /*010a*/ 	.short	(.L_56 - .L_55)
	.align		4
.L_55:
        /*010c*/ 	.word	index@(_ZN7cutlass13device_kernelIN5flash19enable_sm80_to_sm89INS1_16FlashAttnFwdSm80INS1_25CollectiveMainloopFwdSm80ILi8ELi1ELb1EN4cute5tupleIJNS5_1CILi128EEENS7_ILi64EEENS7_ILi256EEEEEELi256ENS_6half_tEfNS_4arch4Sm80ELb1ELb0ELb0ELb0ELb1ELb0ELb1ELb0EEENS1_21CollectiveEpilogueFwdINS6_IJS8_SA_S9_EEENS6_IJNS7_ILi1EEESI_SI_EEESC_SE_Li256ELb0ELb1ELb0ELb0EEENS1_30DynamicPersistentTileSchedulerILi256ELi256ELb0ELb1ELb0EEEEEEEEEvNT_6ParamsE)
        /*0110*/ 	.word	0x00000004


	//----- nvinfo : EIATTR_FRAME_SIZE
	.align		4
.L_56:
        /*0114*/ 	.byte	0x04, 0x11
        /*0116*/ 	.short	(.L_58 - .L_57)
	.align		4
.L_57:
        /*0118*/ 	.word	index@(_ZN7cutlass13device_kernelIN5flash19enable_sm80_to_sm89INS1_16FlashAttnFwdSm80INS1_25CollectiveMainloopFwdSm80ILi8ELi1ELb1EN4cute5tupleIJNS5_1CILi128EEENS7_ILi64EEENS7_ILi256EEEEEELi256ENS_6half_tEfNS_4arch4Sm80ELb1ELb0ELb0ELb0ELb1ELb0ELb1ELb0EEENS1_21CollectiveEpilogueFwdINS6_IJS8_SA_S9_EEENS6_IJNS7_ILi1EEESI_SI_EEESC_SE_Li256ELb0ELb1ELb0ELb0EEENS1_30DynamicPersistentTileSchedulerILi256ELi256ELb0ELb1ELb0EEEEEEEEEvNT_6ParamsE)
        /*011c*/ 	.word	0x00000000


	//----- nvinfo : EIATTR_REGCOUNT
	.align		4
.L_58:
        /*0120*/ 	.byte	0x04, 0x2f
        /*0122*/ 	.short	(.L_60 - .L_59)
	.align		4
.L_59:
        /*0124*/ 	.word	index@(_ZN7cutlass13device_kernelIN5flash19enable_sm80_to_sm89INS1_16FlashAttnFwdSm80INS1_25CollectiveMainloopFwdSm80ILi8ELi1ELb0EN4cute5tupleIJNS5_1CILi128EEENS7_ILi32EEENS7_ILi256EEEEEELi256ENS_6half_tEfNS_4arch4Sm80ELb0ELb1ELb0ELb1ELb1ELb1ELb1ELb0EEENS1_21CollectiveEpilogueFwdINS6_IJS8_SA_S9_EEENS6_IJNS7_ILi1EEESI_SI_EEESC_SE_Li256ELb1ELb1ELb0ELb0EEENS1_19SingleTileSchedulerILb1ELb0ELb1ELi128EEEEEEEEEvNT_6ParamsE)
        /*0128*/ 	.word	0x00000004


	//----- nvinfo : EIATTR_FRAME_SIZE
	.align		4
.L_60:
        /*012c*/ 	.byte	0x04, 0x11
        /*012e*/ 	.short	(.L_62 - .L_61)
	.align		4
.L_61:
        /*0130*/ 	.word	index@(_ZN7cutlass13device_kernelIN5flash19enable_sm80_to_sm89INS1_16FlashAttnFwdSm80INS1_25CollectiveMainloopFwdSm80ILi8ELi1ELb0EN4cute5tupleIJNS5_1CILi128EEENS7_ILi32EEENS7_ILi256EEEEEELi256ENS_6half_tEfNS_4arch4Sm80ELb0ELb1ELb0ELb1ELb1ELb1ELb1ELb0EEENS1_21CollectiveEpilogueFwdINS6_IJS8_SA_S9_EEENS6_IJNS7_ILi1EEESI_SI_EEESC_SE_Li256ELb1ELb1ELb0ELb0EEENS1_19SingleTileSchedulerILb1ELb0ELb1ELi128EEEEEEEEEvNT_6ParamsE)
        /*0134*/ 	.word	0x00000000


	//----- nvinfo : EIATTR_REGCOUNT
	.align		4
.L_62:
        /*0138*/ 	.byte	0x04, 0x2f
        /*013a*/ 	.short	(.L_64 - .L_63)
	.align		4
.L_63:
        /*013c*/ 	.word	index@(_ZN7cutlass13device_kernelIN5flash19enable_sm80_to_sm89INS1_16FlashAttnFwdSm80INS1_25CollectiveMainloopFwdSm80ILi8ELi1ELb1EN4cute5tupleIJNS5_1CILi128EEENS7_ILi48EEENS7_ILi256EEEEEELi256ENS_6half_tEfNS_4arch4Sm80ELb0ELb1ELb0ELb1ELb1ELb0ELb1ELb0EEENS1_21CollectiveEpilogueFwdINS6_IJS8_SA_S9_EEENS6_IJNS7_ILi1EEESI_SI_EEESC_SE_Li256ELb1ELb1ELb0ELb0EEENS1_19SingleTileSchedulerILb1ELb0ELb1ELi128EEEEEEEEEvNT_6ParamsE)
        /*0140*/ 	.word	0x00000004


	//----- nvinfo : EIATTR_FRAME_SIZE
	.align		4
.L_64:
        /*0144*/ 	.byte	0x04, 0x11
        /*0146*/ 	.short	(.L_66 - .L_65)
	.align		4
.L_65:
        /*0148*/ 	.word	index@(_ZN7cutlass13device_kernelIN5flash19enable_sm80_to_sm89INS1_16FlashAttnFwdSm80INS1_25CollectiveMainloopFwdSm80ILi8ELi1ELb1EN4cute5tupleIJNS5_1CILi128EEENS7_ILi48EEENS7_ILi256EEEEEELi256ENS_6half_tEfNS_4arch4Sm80ELb0ELb1ELb0ELb1ELb1ELb0ELb1ELb0EEENS1_21CollectiveEpilogueFwdINS6_IJS8_SA_S9_EEENS6_IJNS7_ILi1EEESI_SI_EEESC_SE_Li256ELb1ELb1ELb0ELb0EEENS1_19SingleTileSchedulerILb1ELb0ELb1ELi128EEEEEEEEEvNT_6ParamsE)
        /*014c*/ 	.word	0x00000000


	//----- nvinfo : EIATTR_REGCOUNT
	.align		4
.L_66:
        /*0150*/ 	.byte	0x04, 0x2f
        /*0152*/ 	.short	(.L_68 - .L_67)
	.align		4
.L_67:
        /*0154*/ 	.word	index@(_ZN7cutlass13device_kernelIN5flash19enable_sm80_to_sm89INS1_16FlashAttnFwdSm80INS1_25CollectiveMainloopFwdSm80ILi8ELi1ELb1EN4cute5tupleIJNS5_1CILi128EEENS7_ILi48EEENS7_ILi256EEEEEELi256ENS_6half_tEfNS_4arch4Sm80ELb0ELb1ELb0ELb0ELb1ELb0ELb1ELb0EEENS1_21CollectiveEpilogueFwdINS6_IJS8_SA_S9_EEENS6_IJNS7_ILi1EEESI_SI_EEESC_SE_Li256ELb0ELb1ELb0ELb0EEENS1_19SingleTileSchedulerILb0ELb0ELb1ELi128EEEEEEEEEvNT_6ParamsE)
        /*0158*/ 	.word	0x00000004


	//----- nvinfo : EIATTR_FRAME_SIZE
	.align		4
.L_68:
        /*015c*/ 	.byte	0x04, 0x11
        /*015e*/ 	.short	(.L_70 - .L_69)
	.align		4
.L_69:
        /*0160*/ 	.word	index@(_ZN7cutlass13device_kernelIN5flash19enable_sm80_to_sm89INS1_16FlashAttnFwdSm80INS1_25CollectiveMainloopFwdSm80ILi8ELi1ELb1EN4cute5tupleIJNS5_1CILi128EEENS7_ILi48EEENS7_ILi256EEEEEELi256ENS_6half_tEfNS_4arch4Sm80ELb0ELb1ELb0ELb0ELb1ELb0ELb1ELb0EEENS1_21CollectiveEpilogueFwdINS6_IJS8_SA_S9_EEENS6_IJNS7_ILi1EEESI_SI_EEESC_SE_Li256ELb0ELb1ELb0ELb0EEENS1_19SingleTileSchedulerILb0ELb0ELb1ELi128EEEEEEEEEvNT_6ParamsE)
        /*0164*/ 	.word	0x00000000


	//----- nvinfo : EIATTR_REGCOUNT
	.align		4
.L_70:
        /*0168*/ 	.byte	0x04, 0x2f
        /*016a*/ 	.short	(.L_72 - .L_71)
	.align		4
.L_71:
        /*016c*/ 	.word	index@(_ZN7cutlass13device_kernelIN5flash19enable_sm80_to_sm89INS1_16FlashAttnFwdSm80INS1_25CollectiveMainloopFwdSm80ILi8ELi1ELb0EN4cute5tupleIJNS5_1CILi128EEENS7_ILi32EEENS7_ILi256EEEEEELi256ENS_6half_tEfNS_4arch4Sm80ELb0ELb0ELb0ELb1ELb1ELb1ELb1ELb0EEENS1_21CollectiveEpilogueFwdINS6_IJS8_SA_S9_EEENS6_IJNS7_ILi1EEESI_SI_EEESC_SE_Li256ELb1ELb1ELb0ELb0EEENS1_19SingleTileSchedulerILb1ELb0ELb1ELi128EEEEEEEEEvNT_6ParamsE)
        /*0170*/ 	.word	0x00000004


	//----- nvinfo : EIATTR_FRAME_SIZE
	.align		4
.L_72:
        /*0174*/ 	.byte	0x04, 0x11
        /*0176*/ 	.short	(.L_74 - .L_73)
	.align		4
.L_73:
        /*0178*/ 	.word	index@(_ZN7cutlass13device_kernelIN5flash19enable_sm80_to_sm89INS1_16FlashAttnFwdSm80INS1_25CollectiveMainloopFwdSm80ILi8ELi1ELb0EN4cute5tupleIJNS5_1CILi128EEENS7_ILi32EEENS7_ILi256EEEEEELi256ENS_6half_tEfNS_4arch4Sm80ELb0ELb0ELb0ELb1ELb1ELb1ELb1ELb0EEENS1_21CollectiveEpilogueFwdINS6_IJS8_SA_S9_EEENS6_IJNS7_ILi1EEESI_SI_EEESC_SE_Li256ELb1ELb1ELb0ELb0EEENS1_19SingleTileSchedulerILb1ELb0ELb1ELi128EEEEEEEEEvNT_6ParamsE)
        /*017c*/ 	.word	0x00000000


	//----- nvinfo : EIATTR_REGCOUNT
	.align		4
.L_74:
        /*0180*/ 	.byte	0x04, 0x2f
        /*0182*/ 	.short	(.L_76 - .L_75)
	.align		4
.L_75:
        /*0184*/ 	.word	index@(_ZN7cutlass13device_kernelIN5flash19enable_sm80_to_sm89INS1_16FlashAttnFwdSm80INS1_25CollectiveMainloopFwdSm80ILi8ELi1ELb1EN4cute5tupleIJNS5_1CILi128EEENS7_ILi64EEENS7_ILi256EEEEEELi256ENS_6half_tEfNS_4arch4Sm80ELb0ELb0ELb0ELb1ELb1ELb0ELb1ELb0EEENS1_21CollectiveEpilogueFwdINS6_IJS8_SA_S9_EEENS6_IJNS7_ILi1EEESI_SI_EEESC_SE_Li256ELb1ELb1ELb0ELb0EEENS1_19SingleTileSchedulerILb1ELb0ELb1ELi128EEEEEEEEEvNT_6ParamsE)
        /*0188*/ 	.word	0x00000004


	//----- nvinfo : EIATTR_FRAME_SIZE
	.align		4
.L_76:
        /*018c*/ 	.byte	0x04, 0x11
        /*018e*/ 	.short	(.L_78 - .L_77)
	.align		4
.L_77:
        /*0190*/ 	.word	index@(_ZN7cutlass13device_kernelIN5flash19enable_sm80_to_sm89INS1_16FlashAttnFwdSm80INS1_25CollectiveMainloopFwdSm80ILi8ELi1ELb1EN4cute5tupleIJNS5_1CILi128EEENS7_ILi64EEENS7_ILi256EEEEEELi256ENS_6half_tEfNS_4arch4Sm80ELb0ELb0ELb0ELb1ELb1ELb0ELb1ELb0EEENS1_21CollectiveEpilogueFwdINS6_IJS8_SA_S9_EEENS6_IJNS7_ILi1EEESI_SI_EEESC_SE_Li256ELb1ELb1ELb0ELb0EEENS1_19SingleTileSchedulerILb1ELb0ELb1ELi128EEEEEEEEEvNT_6ParamsE)
        /*0194*/ 	.word	0x00000000


	//----- nvinfo : EIATTR_REGCOUNT
	.align		4
.L_78:
        /*0198*/ 	.byte	0x04, 0x2f
        /*019a*/ 	.short	(.L_80 - .L_79)
	.align		4
.L_79:
        /*019c*/ 	.word	index@(_ZN7cutlass13device_kernelIN5flash19enable_sm80_to_sm89INS1_16FlashAttnFwdSm80INS1_25CollectiveMainloopFwdSm80ILi8ELi1ELb1EN4cute5tupleIJNS5_1CILi128EEENS7_ILi64EEENS7_ILi256EEEEEELi256ENS_6half_tEfNS_4arch4Sm80ELb0ELb0ELb0ELb0ELb1ELb0ELb1ELb0EEENS1_21CollectiveEpilogueFwdINS6_IJS8_SA_S9_EEENS6_IJNS7_ILi1EEESI_SI_EEESC_SE_Li256ELb0ELb1ELb0ELb0EEENS1_19SingleTileSchedulerILb0ELb0ELb1ELi128EEEEEEEEEvNT_6ParamsE)
        /*01a0*/ 	.word	0x00000004


	//----- nvinfo : EIATTR_FRAME_SIZE
	.align		4
.L_80:
        /*01a4*/ 	.byte	0x04, 0x11
        /*01a6*/ 	.short	(.L_82 - .L_81)
	.align		4
.L_81:
        /*01a8*/ 	.word	index@(_ZN7cutlass13device_kernelIN5flash19enable_sm80_to_sm89INS1_16FlashAttnFwdSm80INS1_25CollectiveMainloopFwdSm80ILi8ELi1ELb1EN4cute5tupleIJNS5_1CILi128EEENS7_ILi64EEENS7_ILi256EEEEEELi256ENS_6half_tEfNS_4arch4Sm80ELb0ELb0ELb0ELb0ELb1ELb0ELb1ELb0EEENS1_21CollectiveEpilogueFwdINS6_IJS8_SA_S9_EEENS6_IJNS7_ILi1EEESI_SI_EEESC_SE_Li256ELb0ELb1ELb0ELb0EEENS1_19SingleTileSchedulerILb0ELb0ELb1ELi128EEEEEEEEEvNT_6ParamsE)
        /*01ac*/ 	.word	0x00000000


	//----- nvinfo : EIATTR_REGCOUNT
	.align		4
.L_82:
        /*01b0*/ 	.byte	0x04, 0x2f
        /*01b2*/ 	.short	(.L_84 - .L_83)
	.align		4
.L_83:
        /*01b4*/ 	.word	index@(_ZN7cutlass13device_kernelIN5flash19enable_sm80_to_sm89INS1_16FlashAttnFwdSm80INS1_25CollectiveMainloopFwdSm80ILi8ELi1ELb0EN4cute5tupleIJNS5_1CILi128EEENS7_ILi48EEENS7_ILi256EEEEEELi256ENS_6half_tEfNS_4arch4Sm80ELb1ELb0ELb1ELb1ELb1ELb1ELb1ELb0EEENS1_21CollectiveEpilogueFwdINS6_IJS8_SA_S9_EEENS6_IJNS7_ILi1EEESI_SI_EEESC_SE_Li256ELb1ELb1ELb0ELb0EEENS1_19SingleTileSchedulerILb1ELb0ELb1ELi128EEEEEEEEEvNT_6ParamsE)
        /*01b8*/ 	.word	0x00000004


	//----- nvinfo : EIATTR_FRAME_SIZE
	.align		4
.L_84:
        /*01bc*/ 	.byte	0x04, 0x11
        /*01be*/ 	.short	(.L_86 - .L_85)
	.align		4
.L_85:
        /*01c0*/ 	.word	index@(_ZN7cutlass13device_kernelIN5flash19enable_sm80_to_sm89INS1_16FlashAttnFwdSm80INS1_25CollectiveMainloopFwdSm80ILi8ELi1ELb0EN4cute5tupleIJNS5_1CILi128EEENS7_ILi48EEENS7_ILi256EEEEEELi256ENS_6half_tEfNS_4arch4Sm80ELb1ELb0ELb1ELb1ELb1ELb1ELb1ELb0EEENS1_21CollectiveEpilogueFwdINS6_IJS8_SA_S9_EEENS6_IJNS7_ILi1EEESI_SI_EEESC_SE_Li256ELb1ELb1ELb0ELb0EEENS1_19SingleTileSchedulerILb1ELb0ELb1ELi128EEEEEEEEEvNT_6ParamsE)
        /*01c4*/ 	.word	0x00000000


	//----- nvinfo : EIATTR_REGCOUNT
	.align		4
.L_86:
        /*01c8*/ 	.byte	0x04, 0x2f
        /*01ca*/ 	.short	(.L_88 - .L_87)
	.align		4
.L_87:
        /*01cc*/ 	.word	index@(_ZN7cutlass13device_kernelIN5flash19enable_sm80_to_sm89INS1_16FlashAttnFwdSm80INS1_25CollectiveMainloopFwdSm80ILi8ELi1ELb0EN4cute5tupleIJNS5_1CILi128EEENS7_ILi96EEENS7_ILi256EEEEEELi256ENS_6half_tEfNS_4arch4Sm80ELb1ELb0ELb1ELb1ELb1ELb0ELb1ELb0EEENS1_21CollectiveEpilogueFwdINS6_IJS8_SA_S9_EEENS6_IJNS7_ILi1EEESI_SI_EEESC_SE_Li256ELb1ELb1ELb0ELb0EEENS1_19SingleTileSchedulerILb1ELb0ELb1ELi128EEEEEEEEEvNT_6ParamsE)
        /*01d0*/ 	.word	0x00000004


	//----- nvinfo : EIATTR_FRAME_SIZE
	.align		4
.L_88:
        /*01d4*/ 	.byte	0x04, 0x11
        /*01d6*/ 	.short	(.L_90 - .L_89)
	.align		4
.L_89:
        /*01d8*/ 	.word	index@(_ZN7cutlass13device_kernelIN5flash19enable_sm80_to_sm89INS1_16FlashAttnFwdSm80INS1_25CollectiveMainloopFwdSm80ILi8ELi1ELb0EN4cute5tupleIJNS5_1CILi128EEENS7_ILi96EEENS7_ILi256EEEEEELi256ENS_6half_tEfNS_4arch4Sm80ELb1ELb0ELb1ELb1ELb1ELb0ELb1ELb0EEENS1_21CollectiveEpilogueFwdINS6_IJS8_SA_S9_EEENS6_IJNS7_ILi1EEESI_SI_EEESC_SE_Li256ELb1ELb1ELb0ELb0EEENS1_19SingleTileSchedulerILb1ELb0ELb1ELi128EEEEEEEEEvNT_6ParamsE)
        /*01dc*/ 	.word	0x00000000


	//----- nvinfo : EIATTR_REGCOUNT
	.align		4
.L_90:
        /*01e0*/ 	.byte	0x04, 0x2f
        /*01e2*/ 	.short	(.L_92 - .L_91)
	.align		4
.L_91:
        /*01e4*/ 	.word	index@(_ZN7cutlass13device_kernelIN5flash19enable_sm80_to_sm89INS1_16FlashAttnFwdSm80INS1_25CollectiveMainloopFwdSm80ILi8ELi1ELb0EN4cute5tupleIJNS5_1CILi128EEENS7_ILi96EEENS7_ILi256EEEEEELi256ENS_6half_tEfNS_4arch4Sm80ELb1ELb0ELb1ELb0ELb1ELb0ELb1ELb0EEENS1_21CollectiveEpilogueFwdINS6_IJS8_SA_S9_EEENS6_IJNS7_ILi1EEESI_SI_EEESC_SE_Li256ELb0ELb1ELb0ELb0EEENS1_30DynamicPersistentTileSchedulerILi256ELi256ELb0ELb1ELb0EEEEEEEEEvNT_6ParamsE)
        /*01e8*/ 	.word	0x00000004


	//----- nvinfo : EIATTR_FRAME_SIZE
	.align		4
.L_92:
        /*01ec*/ 	.byte	0x04, 0x11
        /*01ee*/ 	.short	(.L_94 - .L_93)
	.align		4
.L_93:
        /*01f0*/ 	.word	index@(_ZN7cutlass13device_kernelIN5flash19enable_sm80_to_sm89INS1_16FlashAttnFwdSm80INS1_25CollectiveMainloopFwdSm80ILi8ELi1ELb0EN4cute5tupleIJNS5_1CILi128EEENS7_ILi96EEENS7_ILi256EEEEEELi256ENS_6half_tEfNS_4arch4Sm80ELb1ELb0ELb1ELb0ELb1ELb0ELb1ELb0EEENS1_21CollectiveEpilogueFwdINS6_IJS8_SA_S9_EEENS6_IJNS7_ILi1EEESI_SI_EEESC_SE_Li256ELb0ELb1ELb0ELb0EEENS1_30DynamicPersistentTileSchedulerILi256ELi256ELb0ELb1ELb0EEEEEEEEEvNT_6ParamsE)
        /*01f4*/ 	.word	0x00000000


	//----- nvinfo : EIATTR_REGCOUNT
	.align		4
.L_94:
        /*01f8*/ 	.byte	0x04, 0x2f
        /*01fa*/ 	.short	(.L_96 - .L_95)
	.align		4
.L_95:
        /*01fc*/ 	.word	index@(_ZN7cutlass13device_kernelIN5flash19enable_sm80_to_sm89INS1_16FlashAttnFwdSm80INS1_25CollectiveMainloopFwdSm80ILi8ELi1ELb0EN4cute5tupleIJNS5_1CILi128EEENS7_ILi48EEENS7_ILi256EEEEEELi256ENS_6half_tEfNS_4arch4Sm80ELb0ELb1ELb1ELb1ELb1ELb1ELb1ELb0EEENS1_21CollectiveEpilogueFwdINS6_IJS8_SA_S9_EEENS6_IJNS7_ILi1EEESI_SI_EEESC_SE_Li256ELb1ELb1ELb0ELb0EEENS1_19SingleTileSchedulerILb1ELb0ELb1ELi128EEEEEEEEEvNT_6ParamsE)
        /*0200*/ 	.word	0x00000004


	//----- nvinfo : EIATTR_FRAME_SIZE
	.align		4
.L_96:
        /*0204*/ 	.byte	0x04, 0x11
        /*0206*/ 	.short	(.L_98 - .L_97)
	.align		4
.L_97:
        /*0208*/ 	.word	index@(_ZN7cutlass13device_kernelIN5flash19enable_sm80_to_sm89INS1_16FlashAttnFwdSm80INS1_25CollectiveMainloopFwdSm80ILi8ELi1ELb0EN4cute5tupleIJNS5_1CILi128EEENS7_ILi48EEENS7_ILi256EEEEEELi256ENS_6half_tEfNS_4arch4Sm80ELb0ELb1ELb1ELb1ELb1ELb1ELb1ELb0EEENS1_21CollectiveEpilogueFwdINS6_IJS8_SA_S9_EEENS6_IJNS7_ILi1EEESI_SI_EEESC_SE_Li256ELb1ELb1ELb0ELb0EEENS1_19SingleTileSchedulerILb1ELb0ELb1ELi128EEEEEEEEEvNT_6ParamsE)
        /*020c*/ 	.word	0x00000000


	//----- nvinfo : EIATTR_REGCOUNT
	.align		4
.L_98:
        /*0210*/ 	.byte	0x04, 0x2f
        /*0212*/ 	.short	(.L_100 - .L_99)
	.align		4
.L_99:
        /*0214*/ 	.word	index@(_ZN7cutlass13device_kernelIN5flash19enable_sm80_to_sm89INS1_16FlashAttnFwdSm80INS1_25CollectiveMainloopFwdSm80ILi8ELi1ELb0EN4cute5tupleIJNS5_1CILi128EEENS7_ILi64EEENS7_ILi256EEEEEELi256ENS_6half_tEfNS_4arch4Sm80ELb0ELb1ELb1ELb1ELb1ELb0ELb1ELb0EEENS1_21CollectiveEpilogueFwdINS6_IJS8_SA_S9_EEENS6_IJNS7_ILi1EEESI_SI_EEESC_SE_Li256ELb1ELb1ELb0ELb0EEENS1_19SingleTileSchedulerILb1ELb0ELb1ELi128EEEEEEEEEvNT_6ParamsE)
        /*0218*/ 	.word	0x00000004


	//----- nvinfo : EIATTR_FRAME_SIZE
	.align		4
.L_100:
        /*021c*/ 	.byte	0x04, 0x11
        /*021e*/ 	.short	(.L_102 - .L_101)
	.align		4
.L_101:
        /*0220*/ 	.word	index@(_ZN7cutlass13device_kernelIN5flash19enable_sm80_to_sm89INS1_16FlashAttnFwdSm80INS1_25CollectiveMainloopFwdSm80ILi8ELi1ELb0EN4cute5tupleIJNS5_1CILi128EEENS7_ILi64EEENS7_ILi256EEEEEELi256ENS_6half_tEfNS_4arch4Sm80ELb0ELb1ELb1ELb1ELb1ELb0ELb1ELb0EEENS1_21CollectiveEpilogueFwdINS6_IJS8_SA_S9_EEENS6_IJNS7_ILi1EEESI_SI_EEESC_SE_Li256ELb1ELb1ELb0ELb0EEENS1_19SingleTileSchedulerILb1ELb0ELb1ELi128EEEEEEEEEvNT_6ParamsE)
        /*0224*/ 	.word	0x00000000


	//----- nvinfo : EIATTR_REGCOUNT
	.align		4
.L_102:
        /*0228*/ 	.byte	0x04, 0x2f
        /*022a*/ 	.short	(.L_104 - .L_103)
	.align		4
.L_103:
        /*022c*/ 	.word	index@(_ZN7cutlass13device_kernelIN5flash19enable_sm80_to_sm89INS1_16FlashAttnFwdSm80INS1_25CollectiveMainloopFwdSm80ILi8ELi1ELb0EN4cute5tupleIJNS5_1CILi128EEENS7_ILi64EEENS7_ILi256EEEEEELi256ENS_6half_tEfNS_4arch4Sm80ELb0ELb1ELb1ELb0ELb1ELb0ELb1ELb0EEENS1_21CollectiveEpilogueFwdINS6_IJS8_SA_S9_EEENS6_IJNS7_ILi1EEESI_SI_EEESC_SE_Li256ELb0ELb1ELb0ELb0EEENS1_19SingleTileSchedulerILb0ELb0ELb1ELi128EEEEEEEEEvNT_6ParamsE)
        /*0230*/ 	.word	0x00000004


	//----- nvinfo : EIATTR_FRAME_SIZE
	.align		4
.L_104:
        /*0234*/ 	.byte	0x04, 0x11
        /*0236*/ 	.short	(.L_106 - .L_105)
	.align		4
.L_105:
        /*0238*/ 	.word	index@(_ZN7cutlass13device_kernelIN5flash19enable_sm80_to_sm89INS1_16FlashAttnFwdSm80INS1_25CollectiveMainloopFwdSm80ILi8ELi1ELb0EN4cute5tupleIJNS5_1CILi128EEENS7_ILi64EEENS7_ILi256EEEEEELi256ENS_6half_tEfNS_4arch4Sm80ELb0ELb1ELb1ELb0ELb1ELb0ELb1ELb0EEENS1_21CollectiveEpilogueFwdINS6_IJS8_SA_S9_EEENS6_IJNS7_ILi1EEESI_SI_EEESC_SE_Li256ELb0ELb1ELb0ELb0EEENS1_19SingleTileSchedulerILb0ELb0ELb1ELi128EEEEEEEEEvNT_6ParamsE)
        /*023c*/ 	.word	0x00000000


	//----- nvinfo : EIATTR_REGCOUNT
	.align		4
.L_106:
        /*0240*/ 	.byte	0x04, 0x2f
        /*0242*/ 	.short	(.L_108 - .L_107)
	.align		4
.L_107:
        /*0244*/ 	.word	index@(_ZN7cutlass13device_kernelIN5flash19enable_sm80_to_sm89INS1_16FlashAttnFwdSm80INS1_25CollectiveMainloopFwdSm80ILi8ELi1ELb0EN4cute5tupleIJNS5_1CILi128EEENS7_ILi48EEENS7_ILi256EEEEEELi256ENS_6half_tEfNS_4arch4Sm80ELb0ELb0ELb1ELb1ELb1ELb1ELb1ELb0EEENS1_21CollectiveEpilogueFwdINS6_IJS8_SA_S9_EEENS6_IJNS7_ILi1EEESI_SI_EEESC_SE_Li256ELb1ELb1ELb0ELb0EEENS1_19SingleTileSchedulerILb1ELb0ELb1ELi128EEEEEEEEEvNT_6ParamsE)
        /*0248*/ 	.word	0x00000004


	//----- nvinfo : EIATTR_FRAME_SIZE
	.align		4
.L_108:
        /*024c*/ 	.byte	0x04, 0x11
        /*024e*/ 	.short	(.L_110 - .L_109)
	.align		4
.L_109:
        /*0250*/ 	.word	index@(_ZN7cutlass13device_kernelIN5flash19enable_sm80_to_sm89INS1_16FlashAttnFwdSm80INS1_25CollectiveMainloopFwdSm80ILi8ELi1ELb0EN4cute5tupleIJNS5_1CILi128EEENS7_ILi48EEENS7_ILi256EEEEEELi256ENS_6half_tEfNS_4arch4Sm80ELb0ELb0ELb1ELb1ELb1ELb1ELb1ELb0EEENS1_21CollectiveEpilogueFwdINS6_IJS8_SA_S9_EEENS6_IJNS7_ILi1EEESI_SI_EEESC_SE_Li256ELb1ELb1ELb0ELb0EEENS1_19SingleTileSchedulerILb1ELb0ELb1ELi128EEEEEEEEEvNT_6ParamsE)
        /*0254*/ 	.word	0x00000000


	//----- nvinfo : EIATTR_REGCOUNT
	.align		4
.L_110:
        /*0258*/ 	.byte	0x04, 0x2f
        /*025a*/ 	.short	(.L_112 - .L_111)
	.align		4
.L_111:
        /*025c*/ 	.word	index@(_ZN7cutlass13device_kernelIN5flash19enable_sm80_to_sm89INS1_16FlashAttnFwdSm80INS1_25CollectiveMainloopFwdSm80ILi8ELi1ELb0EN4cute5tupleIJNS5_1CILi128EEENS7_ILi96EEENS7_ILi256EEEEEELi256ENS_6half_tEfNS_4arch4Sm80ELb0ELb0ELb1ELb1ELb1ELb0ELb1ELb0EEENS1_21CollectiveEpilogueFwdINS6_IJS8_SA_S9_EEENS6_IJNS7_ILi1EEESI_SI_EEESC_SE_Li256ELb1ELb1ELb0ELb0EEENS1_19SingleTileSchedulerILb1ELb0ELb1ELi128EEEEEEEEEvNT_6ParamsE)
        /*0260*/ 	.word	0x00000004


	//----- nvinfo : EIATTR_FRAME_SIZE
	.align		4
.L_112:
        /*0264*/ 	.byte	0x04, 0x11
        /*0266*/ 	.short	(.L_114 - .L_113)
	.align		4
.L_113:
        /*0268*/ 	.word	index@(_ZN7cutlass13device_kernelIN5flash19enable_sm80_to_sm89INS1_16FlashAttnFwdSm80INS1_25CollectiveMainloopFwdSm80ILi8ELi1ELb0EN4cute5tupleIJNS5_1CILi128EEENS7_ILi96EEENS7_ILi256EEEEEELi256ENS_6half_tEfNS_4arch4Sm80ELb0ELb0ELb1ELb1ELb1ELb0ELb1ELb0EEENS1_21CollectiveEpilogueFwdINS6_IJS8_SA_S9_EEENS6_IJNS7_ILi1EEESI_SI_EEESC_SE_Li256ELb1ELb1ELb0ELb0EEENS1_19SingleTileSchedulerILb1ELb0ELb1ELi128EEEEEEEEEvNT_6ParamsE)
        /*026c*/ 	.word	0x00000000


	//----- nvinfo : EIATTR_REGCOUNT
	.align		4
.L_114:
        /*0270*/ 	.byte	0x04, 0x2f
        /*0272*/ 	.short	(.L_116 - .L_115)
	.align		4
.L_115:
        /*0274*/ 	.word	index@(_ZN7cutlass13device_kernelIN5flash19enable_sm80_to_sm89INS1_16FlashAttnFwdSm80INS1_25CollectiveMainloopFwdSm80ILi8ELi1ELb0EN4cute5tupleIJNS5_1CILi128EEENS7_ILi96EEENS7_ILi256EEEEEELi256ENS_6half_tEfNS_4arch4Sm80ELb0ELb0ELb1ELb0ELb1ELb0ELb1ELb0EEENS1_21CollectiveEpilogueFwdINS6_IJS8_SA_S9_EEENS6_IJNS7_ILi1EEESI_SI_EEESC_SE_Li256ELb0ELb1ELb0ELb0EEENS1_19SingleTileSchedulerILb0ELb0ELb1ELi128EEEEEEEEEvNT_6ParamsE)
        /*0278*/ 	.word	0x00000004


	//----- nvinfo : EIATTR_FRAME_SIZE
	.align		4
.L_116:
        /*027c*/ 	.byte	0x04, 0x11
        /*027e*/ 	.short	(.L_118 - .L_117)
	.align		4
.L_117:
        /*0280*/ 	.word	index@(_ZN7cutlass13device_kernelIN5flash19enable_sm80_to_sm89INS1_16FlashAttnFwdSm80INS1_25CollectiveMainloopFwdSm80ILi8ELi1ELb0EN4cute5tupleIJNS5_1CILi128EEENS7_ILi96EEENS7_ILi256EEEEEELi256ENS_6half_tEfNS_4arch4Sm80ELb0ELb0ELb1ELb0ELb1ELb0ELb1ELb0EEENS1_21CollectiveEpilogueFwdINS6_IJS8_SA_S9_EEENS6_IJNS7_ILi1EEESI_SI_EEESC_SE_Li256ELb0ELb1ELb0ELb0EEENS1_19SingleTileSchedulerILb0ELb0ELb1ELi128EEEEEEEEEvNT_6ParamsE)
        /*0284*/ 	.word	0x00000000


	//----- nvinfo : EIATTR_REGCOUNT
	.align		4
.L_118:
        /*0288*/ 	.byte	0x04, 0x2f
        /*028a*/ 	.short	(.L_120 - .L_119)
	.align		4
.L_119:
        /*028c*/ 	.word	index@(_ZN7cutlass13device_kernelIN5flash19enable_sm80_to_sm89INS1_16FlashAttnFwdSm80INS1_25CollectiveMainloopFwdSm80ILi8ELi1ELb0EN4cute5tupleIJNS5_1CILi128EEENS7_ILi32EEENS7_ILi256EEEEEELi256ENS_6half_tEfNS_4arch4Sm80ELb1ELb0ELb1ELb1ELb1ELb1ELb1ELb0EEENS1_21CollectiveEpilogueFwdINS6_IJS8_SA_S9_EEENS6_IJNS7_ILi1EEESI_SI_EEESC_SE_Li256ELb1ELb1ELb0ELb0EEENS1_19SingleTileSchedulerILb1ELb0ELb1ELi128EEEEEEEEEvNT_6ParamsE)
        /*0290*/ 	.word	0x00000004


	//----- nvinfo : EIATTR_FRAME_SIZE
	.align		4
.L_120:
        /*0294*/ 	.byte	0x04, 0x11
        /*0296*/ 	.short	(.L_122 - .L_121)
	.align		4
.L_121:
        /*0298*/ 	.word	index@(_ZN7cutlass13device_kernelIN5flash19enable_sm80_to_sm89INS1_16FlashAttnFwdSm80INS1_25CollectiveMainloopFwdSm80ILi8ELi1ELb0EN4cute5tupleIJNS5_1CILi128EEENS7_ILi32EEENS7_ILi256EEEEEELi256ENS_6half_tEfNS_4arch4Sm80ELb1ELb0ELb1ELb1ELb1ELb1ELb1ELb0EEENS1_21CollectiveEpilogueFwdINS6_IJS8_SA_S9_EEENS6_IJNS7_ILi1EEESI_SI_EEESC_SE_Li256ELb1ELb1ELb0ELb0EEENS1_19SingleTileSchedulerILb1ELb0ELb1ELi128EEEEEEEEEvNT_6ParamsE)
        /*029c*/ 	.word	0x00000000


	//----- nvinfo : EIATTR_REGCOUNT
	.align		4
.L_122:
        /*02a0*/ 	.byte	0x04, 0x2f
        /*02a2*/ 	.short	(.L_124 - .L_123)
	.align		4
.L_123:
        /*02a4*/ 	.word	index@(_ZN7cutlass13device_kernelIN5flash19enable_sm80_to_sm89INS1_16FlashAttnFwdSm80INS1_25CollectiveMainloopFwdSm80ILi8ELi1ELb1EN4cute5tupleIJNS5_1CILi128EEENS7_ILi64EEENS7_ILi256EEEEEELi256ENS_6half_tEfNS_4arch4Sm80ELb1ELb0ELb1ELb1ELb1ELb0ELb1ELb0EEENS1_21CollectiveEpilogueFwdINS6_IJS8_SA_S9_EEENS6_IJNS7_ILi1EEESI_SI_EEESC_SE_Li256ELb1ELb1ELb0ELb0EEENS1_19SingleTileSchedulerILb1ELb0ELb1ELi128EEEEEEEEEvNT_6ParamsE)
        /*02a8*/ 	.word	0x00000004


	//----- nvinfo : EIATTR_FRAME_SIZE
	.align		4
.L_124:
        /*02ac*/ 	.byte	0x04, 0x11
        /*02ae*/ 	.short	(.L_126 - .L_125)
	.align		4
.L_125:
        /*02b0*/ 	.word	index@(_ZN7cutlass13device_kernelIN5flash19enable_sm80_to_sm89INS1_16FlashAttnFwdSm80INS1_25CollectiveMainloopFwdSm80ILi8ELi1ELb1EN4cute5tupleIJNS5_1CILi128EEENS7_ILi64EEENS7_ILi256EEEEEELi256ENS_6half_tEfNS_4arch4Sm80ELb1ELb0ELb1ELb1ELb1ELb0ELb1ELb0EEENS1_21CollectiveEpilogueFwdINS6_IJS8_SA_S9_EEENS6_IJNS7_ILi1EEESI_SI_EEESC_SE_Li256ELb1ELb1ELb0ELb0EEENS1_19SingleTileSchedulerILb1ELb0ELb1ELi128EEEEEEEEEvNT_6ParamsE)
        /*02b4*/ 	.word	0x00000000


	//----- nvinfo : EIATTR_REGCOUNT
	.align		4
.L_126:
        /*02b8*/ 	.byte	0x04, 0x2f
        /*02ba*/ 	.short	(.L_128 - .L_127)
	.align		4
.L_127:
        /*02bc*/ 	.word	index@(_ZN7cutlass13device_kernelIN5flash19enable_sm80_to_sm89INS1_16FlashAttnFwdSm80INS1_25CollectiveMainloopFwdSm80ILi8ELi1ELb1EN4cute5tupleIJNS5_1CILi128EEENS7_ILi64EEENS7_ILi256EEEEEELi256ENS_6half_tEfNS_4arch4Sm80ELb1ELb0ELb1ELb0ELb1ELb0ELb1ELb0EEENS1_21CollectiveEpilogueFwdINS6_IJS8_SA_S9_EEENS6_IJNS7_ILi1EEESI_SI_EEESC_SE_Li256ELb0ELb1ELb0ELb0EEENS1_30DynamicPersistentTileSchedulerILi256ELi256ELb0ELb1ELb0EEEEEEEEEvNT_6ParamsE)
        /*02c0*/ 	.word	0x00000004


	//----- nvinfo : EIATTR_FRAME_SIZE
	.align		4
.L_128:
        /*02c4*/ 	.byte	0x04, 0x11
        /*02c6*/ 	.short	(.L_130 - .L_129)
	.align		4
.L_129:
        /*02c8*/ 	.word	index@(_ZN7cutlass13device_kernelIN5flash19enable_sm80_to_sm89INS1_16FlashAttnFwdSm80INS1_25CollectiveMainloopFwdSm80ILi8ELi1ELb1EN4cute5tupleIJNS5_1CILi128EEENS7_ILi64EEENS7_ILi256EEEEEELi256ENS_6half_tEfNS_4arch4Sm80ELb1ELb0ELb1ELb0ELb1ELb0ELb1ELb0EEENS1_21CollectiveEpilogueFwdINS6_IJS8_SA_S9_EEENS6_IJNS7_ILi1EEESI_SI_EEESC_SE_Li256ELb0ELb1ELb0ELb0EEENS1_30DynamicPersistentTileSchedulerILi256ELi256ELb0ELb1ELb0EEEEEEEEEvNT_6ParamsE)
        /*02cc*/ 	.word	0x00000000


	//----- nvinfo : EIATTR_REGCOUNT
	.align		4
.L_130:
        /*02d0*/ 	.byte	0x04, 0x2f
        /*02d2*/ 	.short	(.L_132 - .L_131)
	.align		4
.L_131:
        /*02d4*/ 	.word	index@(_ZN7cutlass13device_kernelIN5flash19enable_sm80_to_sm89INS1_16FlashAttnFwdSm80INS1_25CollectiveMainloopFwdSm80ILi8ELi1ELb0EN4cute5tupleIJNS5_1CILi128EEENS7_ILi32EEENS7_ILi256EEEEEELi256ENS_6half_tEfNS_4arch4Sm80ELb0ELb1ELb1ELb1ELb1ELb1ELb1ELb0EEENS1_21CollectiveEpilogueFwdINS6_IJS8_SA_S9_EEENS6_IJNS7_ILi1EEESI_SI_EEESC_SE_Li256ELb1ELb1ELb0ELb0EEENS1_19SingleTileSchedulerILb1ELb0ELb1ELi128EEEEEEEEEvNT_6ParamsE)
        /*02d8*/ 	.word	0x00000004


	//----- nvinfo : EIATTR_FRAME_SIZE
	.align		4
.L_132:
        /*02dc*/ 	.byte	0x04, 0x11
        /*02de*/ 	.short	(.L_134 - .L_133)
	.align		4
.L_133:
        /*02e0*/ 	.word	index@(_ZN7cutlass13device_kernelIN5flash19enable_sm80_to_sm89INS1_16FlashAttnFwdSm80INS1_25CollectiveMainloopFwdSm80ILi8ELi1ELb0EN4cute5tupleIJNS5_1CILi128EEENS7_ILi32EEENS7_ILi256EEEEEELi256ENS_6half_tEfNS_4arch4Sm80ELb0ELb1ELb1ELb1ELb1ELb1ELb1ELb0EEENS1_21CollectiveEpilogueFwdINS6_IJS8_SA_S9_EEENS6_IJNS7_ILi1EEESI_SI_EEESC_SE_Li256ELb1ELb1ELb0ELb0EEENS1_19SingleTileSchedulerILb1ELb0ELb1ELi128EEEEEEEEEvNT_6ParamsE)
        /*02e4*/ 	.word	0x00000000


	//----- nvinfo : EIATTR_REGCOUNT
	.align		4
.L_134:
        /*02e8*/ 	.byte	0x04, 0x2f
        /*02ea*/ 	.short	(.L_136 - .L_135)
	.align		4
.L_135:
        /*02ec*/ 	.word	index@(_ZN7cutlass13device_kernelIN5flash19enable_sm80_to_sm89INS1_16FlashAttnFwdSm80INS1_25CollectiveMainloopFwdSm80ILi8ELi1ELb1EN4cute5tupleIJNS5_1CILi128EEENS7_ILi48EEENS7_ILi256EEEEEELi256ENS_6half_tEfNS_4arch4Sm80ELb0ELb1ELb1ELb1ELb1ELb0ELb1ELb0EEENS1_21CollectiveEpilogueFwdINS6_IJS8_SA_S9_EEENS6_IJNS7_ILi1EEESI_SI_EEESC_SE_Li256ELb1ELb1ELb0ELb0EEENS1_19SingleTileSchedulerILb1ELb0ELb1ELi128EEEEEEEEEvNT_6ParamsE)
        /*02f0*/ 	.word	0x00000004


	//----- nvinfo : EIATTR_FRAME_SIZE
	.align		4
.L_136:
        /*02f4*/ 	.byte	0x04, 0x11
        /*02f6*/ 	.short	(.L_138 - .L_137)
	.align		4
.L_137:
        /*02f8*/ 	.word	index@(_ZN7cutlass13device_kernelIN5flash19enable_sm80_to_sm89INS1_16FlashAttnFwdSm80INS1_25CollectiveMainloopFwdSm80ILi8ELi1ELb1EN4cute5tupleIJNS5_1CILi128EEENS7_ILi48EEENS7_ILi256EEEEEELi256ENS_6half_tEfNS_4arch4Sm80ELb0ELb1ELb1ELb1ELb1ELb0ELb1ELb0EEENS1_21CollectiveEpilogueFwdINS6_IJS8_SA_S9_EEENS6_IJNS7_ILi1EEESI_SI_EEESC_SE_Li256ELb1ELb1ELb0ELb0EEENS1_19SingleTileSchedulerILb1ELb0ELb1ELi128EEEEEEEEEvNT_6ParamsE)
        /*02fc*/ 	.word	0x00000000


	//----- nvinfo : EIATTR_REGCOUNT
	.align		4
.L_138:
        /*0300*/ 	.byte	0x04, 0x2f
        /*0302*/ 	.short	(.L_140 - .L_139)
	.align		4
.L_139:
        /*0304*/ 	.word	index@(_ZN7cutlass13device_kernelIN5flash19enable_sm80_to_sm89INS1_16FlashAttnFwdSm80INS1_25CollectiveMainloopFwdSm80ILi8ELi1ELb1EN4cute5tupleIJNS5_1CILi128EEENS7_ILi48EEENS7_ILi256EEEEEELi256ENS_6half_tEfNS_4arch4Sm80ELb0ELb1ELb1ELb0ELb1ELb0ELb1ELb0EEENS1_21CollectiveEpilogueFwdINS6_IJS8_SA_S9_EEENS6_IJNS7_ILi1EEESI_SI_EEESC_SE_Li256ELb0ELb1ELb0ELb0EEENS1_19SingleTileSchedulerILb0ELb0ELb1ELi128EEEEEEEEEvNT_6ParamsE)
        /*0308*/ 	.word	0x00000004


	//----- nvinfo : EIATTR_FRAME_SIZE
	.align		4
.L_140:
        /*030c*/ 	.byte	0x04, 0x11
        /*030e*/ 	.short	(.L_142 - .L_141)
	.align		4
.L_141:
        /*0310*/ 	.word	index@(_ZN7cutlass13device_kernelIN5flash19enable_sm80_to_sm89INS1_16FlashAttnFwdSm80INS1_25CollectiveMainloopFwdSm80ILi8ELi1ELb1EN4cute5tupleIJNS5_1CILi128EEENS7_ILi48EEENS7_ILi256EEEEEELi256ENS_6half_tEfNS_4arch4Sm80ELb0ELb1ELb1ELb0ELb1ELb0ELb1ELb0EEENS1_21CollectiveEpilogueFwdINS6_IJS8_SA_S9_EEENS6_IJNS7_ILi1EEESI_SI_EEESC_SE_Li256ELb0ELb1ELb0ELb0EEENS1_19SingleTileSchedulerILb0ELb0ELb1ELi128EEEEEEEEEvNT_6ParamsE)
        /*0314*/ 	.word	0x00000000


	//----- nvinfo : EIATTR_REGCOUNT
	.align		4
.L_142:
        /*0318*/ 	.byte	0x04, 0x2f
        /*031a*/ 	.short	(.L_144 - .L_143)
	.align		4
.L_143:
        /*031c*/ 	.word	index@(_ZN7cutlass13device_kernelIN5flash19enable_sm80_to_sm89INS1_16FlashAttnFwdSm80INS1_25CollectiveMainloopFwdSm80ILi8ELi1ELb0EN4cute5tupleIJNS5_1CILi128EEENS7_ILi32EEENS7_ILi256EEEEEELi256ENS_6half_tEfNS_4arch4Sm80ELb0ELb0ELb1ELb1ELb1ELb1ELb1ELb0EEENS1_21CollectiveEpilogueFwdINS6_IJS8_SA_S9_EEENS6_IJNS7_ILi1EEESI_SI_EEESC_SE_Li256ELb1ELb1ELb0ELb0EEENS1_19SingleTileSchedulerILb1ELb0ELb1ELi128EEEEEEEEEvNT_6ParamsE)
        /*0320*/ 	.word	0x00000004


	//----- nvinfo : EIATTR_FRAME_SIZE
	.align		4
.L_144:
        /*0324*/ 	.byte	0x04, 0x11
        /*0326*/ 	.short	(.L_146 - .L_145)
	.align		4
.L_145:
        /*0328*/ 	.word	index@(_ZN7cutlass13device_kernelIN5flash19enable_sm80_to_sm89INS1_16FlashAttnFwdSm80INS1_25CollectiveMainloopFwdSm80ILi8ELi1ELb0EN4cute5tupleIJNS5_1CILi128EEENS7_ILi32EEENS7_ILi256EEEEEELi256ENS_6half_tEfNS_4arch4Sm80ELb0ELb0ELb1ELb1ELb1ELb1ELb1ELb0EEENS1_21CollectiveEpilogueFwdINS6_IJS8_SA_S9_EEENS6_IJNS7_ILi1EEESI_SI_EEESC_SE_Li256ELb1ELb1ELb0ELb0EEENS1_19SingleTileSchedulerILb1ELb0ELb1ELi128EEEEEEEEEvNT_6ParamsE)
        /*032c*/ 	.word	0x00000000


	//----- nvinfo : EIATTR_REGCOUNT
	.align		4
.L_146:
        /*0330*/ 	.byte	0x04, 0x2f
        /*0332*/ 	.short	(.L_148 - .L_147)
	.align		4
.L_147:
        /*0334*/ 	.word	index@(_ZN7cutlass13device_kernelIN5flash19enable_sm80_to_sm89INS1_16FlashAttnFwdSm80INS1_25CollectiveMainloopFwdSm80ILi8ELi1ELb1EN4cute5tupleIJNS5_1CILi128EEENS7_ILi64EEENS7_ILi256EEEEEELi256ENS_6half_tEfNS_4arch4Sm80ELb0ELb0ELb1ELb1ELb1ELb0ELb1ELb0EEENS1_21CollectiveEpilogueFwdINS6_IJS8_SA_S9_EEENS6_IJNS7_ILi1EEESI_SI_EEESC_SE_Li256ELb1ELb1ELb0ELb0EEENS1_19SingleTileSchedulerILb1ELb0ELb1ELi128EEEEEEEEEvNT_6ParamsE)
        /*0338*/ 	.word	0x00000004


	//----- nvinfo : EIATTR_FRAME_SIZE
	.align		4
.L_148:
        /*033c*/ 	.byte	0x04, 0x11
        /*033e*/ 	.short	(.L_150 - .L_149)
	.align		4
.L_149:
        /*0340*/ 	.word	index@(_ZN7cutlass13device_kernelIN5flash19enable_sm80_to_sm89INS1_16FlashAttnFwdSm80INS1_25CollectiveMainloopFwdSm80ILi8ELi1ELb1EN4cute5tupleIJNS5_1CILi128EEENS7_ILi64EEENS7_ILi256EEEEEELi256ENS_6half_tEfNS_4arch4Sm80ELb0ELb0ELb1ELb1ELb1ELb0ELb1ELb0EEENS1_21CollectiveEpilogueFwdINS6_IJS8_SA_S9_EEENS6_IJNS7_ILi1EEESI_SI_EEESC_SE_Li256ELb1ELb1ELb0ELb0EEENS1_19SingleTileSchedulerILb1ELb0ELb1ELi128EEEEEEEEEvNT_6ParamsE)
        /*0344*/ 	.word	0x00000000


	//----- nvinfo : EIATTR_REGCOUNT
	.align		4
.L_150:
        /*0348*/ 	.byte	0x04, 0x2f
        /*034a*/ 	.short	(.L_152 - .L_151)
	.align		4
.L_151:
        /*034c*/ 	.word	index@(_ZN7cutlass13device_kernelIN5flash19enable_sm80_to_sm89INS1_16FlashAttnFwdSm80INS1_25CollectiveMainloopFwdSm80ILi8ELi1ELb1EN4cute5tupleIJNS5_1CILi128EEENS7_ILi64EEENS7_ILi256EEEEEELi256ENS_6half_tEfNS_4arch4Sm80ELb0ELb0ELb1ELb0ELb1ELb0ELb1ELb0EEENS1_21CollectiveEpilogueFwdINS6_IJS8_SA_S9_EEENS6_IJNS7_ILi1EEESI_SI_EEESC_SE_Li256ELb0ELb1ELb0ELb0EEENS1_19SingleTileSchedulerILb0ELb0ELb1ELi128EEEEEEEEEvNT_6ParamsE)
        /*0350*/ 	.word	0x00000004


	//----- nvinfo : EIATTR_FRAME_SIZE
	.align		4
.L_152:
        /*0354*/ 	.byte	0x04, 0x11
        /*0356*/ 	.short	(.L_154 - .L_153)
	.align		4
.L_153:
        /*0358*/ 	.word	index@(_ZN7cutlass13device_kernelIN5flash19enable_sm80_to_sm89INS1_16FlashAttnFwdSm80INS1_25CollectiveMainloopFwdSm80ILi8ELi1ELb1EN4cute5tupleIJNS5_1CILi128EEENS7_ILi64EEENS7_ILi256EEEEEELi256ENS_6half_tEfNS_4arch4Sm80ELb0ELb0ELb1ELb0ELb1ELb0ELb1ELb0EEENS1_21CollectiveEpilogueFwdINS6_IJS8_SA_S9_EEENS6_IJNS7_ILi1EEESI_SI_EEESC_SE_Li256ELb0ELb1ELb0ELb0EEENS1_19SingleTileSchedulerILb0ELb0ELb1ELi128EEEEEEEEEvNT_6ParamsE)
        /*035c*/ 	.word	0x00000000


	//----- nvinfo : EIATTR_MIN_STACK_SIZE
	.align		4
.L_154:
        /*0360*/ 	.byte	0x04, 0x12
        /*0362*/ 	.short	(.L_156 - .L_155)
	.align		4
.L_155:
        /*0364*/ 	.word	index@(_ZN7cutlass13device_kernelIN5flash19enable_sm80_to_sm89INS1_16FlashAttnFwdSm80INS1_25CollectiveMainloopFwdSm80ILi8ELi1ELb1EN4cute5tupleIJNS5_1CILi128EEENS7_ILi64EEENS7_ILi256EEEEEELi256ENS_6half_tEfNS_4arch4Sm80ELb0ELb0ELb1ELb0ELb1ELb0ELb1ELb0EEENS1_21CollectiveEpilogueFwdINS6_IJS8_SA_S9_EEENS6_IJNS7_ILi1EEESI_SI_EEESC_SE_Li256ELb0ELb1ELb0ELb0EEENS1_19SingleTileSchedulerILb0ELb0ELb1ELi128EEEEEEEEEvNT_6ParamsE)
        /*0368*/ 	.word	0x00000000


	//----- nvinfo : EIATTR_MIN_STACK_SIZE
	.align		4
.L_156:
        /*036c*/ 	.byte	0x04, 0x12
        /*036e*/ 	.short	(.L_158 - .L_157)
	.align		4
.L_157:
        /*0370*/ 	.word	index@(_ZN7cutlass13device_kernelIN5flash19enable_sm80_to_sm89INS1_16FlashAttnFwdSm80INS1_25CollectiveMainloopFwdSm80ILi8ELi1ELb1EN4cute5tupleIJNS5_1CILi128EEENS7_ILi64EEENS7_ILi256EEEEEELi256ENS_6half_tEfNS_4arch4Sm80ELb0ELb0ELb1ELb1ELb1ELb0ELb1ELb0EEENS1_21CollectiveEpilogueFwdINS6_IJS8_SA_S9_EEENS6_IJNS7_ILi1EEESI_SI_EEESC_SE_Li256ELb1ELb1ELb0ELb0EEENS1_19SingleTileSchedulerILb1ELb0ELb1ELi128EEEEEEEEEvNT_6ParamsE)
        /*0374*/ 	.word	0x00000000


	//----- nvinfo : EIATTR_MIN_STACK_SIZE
	.align		4
.L_158:
        /*0378*/ 	.byte	0x04, 0x12
        /*037a*/ 	.short	(.L_160 - .L_159)
	.align		4
.L_159:
        /*037c*/ 	.word	index@(_ZN7cutlass13device_kernelIN5flash19enable_sm80_to_sm89INS1_16FlashAttnFwdSm80INS1_25CollectiveMainloopFwdSm80ILi8ELi1ELb0EN4cute5tupleIJNS5_1CILi128EEENS7_ILi32EEENS7_ILi256EEEEEELi256ENS_6half_tEfNS_4arch4Sm80ELb0ELb0ELb1ELb1ELb1ELb1ELb1ELb0EEENS1_21CollectiveEpilogueFwdINS6_IJS8_SA_S9_EEENS6_IJNS7_ILi1EEESI_SI_EEESC_SE_Li256ELb1ELb1ELb0ELb0EEENS1_19SingleTileSchedulerILb1ELb0ELb1ELi128EEEEEEEEEvNT_6ParamsE)
        /*0380*/ 	.word	0x00000000


	//----- nvinfo : EIATTR_MIN_STACK_SIZE
	.align		4
.L_160:
        /*0384*/ 	.byte	0x04, 0x12
        /*0386*/ 	.short	(.L_162 - .L_161)
	.align		4
.L_161:
        /*0388*/ 	.word	index@(_ZN7cutlass13device_kernelIN5flash19enable_sm80_to_sm89INS1_16FlashAttnFwdSm80INS1_25CollectiveMainloopFwdSm80ILi8ELi1ELb1EN4cute5tupleIJNS5_1CILi128EEENS7_ILi48EEENS7_ILi256EEEEEELi256ENS_6half_tEfNS_4arch4Sm80ELb0ELb1ELb1ELb0ELb1ELb0ELb1ELb0EEENS1_21CollectiveEpilogueFwdINS6_IJS8_SA_S9_EEENS6_IJNS7_ILi1EEESI_SI_EEESC_SE_Li256ELb0ELb1ELb0ELb0EEENS1_19SingleTileSchedulerILb0ELb0ELb1ELi128EEEEEEEEEvNT_6ParamsE)
        /*038c*/ 	.word	0x00000000


	//----- nvinfo : EIATTR_MIN_STACK_SIZE
	.align		4
.L_162:
        /*0390*/ 	.byte	0x04, 0x12
        /*0392*/ 	.short	(.L_164 - .L_163)
	.align		4
.L_163:
        /*0394*/ 	.word	index@(_ZN7cutlass13device_kernelIN5flash19enable_sm80_to_sm89INS1_16FlashAttnFwdSm80INS1_25CollectiveMainloopFwdSm80ILi8ELi1ELb1EN4cute5tupleIJNS5_1CILi128EEENS7_ILi48EEENS7_ILi256EEEEEELi256ENS_6half_tEfNS_4arch4Sm80ELb0ELb1ELb1ELb1ELb1ELb0ELb1ELb0EEENS1_21CollectiveEpilogueFwdINS6_IJS8_SA_S9_EEENS6_IJNS7_ILi1EEESI_SI_EEESC_SE_Li256ELb1ELb1ELb0ELb0EEENS1_19SingleTileSchedulerILb1ELb0ELb1ELi128EEEEEEEEEvNT_6ParamsE)
        /*0398*/ 	.word	0x00000000


	//----- nvinfo : EIATTR_MIN_STACK_SIZE
	.align		4
.L_164:
        /*039c*/ 	.byte	0x04, 0x12
        /*039e*/ 	.short	(.L_166 - .L_165)
	.align		4
.L_165:
        /*03a0*/ 	.word	index@(_ZN7cutlass13device_kernelIN5flash19enable_sm80_to_sm89INS1_16FlashAttnFwdSm80INS1_25CollectiveMainloopFwdSm80ILi8ELi1ELb0EN4cute5tupleIJNS5_1CILi128EEENS7_ILi32EEENS7_ILi256EEEEEELi256ENS_6half_tEfNS_4arch4Sm80ELb0ELb1ELb1ELb1ELb1ELb1ELb1ELb0EEENS1_21CollectiveEpilogueFwdINS6_IJS8_SA_S9_EEENS6_IJNS7_ILi1EEESI_SI_EEESC_SE_Li256ELb1ELb1ELb0ELb0EEENS1_19SingleTileSchedulerILb1ELb0ELb1ELi128EEEEEEEEEvNT_6ParamsE)
        /*03a4*/ 	.word	0x00000000


	//----- nvinfo : EIATTR_MIN_STACK_SIZE
	.align		4
.L_166:
        /*03a8*/ 	.byte	0x04, 0x12
        /*03aa*/ 	.short	(.L_168 - .L_167)
	.align		4
.L_167:
        /*03ac*/ 	.word	index@(_ZN7cutlass13device_kernelIN5flash19enable_sm80_to_sm89INS1_16FlashAttnFwdSm80INS1_25CollectiveMainloopFwdSm80ILi8ELi1ELb1EN4cute5tupleIJNS5_1CILi128EEENS7_ILi64EEENS7_ILi256EEEEEELi256ENS_6half_tEfNS_4arch4Sm80ELb1ELb0ELb1ELb0ELb1ELb0ELb1ELb0EEENS1_21CollectiveEpilogueFwdINS6_IJS8_SA_S9_EEENS6_IJNS7_ILi1EEESI_SI_EEESC_SE_Li256ELb0ELb1ELb0ELb0EEENS1_30DynamicPersistentTileSchedulerILi256ELi256ELb0ELb1ELb0EEEEEEEEEvNT_6ParamsE)
        /*03b0*/ 	.word	0x00000000


	//----- nvinfo : EIATTR_MIN_STACK_SIZE
	.align		4
.L_168:
        /*03b4*/ 	.byte	0x04, 0x12
        /*03b6*/ 	.short	(.L_170 - .L_169)
	.align		4
.L_169:
        /*03b8*/ 	.word	index@(_ZN7cutlass13device_kernelIN5flash19enable_sm80_to_sm89INS1_16FlashAttnFwdSm80INS1_25CollectiveMainloopFwdSm80ILi8ELi1ELb1EN4cute5tupleIJNS5_1CILi128EEENS7_ILi64EEENS7_ILi256EEEEEELi256ENS_6half_tEfNS_4arch4Sm80ELb1ELb0ELb1ELb1ELb1ELb0ELb1ELb0EEENS1_21CollectiveEpilogueFwdINS6_IJS8_SA_S9_EEENS6_IJNS7_ILi1EEESI_SI_EEESC_SE_Li256ELb1ELb1ELb0ELb0EEENS1_19SingleTileSchedulerILb1ELb0ELb1ELi128EEEEEEEEEvNT_6ParamsE)
        /*03bc*/ 	.word	0x00000000


	//----- nvinfo : EIATTR_MIN_STACK_SIZE
	.align		4
.L_170:
        /*03c0*/ 	.byte	0x04, 0x12
        /*03c2*/ 	.short	(.L_172 - .L_171)
	.align		4
.L_171:
        /*03c4*/ 	.word	index@(_ZN7cutlass13device_kernelIN5flash19enable_sm80_to_sm89INS1_16FlashAttnFwdSm80INS1_25CollectiveMainloopFwdSm80ILi8ELi1ELb0EN4cute5tupleIJNS5_1CILi128EEENS7_ILi32EEENS7_ILi256EEEEEELi256ENS_6half_tEfNS_4arch4Sm80ELb1ELb0ELb1ELb1ELb1ELb1ELb1ELb0EEENS1_21CollectiveEpilogueFwdINS6_IJS8_SA_S9_EEENS6_IJNS7_ILi1EEESI_SI_EEESC_SE_Li256ELb1ELb1ELb0ELb0EEENS1_19SingleTileSchedulerILb1ELb0ELb1ELi128EEEEEEEEEvNT_6ParamsE)
        /*03c8*/ 	.word	0x00000000


	//----- nvinfo : EIATTR_MIN_STACK_SIZE
	.align		4
.L_172:
        /*03cc*/ 	.byte	0x04, 0x12
        /*03ce*/ 	.short	(.L_174 - .L_173)
	.align		4
.L_173:
        /*03d0*/ 	.word	index@(_ZN7cutlass13device_kernelIN5flash19enable_sm80_to_sm89INS1_16FlashAttnFwdSm80INS1_25CollectiveMainloopFwdSm80ILi8ELi1ELb0EN4cute5tupleIJNS5_1CILi128EEENS7_ILi96EEENS7_ILi256EEEEEELi256ENS_6half_tEfNS_4arch4Sm80ELb0ELb0ELb1ELb0ELb1ELb0ELb1ELb0EEENS1_21CollectiveEpilogueFwdINS6_IJS8_SA_S9_EEENS6_IJNS7_ILi1EEESI_SI_EEESC_SE_Li256ELb0ELb1ELb0ELb0EEENS1_19SingleTileSchedulerILb0ELb0ELb1ELi128EEEEEEEEEvNT_6ParamsE)
        /*03d4*/ 	.word	0x00000000


	//----- nvinfo : EIATTR_MIN_STACK_SIZE
	.align		4
.L_174:
        /*03d8*/ 	.byte	0x04, 0x12
        /*03da*/ 	.short	(.L_176 - .L_175)
	.align		4
.L_175:
        /*03dc*/ 	.word	index@(_ZN7cutlass13device_kernelIN5flash19enable_sm80_to_sm89INS1_16FlashAttnFwdSm80INS1_25CollectiveMainloopFwdSm80ILi8ELi1ELb0EN4cute5tupleIJNS5_1CILi128EEENS7_ILi96EEENS7_ILi256EEEEEELi256ENS_6half_tEfNS_4arch4Sm80ELb0ELb0ELb1ELb1ELb1ELb0ELb1ELb0EEENS1_21CollectiveEpilogueFwdINS6_IJS8_SA_S9_EEENS6_IJNS7_ILi1EEESI_SI_EEESC_SE_Li256ELb1ELb1ELb0ELb0EEENS1_19SingleTileSchedulerILb1ELb0ELb1ELi128EEEEEEEEEvNT_6ParamsE)
        /*03e0*/ 	.word	0x00000000


	//----- nvinfo : EIATTR_MIN_STACK_SIZE
	.align		4
.L_176:
        /*03e4*/ 	.byte	0x04, 0x12
        /*03e6*/ 	.short	(.L_178 - .L_177)
	.align		4
.L_177:
        /*03e8*/ 	.word	index@(_ZN7cutlass13device_kernelIN5flash19enable_sm80_to_sm89INS1_16FlashAttnFwdSm80INS1_25CollectiveMainloopFwdSm80ILi8ELi1ELb0EN4cute5tupleIJNS5_1CILi128EEENS7_ILi48EEENS7_ILi256EEEEEELi256ENS_6half_tEfNS_4arch4Sm80ELb0ELb0ELb1ELb1ELb1ELb1ELb1ELb0EEENS1_21CollectiveEpilogueFwdINS6_IJS8_SA_S9_EEENS6_IJNS7_ILi1EEESI_SI_EEESC_SE_Li256ELb1ELb1ELb0ELb0EEENS1_19SingleTileSchedulerILb1ELb0ELb1ELi128EEEEEEEEEvNT_6ParamsE)
        /*03ec*/ 	.word	0x00000000


	//----- nvinfo : EIATTR_MIN_STACK_SIZE
	.align		4
.L_178:
        /*03f0*/ 	.byte	0x04, 0x12
        /*03f2*/ 	.short	(.L_180 - .L_179)
	.align		4
.L_179:
        /*03f4*/ 	.word	index@(_ZN7cutlass13device_kernelIN5flash19enable_sm80_to_sm89INS1_16FlashAttnFwdSm80INS1_25CollectiveMainloopFwdSm80ILi8ELi1ELb0EN4cute5tupleIJNS5_1CILi128EEENS7_ILi64EEENS7_ILi256EEEEEELi256ENS_6half_tEfNS_4arch4Sm80ELb0ELb1ELb1ELb0ELb1ELb0ELb1ELb0EEENS1_21CollectiveEpilogueFwdINS6_IJS8_SA_S9_EEENS6_IJNS7_ILi1EEESI_SI_EEESC_SE_Li256ELb0ELb1ELb0ELb0EEENS1_19SingleTileSchedulerILb0ELb0ELb1ELi128EEEEEEEEEvNT_6ParamsE)
        /*03f8*/ 	.word	0x00000000


	//----- nvinfo : EIATTR_MIN_STACK_SIZE
	.align		4
.L_180:
        /*03fc*/ 	.byte	0x04, 0x12
        /*03fe*/ 	.short	(.L_182 - .L_181)
	.align		4
.L_181:
        /*0400*/ 	.word	index@(_ZN7cutlass13device_kernelIN5flash19enable_sm80_to_sm89INS1_16FlashAttnFwdSm80INS1_25CollectiveMainloopFwdSm80ILi8ELi1ELb0EN4cute5tupleIJNS5_1CILi128EEENS7_ILi64EEENS7_ILi256EEEEEELi256ENS_6half_tEfNS_4arch4Sm80ELb0ELb1ELb1ELb1ELb1ELb0ELb1ELb0EEENS1_21CollectiveEpilogueFwdINS6_IJS8_SA_S9_EEENS6_IJNS7_ILi1EEESI_SI_EEESC_SE_Li256ELb1ELb1ELb0ELb0EEENS1_19SingleTileSchedulerILb1ELb0ELb1ELi128EEEEEEEEEvNT_6ParamsE)
        /*0404*/ 	.word	0x00000000


	//----- nvinfo : EIATTR_MIN_STACK_SIZE
	.align		4
.L_182:
        /*0408*/ 	.byte	0x04, 0x12
        /*040a*/ 	.short	(.L_184 - .L_183)
	.align		4
.L_183:
        /*040c*/ 	.word	index@(_ZN7cutlass13device_kernelIN5flash19enable_sm80_to_sm89INS1_16FlashAttnFwdSm80INS1_25CollectiveMainloopFwdSm80ILi8ELi1ELb0EN4cute5tupleIJNS5_1CILi128EEENS7_ILi48EEENS7_ILi256EEEEEELi256ENS_6half_tEfNS_4arch4Sm80ELb0ELb1ELb1ELb1ELb1ELb1ELb1ELb0EEENS1_21CollectiveEpilogueFwdINS6_IJS8_SA_S9_EEENS6_IJNS7_ILi1EEESI_SI_EEESC_SE_Li256ELb1ELb1ELb0ELb0EEENS1_19SingleTileSchedulerILb1ELb0ELb1ELi128EEEEEEEEEvNT_6ParamsE)
        /*0410*/ 	.word	0x00000000


	//----- nvinfo : EIATTR_MIN_STACK_SIZE
	.align		4
.L_184:
        /*0414*/ 	.byte	0x04, 0x12
        /*0416*/ 	.short	(.L_186 - .L_185)
	.align		4
.L_185:
        /*0418*/ 	.word	index@(_ZN7cutlass13device_kernelIN5flash19enable_sm80_to_sm89INS1_16FlashAttnFwdSm80INS1_25CollectiveMainloopFwdSm80ILi8ELi1ELb0EN4cute5tupleIJNS5_1CILi128EEENS7_ILi96EEENS7_ILi256EEEEEELi256ENS_6half_tEfNS_4arch4Sm80ELb1ELb0ELb1ELb0ELb1ELb0ELb1ELb0EEENS1_21CollectiveEpilogueFwdINS6_IJS8_SA_S9_EEENS6_IJNS7_ILi1EEESI_SI_EEESC_SE_Li256ELb0ELb1ELb0ELb0EEENS1_30DynamicPersistentTileSchedulerILi256ELi256ELb0ELb1ELb0EEEEEEEEEvNT_6ParamsE)
        /*041c*/ 	.word	0x00000000


	//----- nvinfo : EIATTR_MIN_STACK_SIZE
	.align		4
.L_186:
        /*0420*/ 	.byte	0x04, 0x12
        /*0422*/ 	.short	(.L_188 - .L_187)
	.align		4
.L_187:
        /*0424*/ 	.word	index@(_ZN7cutlass13device_kernelIN5flash19enable_sm80_to_sm89INS1_16FlashAttnFwdSm80INS1_25CollectiveMainloopFwdSm80ILi8ELi1ELb0EN4cute5tupleIJNS5_1CILi128EEENS7_ILi96EEENS7_ILi256EEEEEELi256ENS_6half_tEfNS_4arch4Sm80ELb1ELb0ELb1ELb1ELb1ELb0ELb1ELb0EEENS1_21CollectiveEpilogueFwdINS6_IJS8_SA_S9_EEENS6_IJNS7_ILi1EEESI_SI_EEESC_SE_Li256ELb1ELb1ELb0ELb0EEENS1_19SingleTileSchedulerILb1ELb0ELb1ELi128EEEEEEEEEvNT_6ParamsE)
        /*0428*/ 	.word	0x00000000


	//----- nvinfo : EIATTR_MIN_STACK_SIZE
	.align		4
.L_188:
        /*042c*/ 	.byte	0x04, 0x12
        /*042e*/ 	.short	(.L_190 - .L_189)
	.align		4
.L_189:
        /*0430*/ 	.word	index@(_ZN7cutlass13device_kernelIN5flash19enable_sm80_to_sm89INS1_16FlashAttnFwdSm80INS1_25CollectiveMainloopFwdSm80ILi8ELi1ELb0EN4cute5tupleIJNS5_1CILi128EEENS7_ILi48EEENS7_ILi256EEEEEELi256ENS_6half_tEfNS_4arch4Sm80ELb1ELb0ELb1ELb1ELb1ELb1ELb1ELb0EEENS1_21CollectiveEpilogueFwdINS6_IJS8_SA_S9_EEENS6_IJNS7_ILi1EEESI_SI_EEESC_SE_Li256ELb1ELb1ELb0ELb0EEENS1_19SingleTileSchedulerILb1ELb0ELb1ELi128EEEEEEEEEvNT_6ParamsE)
        /*0434*/ 	.word	0x00000000


	//----- nvinfo : EIATTR_MIN_STACK_SIZE
	.align		4
.L_190:
        /*0438*/ 	.byte	0x04, 0x12
        /*043a*/ 	.short	(.L_192 - .L_191)
	.align		4
.L_191:
        /*043c*/ 	.word	index@(_ZN7cutlass13device_kernelIN5flash19enable_sm80_to_sm89INS1_16FlashAttnFwdSm80INS1_25CollectiveMainloopFwdSm80ILi8ELi1ELb1EN4cute5tupleIJNS5_1CILi128EEENS7_ILi64EEENS7_ILi256EEEEEELi256ENS_6half_tEfNS_4arch4Sm80ELb0ELb0ELb0ELb0ELb1ELb0ELb1ELb0EEENS1_21CollectiveEpilogueFwdINS6_IJS8_SA_S9_EEENS6_IJNS7_ILi1EEESI_SI_EEESC_SE_Li256ELb0ELb1ELb0ELb0EEENS1_19SingleTileSchedulerILb0ELb0ELb1ELi128EEEEEEEEEvNT_6ParamsE)
        /*0440*/ 	.word	0x00000000


	//----- nvinfo : EIATTR_MIN_STACK_SIZE
	.align		4
.L_192:
        /*0444*/ 	.byte	0x04, 0x12
        /*0446*/ 	.short	(.L_194 - .L_193)
	.align		4
.L_193:
        /*0448*/ 	.word	index@(_ZN7cutlass13device_kernelIN5flash19enable_sm80_to_sm89INS1_16FlashAttnFwdSm80INS1_25CollectiveMainloopFwdSm80ILi8ELi1ELb1EN4cute5tupleIJNS5_1CILi128EEENS7_ILi64EEENS7_ILi256EEEEEELi256ENS_6half_tEfNS_4arch4Sm80ELb0ELb0ELb0ELb1ELb1ELb0ELb1ELb0EEENS1_21CollectiveEpilogueFwdINS6_IJS8_SA_S9_EEENS6_IJNS7_ILi1EEESI_SI_EEESC_SE_Li256ELb1ELb1ELb0ELb0EEENS1_19SingleTileSchedulerILb1ELb0ELb1ELi128EEEEEEEEEvNT_6ParamsE)
        /*044c*/ 	.word	0x00000000


	//----- nvinfo : EIATTR_MIN_STACK_SIZE
	.align		4
.L_194:
        /*0450*/ 	.byte	0x04, 0x12
        /*0452*/ 	.short	(.L_196 - .L_195)
	.align		4
.L_195:
        /*0454*/ 	.word	index@(_ZN7cutlass13device_kernelIN5flash19enable_sm80_to_sm89INS1_16FlashAttnFwdSm80INS1_25CollectiveMainloopFwdSm80ILi8ELi1ELb0EN4cute5tupleIJNS5_1CILi128EEENS7_ILi32EEENS7_ILi256EEEEEELi256ENS_6half_tEfNS_4arch4Sm80ELb0ELb0ELb0ELb1ELb1ELb1ELb1ELb0EEENS1_21CollectiveEpilogueFwdINS6_IJS8_SA_S9_EEENS6_IJNS7_ILi1EEESI_SI_EEESC_SE_Li256ELb1ELb1ELb0ELb0EEENS1_19SingleTileSchedulerILb1ELb0ELb1ELi128EEEEEEEEEvNT_6ParamsE)
        /*0458*/ 	.word	0x00000000


	//----- nvinfo : EIATTR_MIN_STACK_SIZE
	.align		4
.L_196:
        /*045c*/ 	.byte	0x04, 0x12
        /*045e*/ 	.short	(.L_198 - .L_197)
	.align		4
.L_197:
        /*0460*/ 	.word	index@(_ZN7cutlass13device_kernelIN5flash19enable_sm80_to_sm89INS1_16FlashAttnFwdSm80INS1_25CollectiveMainloopFwdSm80ILi8ELi1ELb1EN4cute5tupleIJNS5_1CILi128EEENS7_ILi48EEENS7_ILi256EEEEEELi256ENS_6half_tEfNS_4arch4Sm80ELb0ELb1ELb0ELb0ELb1ELb0ELb1ELb0EEENS1_21CollectiveEpilogueFwdINS6_IJS8_SA_S9_EEENS6_IJNS7_ILi1EEESI_SI_EEESC_SE_Li256ELb0ELb1ELb0ELb0EEENS1_19SingleTileSchedulerILb0ELb0ELb1ELi128EEEEEEEEEvNT_6ParamsE)
        /*0464*/ 	.word	0x00000000


	//----- nvinfo : EIATTR_MIN_STACK_SIZE
	.align		4
.L_198:
        /*0468*/ 	.byte	0x04, 0x12
        /*046a*/ 	.short	(.L_200 - .L_199)
	.align		4
.L_199:
        /*046c*/ 	.word	index@(_ZN7cutlass13device_kernelIN5flash19enable_sm80_to_sm89INS1_16FlashAttnFwdSm80INS1_25CollectiveMainloopFwdSm80ILi8ELi1ELb1EN4cute5tupleIJNS5_1CILi128EEENS7_ILi48EEENS7_ILi256EEEEEELi256ENS_6half_tEfNS_4arch4Sm80ELb0ELb1ELb0ELb1ELb1ELb0ELb1ELb0EEENS1_21CollectiveEpilogueFwdINS6_IJS8_SA_S9_EEENS6_IJNS7_ILi1EEESI_SI_EEESC_SE_Li256ELb1ELb1ELb0ELb0EEENS1_19SingleTileSchedulerILb1ELb0ELb1ELi128EEEEEEEEEvNT_6ParamsE)
        /*0470*/ 	.word	0x00000000


	//----- nvinfo : EIATTR_MIN_STACK_SIZE
	.align		4
.L_200:
        /*0474*/ 	.byte	0x04, 0x12
        /*0476*/ 	.short	(.L_202 - .L_201)
	.align		4
.L_201:
        /*0478*/ 	.word	index@(_ZN7cutlass13device_kernelIN5flash19enable_sm80_to_sm89INS1_16FlashAttnFwdSm80INS1_25CollectiveMainloopFwdSm80ILi8ELi1ELb0EN4cute5tupleIJNS5_1CILi128EEENS7_ILi32EEENS7_ILi256EEEEEELi256ENS_6half_tEfNS_4arch4Sm80ELb0ELb1ELb0ELb1ELb1ELb1ELb1ELb0EEENS1_21CollectiveEpilogueFwdINS6_IJS8_SA_S9_EEENS6_IJNS7_ILi1EEESI_SI_EEESC_SE_Li256ELb1ELb1ELb0ELb0EEENS1_19SingleTileSchedulerILb1ELb0ELb1ELi128EEEEEEEEEvNT_6ParamsE)
        /*047c*/ 	.word	0x00000000


	//----- nvinfo : EIATTR_MIN_STACK_SIZE
	.align		4
.L_202:
        /*0480*/ 	.byte	0x04, 0x12
        /*0482*/ 	.short	(.L_204 - .L_203)
	.align		4
.L_203:
        /*0484*/ 	.word	index@(_ZN7cutlass13device_kernelIN5flash19enable_sm80_to_sm89INS1_16FlashAttnFwdSm80INS1_25CollectiveMainloopFwdSm80ILi8ELi1ELb1EN4cute5tupleIJNS5_1CILi128EEENS7_ILi64EEENS7_ILi256EEEEEELi256ENS_6half_tEfNS_4arch4Sm80ELb1ELb0ELb0ELb0ELb1ELb0ELb1ELb0EEENS1_21CollectiveEpilogueFwdINS6_IJS8_SA_S9_EEENS6_IJNS7_ILi1EEESI_SI_EEESC_SE_Li256ELb0ELb1ELb0ELb0EEENS1_30DynamicPersistentTileSchedulerILi256ELi256ELb0ELb1ELb0EEEEEEEEEvNT_6ParamsE)
        /*0488*/ 	.word	0x00000000


	//----- nvinfo : EIATTR_MIN_STACK_SIZE
	.align		4
.L_204:
        /*048c*/ 	.byte	0x04, 0x12
        /*048e*/ 	.short	(.L_206 - .L_205)
	.align		4
.L_205:
        /*0490*/ 	.word	index@(_ZN7cutlass13device_kernelIN5flash19enable_sm80_to_sm89INS1_16FlashAttnFwdSm80INS1_25CollectiveMainloopFwdSm80ILi8ELi1ELb1EN4cute5tupleIJNS5_1CILi128EEENS7_ILi64EEENS7_ILi256EEEEEELi256ENS_6half_tEfNS_4arch4Sm80ELb1ELb0ELb0ELb1ELb1ELb0ELb1ELb0EEENS1_21CollectiveEpilogueFwdINS6_IJS8_SA_S9_EEENS6_IJNS7_ILi1EEESI_SI_EEESC_SE_Li256ELb1ELb1ELb0ELb0EEENS1_19SingleTileSchedulerILb1ELb0ELb1ELi128EEEEEEEEEvNT_6ParamsE)
        /*0494*/ 	.word	0x00000000


	//----- nvinfo : EIATTR_MIN_STACK_SIZE
	.align		4
.L_206:
        /*0498*/ 	.byte	0x04, 0x12
        /*049a*/ 	.short	(.L_208 - .L_207)
	.align		4
.L_207:
        /*049c*/ 	.word	index@(_ZN7cutlass13device_kernelIN5flash19enable_sm80_to_sm89INS1_16FlashAttnFwdSm80INS1_25CollectiveMainloopFwdSm80ILi8ELi1ELb0EN4cute5tupleIJNS5_1CILi128EEENS7_ILi32EEENS7_ILi256EEEEEELi256ENS_6half_tEfNS_4arch4Sm80ELb1ELb0ELb0ELb1ELb1ELb1ELb1ELb0EEENS1_21CollectiveEpilogueFwdINS6_IJS8_SA_S9_EEENS6_IJNS7_ILi1EEESI_SI_EEESC_SE_Li256ELb1ELb1ELb0ELb0EEENS1_19SingleTileSchedulerILb1ELb0ELb1ELi128EEEEEEEEEvNT_6ParamsE)
        /*04a0*/ 	.word	0x00000000


	//----- nvinfo : EIATTR_MIN_STACK_SIZE
	.align		4
.L_208:
        /*04a4*/ 	.byte	0x04, 0x12
        /*04a6*/ 	.short	(.L_210 - .L_209)
	.align		4
.L_209:
        /*04a8*/ 	.word	index@(_ZN7cutlass13device_kernelIN5flash19enable_sm80_to_sm89INS1_16FlashAttnFwdSm80INS1_25CollectiveMainloopFwdSm80ILi8ELi1ELb0EN4cute5tupleIJNS5_1CILi128EEENS7_ILi96EEENS7_ILi256EEEEEELi256ENS_6half_tEfNS_4arch4Sm80ELb0ELb0ELb0ELb0ELb1ELb0ELb1ELb0EEENS1_21CollectiveEpilogueFwdINS6_IJS8_SA_S9_EEENS6_IJNS7_ILi1EEESI_SI_EEESC_SE_Li256ELb0ELb1ELb0ELb0EEENS1_19SingleTileSchedulerILb0ELb0ELb1ELi128EEEEEEEEEvNT_6ParamsE)
        /*04ac*/ 	.word	0x00000000


	//----- nvinfo : EIATTR_MIN_STACK_SIZE
	.align		4
.L_210:
        /*04b0*/ 	.byte	0x04, 0x12
        /*04b2*/ 	.short	(.L_212 - .L_211)
	.align		4
.L_211:
        /*04b4*/ 	.word	index@(_ZN7cutlass13device_kernelIN5flash19enable_sm80_to_sm89INS1_16FlashAttnFwdSm80INS1_25CollectiveMainloopFwdSm80ILi8ELi1ELb0EN4cute5tupleIJNS5_1CILi128EEENS7_ILi96EEENS7_ILi256EEEEEELi256ENS_6half_tEfNS_4arch4Sm80ELb0ELb0ELb0ELb1ELb1ELb0ELb1ELb0EEENS1_21CollectiveEpilogueFwdINS6_IJS8_SA_S9_EEENS6_IJNS7_ILi1EEESI_SI_EEESC_SE_Li256ELb1ELb1ELb0ELb0EEENS1_19SingleTileSchedulerILb1ELb0ELb1ELi128EEEEEEEEEvNT_6ParamsE)
        /*04b8*/ 	.word	0x00000000


	//----- nvinfo : EIATTR_MIN_STACK_SIZE
	.align		4
.L_212:
        /*04bc*/ 	.byte	0x04, 0x12
        /*04be*/ 	.short	(.L_214 - .L_213)
	.align		4
.L_213:
        /*04c0*/ 	.word	index@(_ZN7cutlass13device_kernelIN5flash19enable_sm80_to_sm89INS1_16FlashAttnFwdSm80INS1_25CollectiveMainloopFwdSm80ILi8ELi1ELb0EN4cute5tupleIJNS5_1CILi128EEENS7_ILi48EEENS7_ILi256EEEEEELi256ENS_6half_tEfNS_4arch4Sm80ELb0ELb0ELb0ELb1ELb1ELb1ELb1ELb0EEENS1_21CollectiveEpilogueFwdINS6_IJS8_SA_S9_EEENS6_IJNS7_ILi1EEESI_SI_EEESC_SE_Li256ELb1ELb1ELb0ELb0EEENS1_19SingleTileSchedulerILb1ELb0ELb1ELi128EEEEEEEEEvNT_6ParamsE)
        /*04c4*/ 	.word	0x00000000


	//----- nvinfo : EIATTR_MIN_STACK_SIZE
	.align		4
.L_214:
        /*04c8*/ 	.byte	0x04, 0x12
        /*04ca*/ 	.short	(.L_216 - .L_215)
	.align		4
.L_215:
        /*04cc*/ 	.word	index@(_ZN7cutlass13device_kernelIN5flash19enable_sm80_to_sm89INS1_16FlashAttnFwdSm80INS1_25CollectiveMainloopFwdSm80ILi8ELi1ELb0EN4cute5tupleIJNS5_1CILi128EEENS7_ILi64EEENS7_ILi256EEEEEELi256ENS_6half_tEfNS_4arch4Sm80ELb0ELb1ELb0ELb0ELb1ELb0ELb1ELb0EEENS1_21CollectiveEpilogueFwdINS6_IJS8_SA_S9_EEENS6_IJNS7_ILi1EEESI_SI_EEESC_SE_Li256ELb0ELb1ELb0ELb0EEENS1_19SingleTileSchedulerILb0ELb0ELb1ELi128EEEEEEEEEvNT_6ParamsE)
        /*04d0*/ 	.word	0x00000000


	//----- nvinfo : EIATTR_MIN_STACK_SIZE
	.align		4
.L_216:
        /*04d4*/ 	.byte	0x04, 0x12
        /*04d6*/ 	.short	(.L_218 - .L_217)
	.align		4
.L_217:
        /*04d8*/ 	.word	index@(_ZN7cutlass13device_kernelIN5flash19enable_sm80_to_sm89INS1_16FlashAttnFwdSm80INS1_25CollectiveMainloopFwdSm80ILi8ELi1ELb0EN4cute5tupleIJNS5_1CILi128EEENS7_ILi64EEENS7_ILi256EEEEEELi256ENS_6half_tEfNS_4arch4Sm80ELb0ELb1ELb0ELb1ELb1ELb0ELb1ELb0EEENS1_21CollectiveEpilogueFwdINS6_IJS8_SA_S9_EEENS6_IJNS7_ILi1EEESI_SI_EEESC_SE_Li256ELb1ELb1ELb0ELb0EEENS1_19SingleTileSchedulerILb1ELb0ELb1ELi128EEEEEEEEEvNT_6ParamsE)
        /*04dc*/ 	.word	0x00000000


	//----- nvinfo : EIATTR_MIN_STACK_SIZE
	.align		4
.L_218:
        /*04e0*/ 	.byte	0x04, 0x12
        /*04e2*/ 	.short	(.L_220 - .L_219)
	.align		4
.L_219:
        /*04e4*/ 	.word	index@(_ZN7cutlass13device_kernelIN5flash19enable_sm80_to_sm89INS1_16FlashAttnFwdSm80INS1_25CollectiveMainloopFwdSm80ILi8ELi1ELb0EN4cute5tupleIJNS5_1CILi128EEENS7_ILi48EEENS7_ILi256EEEEEELi256ENS_6half_tEfNS_4arch4Sm80ELb0ELb1ELb0ELb1ELb1ELb1ELb1ELb0EEENS1_21CollectiveEpilogueFwdINS6_IJS8_SA_S9_EEENS6_IJNS7_ILi1EEESI_SI_EEESC_SE_Li256ELb1ELb1ELb0ELb0EEENS1_19SingleTileSchedulerILb1ELb0ELb1ELi128EEEEEEEEEvNT_6ParamsE)
        /*04e8*/ 	.word	0x00000000


	//----- nvinfo : EIATTR_MIN_STACK_SIZE
	.align		4
.L_220:
        /*04ec*/ 	.byte	0x04, 0x12
        /*04ee*/ 	.short	(.L_222 - .L_221)
	.align		4
.L_221:
        /*04f0*/ 	.word	index@(_ZN7cutlass13device_kernelIN5flash19enable_sm80_to_sm89INS1_16FlashAttnFwdSm80INS1_25CollectiveMainloopFwdSm80ILi8ELi1ELb0EN4cute5tupleIJNS5_1CILi128EEENS7_ILi96EEENS7_ILi256EEEEEELi256ENS_6half_tEfNS_4arch4Sm80ELb1ELb0ELb0ELb0ELb1ELb0ELb1ELb0EEENS1_21CollectiveEpilogueFwdINS6_IJS8_SA_S9_EEENS6_IJNS7_ILi1EEESI_SI_EEESC_SE_Li256ELb0ELb1ELb0ELb0EEENS1_30DynamicPersistentTileSchedulerILi256ELi256ELb0ELb1ELb0EEEEEEEEEvNT_6ParamsE)
        /*04f4*/ 	.word	0x00000000


	//----- nvinfo : EIATTR_MIN_STACK_SIZE
	.align		4
.L_222:
        /*04f8*/ 	.byte	0x04, 0x12
        /*04fa*/ 	.short	(.L_224 - .L_223)
	.align		4
.L_223:
        /*04fc*/ 	.word	index@(_ZN7cutlass13device_kernelIN5flash19enable_sm80_to_sm89INS1_16FlashAttnFwdSm80INS1_25CollectiveMainloopFwdSm80ILi8ELi1ELb0EN4cute5tupleIJNS5_1CILi128EEENS7_ILi96EEENS7_ILi256EEEEEELi256ENS_6half_tEfNS_4arch4Sm80ELb1ELb0ELb0ELb1ELb1ELb0ELb1ELb0EEENS1_21CollectiveEpilogueFwdINS6_IJS8_SA_S9_EEENS6_IJNS7_ILi1EEESI_SI_EEESC_SE_Li256ELb1ELb1ELb0ELb0EEENS1_19SingleTileSchedulerILb1ELb0ELb1ELi128EEEEEEEEEvNT_6ParamsE)
        /*0500*/ 	.word	0x00000000


	//----- nvinfo : EIATTR_MIN_STACK_SIZE
	.align		4
.L_224:
        /*0504*/ 	.byte	0x04, 0x12
        /*0506*/ 	.short	(.L_226 - .L_225)
	.align		4
.L_225:
        /*0508*/ 	.word	index@(_ZN7cutlass13device_kernelIN5flash19enable_sm80_to_sm89INS1_16FlashAttnFwdSm80INS1_25CollectiveMainloopFwdSm80ILi8ELi1ELb0EN4cute5tupleIJNS5_1CILi128EEENS7_ILi48EEENS7_ILi256EEEEEELi256ENS_6half_tEfNS_4arch4Sm80ELb1ELb0ELb0ELb1ELb1ELb1ELb1ELb0EEENS1_21CollectiveEpilogueFwdINS6_IJS8_SA_S9_EEENS6_IJNS7_ILi1EEESI_SI_EEESC_SE_Li256ELb1ELb1ELb0ELb0EEENS1_19SingleTileSchedulerILb1ELb0ELb1ELi128EEEEEEEEEvNT_6ParamsE)
        /*050c*/ 	.word	0x00000000
.L_226:


//--------------------- .nv.compat                --------------------------
	.section	.nv.compat,"",@"SHT_CUDA_COMPAT_INFO"
	.align	4
        /*0000*/ 	.byte	0x02, 0x09, 0x01, 0x00, 0x02, 0x02, 0x01, 0x00, 0x02, 0x05, 0x05, 0x00, 0x03, 0x07, 0x01, 0x01
        /*0010*/ 	.byte	0x02, 0x03, 0x00, 0x00, 0x02, 0x06, 0x01, 0x00, 0x04, 0x0b, 0x08, 0x00, 0x09, 0x00, 0x00, 0x00
        /*0020*/ 	.byte	0x00, 0x00, 0x00, 0x00


//--------------------- .nv.info._ZN7cutlass13device_kernelIN5flash19enable_sm80_to_sm89INS1_16FlashAttnFwdSm80INS1_25CollectiveMainloopFwdSm80ILi8ELi1ELb1EN4cute5tupleIJNS5_1CILi128EEENS7_ILi64EEENS7_ILi256EEEEEELi256ENS_6half_tEfNS_4arch4Sm80ELb0ELb0ELb1ELb0ELb1ELb0ELb1ELb0EEENS1_21CollectiveEpilogueFwdINS6_IJS8_SA_S9_EEENS6_IJNS7_ILi1EEESI_SI_EEESC_SE_Li256ELb0ELb1ELb0ELb0EEENS1_19SingleTileSchedulerILb0ELb0ELb1ELi128EEEEEEEEEvNT_6ParamsE --------------------------
	.section	.nv.info._ZN7cutlass13device_kernelIN5flash19enable_sm80_to_sm89INS1_16FlashAttnFwdSm80INS1_25CollectiveMainloopFwdSm80ILi8ELi1ELb1EN4cute5tupleIJNS5_1CILi128EEENS7_ILi64EEENS7_ILi256EEEEEELi256ENS_6half_tEfNS_4arch4Sm80ELb0ELb0ELb1ELb0ELb1ELb0ELb1ELb0EEENS1_21CollectiveEpilogueFwdINS6_IJS8_SA_S9_EEENS6_IJNS7_ILi1EEESI_SI_EEESC_SE_Li256ELb0ELb1ELb0ELb0EEENS1_19SingleTileSchedulerILb0ELb0ELb1ELi128EEEEEEEEEvNT_6ParamsE,"",@"SHT_CUDA_INFO"
	.sectionflags	@""
	.align	4


	//----- nvinfo : EIATTR_CUDA_API_VERSION
	.align		4
        /*0000*/ 	.byte	0x04, 0x37
        /*0002*/ 	.short	(.L_228 - .L_227)
.L_227:
        /*0004*/ 	.word	0x00000082


	//----- nvinfo : EIATTR_KPARAM_INFO
	.align		4
.L_228:
        /*0008*/ 	.byte	0x04, 0x17
        /*000a*/ 	.short	(.L_230 - .L_229)
.L_229:
        /*000c*/ 	.word	0x00000000
        /*0010*/ 	.short	0x0000
        /*0012*/ 	.short	0x0000
        /*0014*/ 	.byte	0x00, 0xf0, 0x61, 0x10


	//----- nvinfo : EIATTR_SPARSE_MMA_MASK
	.align		4
.L_230:
        /*0018*/ 	.byte	0x03, 0x50
        /*001a*/ 	.short	0x0000


	//----- nvinfo : EIATTR_MAXREG_COUNT
	.align		4
        /*001c*/ 	.byte	0x03, 0x1b
        /*001e*/ 	.short	0x00ff


	//----- nvinfo : EIATTR_MERCURY_ISA_VERSION
	.align		4
        /*0020*/ 	.byte	0x03, 0x5f
        /*0022*/ 	.short	0x0101


	//----- nvinfo : EIATTR_VRC_CTA_INIT_COUNT
	.align		4
        /*0024*/ 	.byte	0x02, 0x4a
	.zero		1
	.zero		1


	//----- nvinfo : EIATTR_EXIT_INSTR_OFFSETS
	.align		4
        /*0028*/ 	.byte	0x04, 0x1c
        /*002a*/ 	.short	(.L_232 - .L_231)


	//   ....[0]....
.L_231:
        /*002c*/ 	.word	0x00000010


	//----- nvinfo : EIATTR_MAX_THREADS
	.align		4
.L_232:
        /*0030*/ 	.byte	0x04, 0x05
        /*0032*/ 	.short	(.L_234 - .L_233)
.L_233:
        /*0034*/ 	.word	0x00000100
        /*0038*/ 	.word	0x00000001
        /*003c*/ 	.word	0x00000001


	//----- nvinfo : EIATTR_CBANK_PARAM_SIZE
	.align		4
.L_234:
        /*0040*/ 	.byte	0x03, 0x19
        /*0042*/ 	.short	0x0418


	//----- nvinfo : EIATTR_PARAM_CBANK
	.align		4
        /*0044*/ 	.byte	0x04, 0x0a
        /*0046*/ 	.short	(.L_236 - .L_235)
	.align		4
.L_235:
        /*0048*/ 	.word	index@(.nv.constant0._ZN7cutlass13device_kernelIN5flash19enable_sm80_to_sm89INS1_16FlashAttnFwdSm80INS1_25CollectiveMainloopFwdSm80ILi8ELi1ELb1EN4cute5tupleIJNS5_1CILi128EEENS7_ILi64EEENS7_ILi256EEEEEELi256ENS_6half_tEfNS_4arch4Sm80ELb0ELb0ELb1ELb0ELb1ELb0ELb1ELb0EEENS1_21CollectiveEpilogueFwdINS6_IJS8_SA_S9_EEENS6_IJNS7_ILi1EEESI_SI_EEESC_SE_Li256ELb0ELb1ELb0ELb0EEENS1_19SingleTileSchedulerILb0ELb0ELb1ELi128EEEEEEEEEvNT_6ParamsE)
        /*004c*/ 	.short	0x0380
        /*004e*/ 	.short	0x0418


	//----- nvinfo : EIATTR_SW_WAR
	.align		4
.L_236:
        /*0050*/ 	.byte	0x04, 0x36
        /*0052*/ 	.short	(.L_238 - .L_237)
.L_237:
        /*0054*/ 	.word	0x00000008
.L_238:


//--------------------- .nv.info._ZN7cutlass13device_kernelIN5flash19enable_sm80_to_sm89INS1_16FlashAttnFwdSm80INS1_25CollectiveMainloopFwdSm80ILi8ELi1ELb1EN4cute5tupleIJNS5_1CILi128EEENS7_ILi64EEENS7_ILi256EEEEEELi256ENS_6half_tEfNS_4arch4Sm80ELb0ELb0ELb1ELb1ELb1ELb0ELb1ELb0EEENS1_21CollectiveEpilogueFwdINS6_IJS8_SA_S9_EEENS6_IJNS7_ILi1EEESI_SI_EEESC_SE_Li256ELb1ELb1ELb0ELb0EEENS1_19SingleTileSchedulerILb1ELb0ELb1ELi128EEEEEEEEEvNT_6ParamsE --------------------------
	.section	.nv.info._ZN7cutlass13device_kernelIN5flash19enable_sm80_to_sm89INS1_16FlashAttnFwdSm80INS1_25CollectiveMainloopFwdSm80ILi8ELi1ELb1EN4cute5tupleIJNS5_1CILi128EEENS7_ILi64EEENS7_ILi256EEEEEELi256ENS_6half_tEfNS_4arch4Sm80ELb0ELb0ELb1ELb1ELb1ELb0ELb1ELb0EEENS1_21CollectiveEpilogueFwdINS6_IJS8_SA_S9_EEENS6_IJNS7_ILi1EEESI_SI_EEESC_SE_Li256ELb1ELb1ELb0ELb0EEENS1_19SingleTileSchedulerILb1ELb0ELb1ELi128EEEEEEEEEvNT_6ParamsE,"",@"SHT_CUDA_INFO"
	.sectionflags	@""
	.align	4


	//----- nvinfo : EIATTR_CUDA_API_VERSION
	.align		4
        /*0000*/ 	.byte	0x04, 0x37
        /*0002*/ 	.short	(.L_240 - .L_239)
.L_239:
        /*0004*/ 	.word	0x00000082


	//----- nvinfo : EIATTR_KPARAM_INFO
	.align		4
.L_240:
        /*0008*/ 	.byte	0x04, 0x17
        /*000a*/ 	.short	(.L_242 - .L_241)
.L_241:
        /*000c*/ 	.word	0x00000000
        /*0010*/ 	.short	0x0000
        /*0012*/ 	.short	0x0000
        /*0014*/ 	.byte	0x00, 0xf0, 0x61, 0x10


	//----- nvinfo : EIATTR_SPARSE_MMA_MASK
	.align		4
.L_242:
        /*0018*/ 	.byte	0x03, 0x50
        /*001a*/ 	.short	0x0000


	//----- nvinfo : EIATTR_MAXREG_COUNT
	.align		4
        /*001c*/ 	.byte	0x03, 0x1b
        /*001e*/ 	.short	0x00ff


	//----- nvinfo : EIATTR_MERCURY_ISA_VERSION
	.align		4
        /*0020*/ 	.byte	0x03, 0x5f
        /*0022*/ 	.short	0x0101


	//----- nvinfo : EIATTR_VRC_CTA_INIT_COUNT
	.align		4
        /*0024*/ 	.byte	0x02, 0x4a
	.zero		1
	.zero		1


	//----- nvinfo : EIATTR_EXIT_INSTR_OFFSETS
	.align		4
        /*0028*/ 	.byte	0x04, 0x1c
        /*002a*/ 	.short	(.L_244 - .L_243)


	//   ....[0]....
.L_243:
        /*002c*/ 	.word	0x00000010


	//----- nvinfo : EIATTR_MAX_THREADS
	.align		4
.L_244:
        /*0030*/ 	.byte	0x04, 0x05
        /*0032*/ 	.short	(.L_246 - .L_245)
.L_245:
        /*0034*/ 	.word	0x00000100
        /*0038*/ 	.word	0x00000001
        /*003c*/ 	.word	0x00000001


	//----- nvinfo : EIATTR_CBANK_PARAM_SIZE
	.align		4
.L_246:
        /*0040*/ 	.byte	0x03, 0x19
        /*0042*/ 	.short	0x0418


	//----- nvinfo : EIATTR_PARAM_CBANK
	.align		4
        /*0044*/ 	.byte	0x04, 0x0a
        /*0046*/ 	.short	(.L_248 - .L_247)
	.align		4
.L_247:
        /*0048*/ 	.word	index@(.nv.constant0._ZN7cutlass13device_kernelIN5flash19enable_sm80_to_sm89INS1_16FlashAttnFwdSm80INS1_25CollectiveMainloopFwdSm80ILi8ELi1ELb1EN4cute5tupleIJNS5_1CILi128EEENS7_ILi64EEENS7_ILi256EEEEEELi256ENS_6half_tEfNS_4arch4Sm80ELb0ELb0ELb1ELb1ELb1ELb0ELb1ELb0EEENS1_21CollectiveEpilogueFwdINS6_IJS8_SA_S9_EEENS6_IJNS7_ILi1EEESI_SI_EEESC_SE_Li256ELb1ELb1ELb0ELb0EEENS1_19SingleTileSchedulerILb1ELb0ELb1ELi128EEEEEEEEEvNT_6ParamsE)
        /*004c*/ 	.short	0x0380
        /*004e*/ 	.short	0x0418


	//----- nvinfo : EIATTR_SW_WAR
	.align		4
.L_248:
        /*0050*/ 	.byte	0x04, 0x36
        /*0052*/ 	.short	(.L_250 - .L_249)
.L_249:
        /*0054*/ 	.word	0x00000008
.L_250:


//--------------------- .nv.info._ZN7cutlass13device_kernelIN5flash19enable_sm80_to_sm89INS1_16FlashAttnFwdSm80INS1_25CollectiveMainloopFwdSm80ILi8ELi1ELb0EN4cute5tupleIJNS5_1CILi128EEENS7_ILi32EEENS7_ILi256EEEEEELi256ENS_6half_tEfNS_4arch4Sm80ELb0ELb0ELb1ELb1ELb1ELb1ELb1ELb0EEENS1_21CollectiveEpilogueFwdINS6_IJS8_SA_S9_EEENS6_IJNS7_ILi1EEESI_SI_EEESC_SE_Li256ELb1ELb1ELb0ELb0EEENS1_19SingleTileSchedulerILb1ELb0ELb1ELi128EEEEEEEEEvNT_6ParamsE --------------------------
	.section	.nv.info._ZN7cutlass13device_kernelIN5flash19enable_sm80_to_sm89INS1_16FlashAttnFwdSm80INS1_25CollectiveMainloopFwdSm80ILi8ELi1ELb0EN4cute5tupleIJNS5_1CILi128EEENS7_ILi32EEENS7_ILi256EEEEEELi256ENS_6half_tEfNS_4arch4Sm80ELb0ELb0ELb1ELb1ELb1ELb1ELb1ELb0EEENS1_21CollectiveEpilogueFwdINS6_IJS8_SA_S9_EEENS6_IJNS7_ILi1EEESI_SI_EEESC_SE_Li256ELb1ELb1ELb0ELb0EEENS1_19SingleTileSchedulerILb1ELb0ELb1ELi128EEEEEEEEEvNT_6ParamsE,"",@"SHT_CUDA_INFO"
	.sectionflags	@""
	.align	4


	//----- nvinfo : EIATTR_CUDA_API_VERSION
	.align		4
        /*0000*/ 	.byte	0x04, 0x37
        /*0002*/ 	.short	(.L_252 - .L_251)
.L_251:
        /*0004*/ 	.word	0x00000082


	//----- nvinfo : EIATTR_KPARAM_INFO
	.align		4
.L_252:
        /*0008*/ 	.byte	0x04, 0x17
        /*000a*/ 	.short	(.L_254 - .L_253)
.L_253:
        /*000c*/ 	.word	0x00000000
        /*0010*/ 	.short	0x0000
        /*0012*/ 	.short	0x0000
        /*0014*/ 	.byte	0x00, 0xf0, 0x61, 0x10


	//----- nvinfo : EIATTR_SPARSE_MMA_MASK
	.align		4
.L_254:
        /*0018*/ 	.byte	0x03, 0x50
        /*001a*/ 	.short	0x0000


	//----- nvinfo : EIATTR_MAXREG_COUNT
	.align		4
        /*001c*/ 	.byte	0x03, 0x1b
        /*001e*/ 	.short	0x00ff


	//----- nvinfo : EIATTR_MERCURY_ISA_VERSION
	.align		4
        /*0020*/ 	.byte	0x03, 0x5f
        /*0022*/ 	.short	0x0101


	//----- nvinfo : EIATTR_VRC_CTA_INIT_COUNT
	.align		4
        /*0024*/ 	.byte	0x02, 0x4a
	.zero		1
	.zero		1


	//----- nvinfo : EIATTR_EXIT_INSTR_OFFSETS
	.align		4
        /*0028*/ 	.byte	0x04, 0x1c
        /*002a*/ 	.short	(.L_256 - .L_255)


	//   ....[0]....
.L_255:
        /*002c*/ 	.word	0x00000010


	//----- nvinfo : EIATTR_MAX_THREADS
	.align		4
.L_256:
        /*0030*/ 	.byte	0x04, 0x05
        /*0032*/ 	.short	(.L_258 - .L_257)
.L_257:
        /*0034*/ 	.word	0x00000100
        /*0038*/ 	.word	0x00000001
        /*003c*/ 	.word	0x00000001


	//----- nvinfo : EIATTR_CBANK_PARAM_SIZE
	.align		4
.L_258:
        /*0040*/ 	.byte	0x03, 0x19
        /*0042*/ 	.short	0x0418


	//----- nvinfo : EIATTR_PARAM_CBANK
	.align		4
        /*0044*/ 	.byte	0x04, 0x0a
        /*0046*/ 	.short	(.L_260 - .L_259)
	.align		4
.L_259:
        /*0048*/ 	.word	index@(.nv.constant0._ZN7cutlass13device_kernelIN5flash19enable_sm80_to_sm89INS1_16FlashAttnFwdSm80INS1_25CollectiveMainloopFwdSm80ILi8ELi1ELb0EN4cute5tupleIJNS5_1CILi128EEENS7_ILi32EEENS7_ILi256EEEEEELi256ENS_6half_tEfNS_4arch4Sm80ELb0ELb0ELb1ELb1ELb1ELb1ELb1ELb0EEENS1_21CollectiveEpilogueFwdINS6_IJS8_SA_S9_EEENS6_IJNS7_ILi1EEESI_SI_EEESC_SE_Li256ELb1ELb1ELb0ELb0EEENS1_19SingleTileSchedulerILb1ELb0ELb1ELi128EEEEEEEEEvNT_6ParamsE)
        /*004c*/ 	.short	0x0380
        /*004e*/ 	.short	0x0418


	//----- nvinfo : EIATTR_SW_WAR
	.align		4
.L_260:
        /*0050*/ 	.byte	0x04, 0x36
        /*0052*/ 	.short	(.L_262 - .L_261)
.L_261:
        /*0054*/ 	.word	0x00000008
.L_262:


//--------------------- .nv.info._ZN7cutlass13device_kernelIN5flash19enable_sm80_to_sm89INS1_16FlashAttnFwdSm80INS1_25CollectiveMainloopFwdSm80ILi8ELi1ELb1EN4cute5tupleIJNS5_1CILi128EEENS7_ILi48EEENS7_ILi256EEEEEELi256ENS_6half_tEfNS_4arch4Sm80ELb0ELb1ELb1ELb0ELb1ELb0ELb1ELb0EEENS1_21CollectiveEpilogueFwdINS6_IJS8_SA_S9_EEENS6_IJNS7_ILi1EEESI_SI_EEESC_SE_Li256ELb0ELb1ELb0ELb0EEENS1_19SingleTileSchedulerILb0ELb0ELb1ELi128EEEEEEEEEvNT_6ParamsE --------------------------
	.section	.nv.info._ZN7cutlass13device_kernelIN5flash19enable_sm80_to_sm89INS1_16FlashAttnFwdSm80INS1_25CollectiveMainloopFwdSm80ILi8ELi1ELb1EN4cute5tupleIJNS5_1CILi128EEENS7_ILi48EEENS7_ILi256EEEEEELi256ENS_6half_tEfNS_4arch4Sm80ELb0ELb1ELb1ELb0ELb1ELb0ELb1ELb0EEENS1_21CollectiveEpilogueFwdINS6_IJS8_SA_S9_EEENS6_IJNS7_ILi1EEESI_SI_EEESC_SE_Li256ELb0ELb1ELb0ELb0EEENS1_19SingleTileSchedulerILb0ELb0ELb1ELi128EEEEEEEEEvNT_6ParamsE,"",@"SHT_CUDA_INFO"
	.sectionflags	@""
	.align	4


	//----- nvinfo : EIATTR_CUDA_API_VERSION
	.align		4
        /*0000*/ 	.byte	0x04, 0x37
        /*0002*/ 	.short	(.L_264 - .L_263)
.L_263:
        /*0004*/ 	.word	0x00000082


	//----- nvinfo : EIATTR_KPARAM_INFO
	.align		4
.L_264:
        /*0008*/ 	.byte	0x04, 0x17
        /*000a*/ 	.short	(.L_266 - .L_265)
.L_265:
        /*000c*/ 	.word	0x00000000
        /*0010*/ 	.short	0x0000
        /*0012*/ 	.short	0x0000
        /*0014*/ 	.byte	0x00, 0xf0, 0x61, 0x10


	//----- nvinfo : EIATTR_SPARSE_MMA_MASK
	.align		4
.L_266:
        /*0018*/ 	.byte	0x03, 0x50
        /*001a*/ 	.short	0x0000


	//----- nvinfo : EIATTR_MAXREG_COUNT
	.align		4
        /*001c*/ 	.byte	0x03, 0x1b
        /*001e*/ 	.short	0x00ff


	//----- nvinfo : EIATTR_MERCURY_ISA_VERSION
	.align		4
        /*0020*/ 	.byte	0x03, 0x5f
        /*0022*/ 	.short	0x0101


	//----- nvinfo : EIATTR_VRC_CTA_INIT_COUNT
	.align		4
        /*0024*/ 	.byte	0x02, 0x4a
	.zero		1
	.zero		1


	//----- nvinfo : EIATTR_EXIT_INSTR_OFFSETS
	.align		4
        /*0028*/ 	.byte	0x04, 0x1c
        /*002a*/ 	.short	(.L_268 - .L_267)


	//   ....[0]....
.L_267:
        /*002c*/ 	.word	0x00000010


	//----- nvinfo : EIATTR_MAX_THREADS
	.align		4
.L_268:
        /*0030*/ 	.byte	0x04, 0x05
        /*0032*/ 	.short	(.L_270 - .L_269)
.L_269:
        /*0034*/ 	.word	0x00000100
        /*0038*/ 	.word	0x00000001
        /*003c*/ 	.word	0x00000001


	//----- nvinfo : EIATTR_CBANK_PARAM_SIZE
	.align		4
.L_270:
        /*0040*/ 	.byte	0x03, 0x19
        /*0042*/ 	.short	0x0418


	//----- nvinfo : EIATTR_PARAM_CBANK
	.align		4
        /*0044*/ 	.byte	0x04, 0x0a
        /*0046*/ 	.short	(.L_272 - .L_271)
	.align		4
.L_271:
        /*0048*/ 	.word	index@(.nv.constant0._ZN7cutlass13device_kernelIN5flash19enable_sm80_to_sm89INS1_16FlashAttnFwdSm80INS1_25CollectiveMainloopFwdSm80ILi8ELi1ELb1EN4cute5tupleIJNS5_1CILi128EEENS7_ILi48EEENS7_ILi256EEEEEELi256ENS_6half_tEfNS_4arch4Sm80ELb0ELb1ELb1ELb0ELb1ELb0ELb1ELb0EEENS1_21CollectiveEpilogueFwdINS6_IJS8_SA_S9_EEENS6_IJNS7_ILi1EEESI_SI_EEESC_SE_Li256ELb0ELb1ELb0ELb0EEENS1_19SingleTileSchedulerILb0ELb0ELb1ELi128EEEEEEEEEvNT_6ParamsE)
        /*004c*/ 	.short	0x0380
        /*004e*/ 	.short	0x0418


	//----- nvinfo : EIATTR_SW_WAR
	.align		4
.L_272:
        /*0050*/ 	.byte	0x04, 0x36
        /*0052*/ 	.short	(.L_274 - .L_273)
.L_273:
        /*0054*/ 	.word	0x00000008
.L_274:


//--------------------- .nv.info._ZN7cutlass13device_kernelIN5flash19enable_sm80_to_sm89INS1_16FlashAttnFwdSm80INS1_25CollectiveMainloopFwdSm80ILi8ELi1ELb1EN4cute5tupleIJNS5_1CILi128EEENS7_ILi48EEENS7_ILi256EEEEEELi256ENS_6half_tEfNS_4arch4Sm80ELb0ELb1ELb1ELb1ELb1ELb0ELb1ELb0EEENS1_21CollectiveEpilogueFwdINS6_IJS8_SA_S9_EEENS6_IJNS7_ILi1EEESI_SI_EEESC_SE_Li256ELb1ELb1ELb0ELb0EEENS1_19SingleTileSchedulerILb1ELb0ELb1ELi128EEEEEEEEEvNT_6ParamsE --------------------------
	.section	.nv.info._ZN7cutlass13device_kernelIN5flash19enable_sm80_to_sm89INS1_16FlashAttnFwdSm80INS1_25CollectiveMainloopFwdSm80ILi8ELi1ELb1EN4cute5tupleIJNS5_1CILi128EEENS7_ILi48EEENS7_ILi256EEEEEELi256ENS_6half_tEfNS_4arch4Sm80ELb0ELb1ELb1ELb1ELb1ELb0ELb1ELb0EEENS1_21CollectiveEpilogueFwdINS6_IJS8_SA_S9_EEENS6_IJNS7_ILi1EEESI_SI_EEESC_SE_Li256ELb1ELb1ELb0ELb0EEENS1_19SingleTileSchedulerILb1ELb0ELb1ELi128EEEEEEEEEvNT_6ParamsE,"",@"SHT_CUDA_INFO"
	.sectionflags	@""
	.align	4


	//----- nvinfo : EIATTR_CUDA_API_VERSION
	.align		4
        /*0000*/ 	.byte	0x04, 0x37
        /*0002*/ 	.short	(.L_276 - .L_275)
.L_275:
        /*0004*/ 	.word	0x00000082


	//----- nvinfo : EIATTR_KPARAM_INFO
	.align		4
.L_276:
        /*0008*/ 	.byte	0x04, 0x17
        /*000a*/ 	.short	(.L_278 - .L_277)
.L_277:
        /*000c*/ 	.word	0x00000000
        /*0010*/ 	.short	0x0000
        /*0012*/ 	.short	0x0000
        /*0014*/ 	.byte	0x00, 0xf0, 0x61, 0x10


	//----- nvinfo : EIATTR_SPARSE_MMA_MASK
	.align		4
.L_278:
        /*0018*/ 	.byte	0x03, 0x50
        /*001a*/ 	.short	0x0000


	//----- nvinfo : EIATTR_MAXREG_COUNT
	.align		4
        /*001c*/ 	.byte	0x03, 0x1b
        /*001e*/ 	.short	0x00ff


	//----- nvinfo : EIATTR_MERCURY_ISA_VERSION
	.align		4
        /*0020*/ 	.byte	0x03, 0x5f
        /*0022*/ 	.short	0x0101


	//----- nvinfo : EIATTR_VRC_CTA_INIT_COUNT
	.align		4
        /*0024*/ 	.byte	0x02, 0x4a
	.zero		1
	.zero		1


	//----- nvinfo : EIATTR_EXIT_INSTR_OFFSETS
	.align		4
        /*0028*/ 	.byte	0x04, 0x1c
        /*002a*/ 	.short	(.L_280 - .L_279)


	//   ....[0]....
.L_279:
        /*002c*/ 	.word	0x00000010


	//----- nvinfo : EIATTR_MAX_THREADS
	.align		4
.L_280:
        /*0030*/ 	.byte	0x04, 0x05
        /*0032*/ 	.short	(.L_282 - .L_281)
.L_281:
        /*0034*/ 	.word	0x00000100
        /*0038*/ 	.word	0x00000001
        /*003c*/ 	.word	0x00000001


	//----- nvinfo : EIATTR_CBANK_PARAM_SIZE
	.align		4
.L_282:
        /*0040*/ 	.byte	0x03, 0x19
        /*0042*/ 	.short	0x0418


	//----- nvinfo : EIATTR_PARAM_CBANK
	.align		4
        /*0044*/ 	.byte	0x04, 0x0a
        /*0046*/ 	.short	(.L_284 - .L_283)
	.align		4
.L_283:
        /*0048*/ 	.word	index@(.nv.constant0._ZN7cutlass13device_kernelIN5flash19enable_sm80_to_sm89INS1_16FlashAttnFwdSm80INS1_25CollectiveMainloopFwdSm80ILi8ELi1ELb1EN4cute5tupleIJNS5_1CILi128EEENS7_ILi48EEENS7_ILi256EEEEEELi256ENS_6half_tEfNS_4arch4Sm80ELb0ELb1ELb1ELb1ELb1ELb0ELb1ELb0EEENS1_21CollectiveEpilogueFwdINS6_IJS8_SA_S9_EEENS6_IJNS7_ILi1EEESI_SI_EEESC_SE_Li256ELb1ELb1ELb0ELb0EEENS1_19SingleTileSchedulerILb1ELb0ELb1ELi128EEEEEEEEEvNT_6ParamsE)
        /*004c*/ 	.short	0x0380
        /*004e*/ 	.short	0x0418


	//----- nvinfo : EIATTR_SW_WAR
	.align		4
.L_284:
        /*0050*/ 	.byte	0x04, 0x36
        /*0052*/ 	.short	(.L_286 - .L_285)
.L_285:
        /*0054*/ 	.word	0x00000008
.L_286:


//--------------------- .nv.info._ZN7cutlass13device_kernelIN5flash19enable_sm80_to_sm89INS1_16FlashAttnFwdSm80INS1_25CollectiveMainloopFwdSm80ILi8ELi1ELb0EN4cute5tupleIJNS5_1CILi128EEENS7_ILi32EEENS7_ILi256EEEEEELi256ENS_6half_tEfNS_4arch4Sm80ELb0ELb1ELb1ELb1ELb1ELb1ELb1ELb0EEENS1_21CollectiveEpilogueFwdINS6_IJS8_SA_S9_EEENS6_IJNS7_ILi1EEESI_SI_EEESC_SE_Li256ELb1ELb1ELb0ELb0EEENS1_19SingleTileSchedulerILb1ELb0ELb1ELi128EEEEEEEEEvNT_6ParamsE --------------------------
	.section	.nv.info._ZN7cutlass13device_kernelIN5flash19enable_sm80_to_sm89INS1_16FlashAttnFwdSm80INS1_25CollectiveMainloopFwdSm80ILi8ELi1ELb0EN4cute5tupleIJNS5_1CILi128EEENS7_ILi32EEENS7_ILi256EEEEEELi256ENS_6half_tEfNS_4arch4Sm80ELb0ELb1ELb1ELb1ELb1ELb1ELb1ELb0EEENS1_21CollectiveEpilogueFwdINS6_IJS8_SA_S9_EEENS6_IJNS7_ILi1EEESI_SI_EEESC_SE_Li256ELb1ELb1ELb0ELb0EEENS1_19SingleTileSchedulerILb1ELb0ELb1ELi128EEEEEEEEEvNT_6ParamsE,"",@"SHT_CUDA_INFO"
	.sectionflags	@""
	.align	4


	//----- nvinfo : EIATTR_CUDA_API_VERSION
	.align		4
        /*0000*/ 	.byte	0x04, 0x37
        /*0002*/ 	.short	(.L_288 - .L_287)
.L_287:
        /*0004*/ 	.word	0x00000082


	//----- nvinfo : EIATTR_KPARAM_INFO
	.align		4
.L_288:
        /*0008*/ 	.byte	0x04, 0x17
        /*000a*/ 	.short	(.L_290 - .L_289)
.L_289:
        /*000c*/ 	.word	0x00000000
        /*0010*/ 	.short	0x0000
        /*0012*/ 	.short	0x0000
        /*0014*/ 	.byte	0x00, 0xf0, 0x61, 0x10


	//----- nvinfo : EIATTR_SPARSE_MMA_MASK
	.align		4
.L_290:
        /*0018*/ 	.byte	0x03, 0x50
        /*001a*/ 	.short	0x0000


	//----- nvinfo : EIATTR_MAXREG_COUNT
	.align		4
        /*001c*/ 	.byte	0x03, 0x1b
        /*001e*/ 	.short	0x00ff


	//----- nvinfo : EIATTR_MERCURY_ISA_VERSION
	.align		4
        /*0020*/ 	.byte	0x03, 0x5f
        /*0022*/ 	.short	0x0101


	//----- nvinfo : EIATTR_VRC_CTA_INIT_COUNT
	.align		4
        /*0024*/ 	.byte	0x02, 0x4a
	.zero		1
	.zero		1


	//----- nvinfo : EIATTR_EXIT_INSTR_OFFSETS
	.align		4
        /*0028*/ 	.byte	0x04, 0x1c
        /*002a*/ 	.short	(.L_292 - .L_291)


	//   ....[0]....
.L_291:
        /*002c*/ 	.word	0x00000010


	//----- nvinfo : EIATTR_MAX_THREADS
	.align		4
.L_292:
        /*0030*/ 	.byte	0x04, 0x05
        /*0032*/ 	.short	(.L_294 - .L_293)
.L_293:
        /*0034*/ 	.word	0x00000100
        /*0038*/ 	.word	0x00000001
        /*003c*/ 	.word	0x00000001


	//----- nvinfo : EIATTR_CBANK_PARAM_SIZE
	.align		4
.L_294:
        /*0040*/ 	.byte	0x03, 0x19
        /*0042*/ 	.short	0x0418


	//----- nvinfo : EIATTR_PARAM_CBANK
	.align		4
        /*0044*/ 	.byte	0x04, 0x0a
        /*0046*/ 	.short	(.L_296 - .L_295)
	.align		4
.L_295:
        /*0048*/ 	.word	index@(.nv.constant0._ZN7cutlass13device_kernelIN5flash19enable_sm80_to_sm89INS1_16FlashAttnFwdSm80INS1_25CollectiveMainloopFwdSm80ILi8ELi1ELb0EN4cute5tupleIJNS5_1CILi128EEENS7_ILi32EEENS7_ILi256EEEEEELi256ENS_6half_tEfNS_4arch4Sm80ELb0ELb1ELb1ELb1ELb1ELb1ELb1ELb0EEENS1_21CollectiveEpilogueFwdINS6_IJS8_SA_S9_EEENS6_IJNS7_ILi1EEESI_SI_EEESC_SE_Li256ELb1ELb1ELb0ELb0EEENS1_19SingleTileSchedulerILb1ELb0ELb1ELi128EEEEEEEEEvNT_6ParamsE)
        /*004c*/ 	.short	0x0380
        /*004e*/ 	.short	0x0418


	//----- nvinfo : EIATTR_SW_WAR
	.align		4
.L_296:
        /*0050*/ 	.byte	0x04, 0x36
        /*0052*/ 	.short	(.L_298 - .L_297)
.L_297:
        /*0054*/ 	.word	0x00000008
.L_298:


//--------------------- .nv.info._ZN7cutlass13device_kernelIN5flash19enable_sm80_to_sm89INS1_16FlashAttnFwdSm80INS1_25CollectiveMainloopFwdSm80ILi8ELi1ELb1EN4cute5tupleIJNS5_1CILi128EEENS7_ILi64EEENS7_ILi256EEEEEELi256ENS_6half_tEfNS_4arch4Sm80ELb1ELb0ELb1ELb0ELb1ELb0ELb1ELb0EEENS1_21CollectiveEpilogueFwdINS6_IJS8_SA_S9_EEENS6_IJNS7_ILi1EEESI_SI_EEESC_SE_Li256ELb0ELb1ELb0ELb0EEENS1_30DynamicPersistentTileSchedulerILi256ELi256ELb0ELb1ELb0EEEEEEEEEvNT_6ParamsE --------------------------
	.section	.nv.info._ZN7cutlass13device_kernelIN5flash19enable_sm80_to_sm89INS1_16FlashAttnFwdSm80INS1_25CollectiveMainloopFwdSm80ILi8ELi1ELb1EN4cute5tupleIJNS5_1CILi128EEENS7_ILi64EEENS7_ILi256EEEEEELi256ENS_6half_tEfNS_4arch4Sm80ELb1ELb0ELb1ELb0ELb1ELb0ELb1ELb0EEENS1_21CollectiveEpilogueFwdINS6_IJS8_SA_S9_EEENS6_IJNS7_ILi1EEESI_SI_EEESC_SE_Li256ELb0ELb1ELb0ELb0EEENS1_30DynamicPersistentTileSchedulerILi256ELi256ELb0ELb1ELb0EEEEEEEEEvNT_6ParamsE,"",@"SHT_CUDA_INFO"
	.sectionflags	@""
	.align	4


	//----- nvinfo : EIATTR_CUDA_API_VERSION
	.align		4
        /*0000*/ 	.byte	0x04, 0x37
        /*0002*/ 	.short	(.L_300 - .L_299)
.L_299:
        /*0004*/ 	.word	0x00000082


	//----- nvinfo : EIATTR_KPARAM_INFO
	.align		4
.L_300:
        /*0008*/ 	.byte	0x04, 0x17
        /*000a*/ 	.short	(.L_302 - .L_301)
.L_301:
        /*000c*/ 	.word	0x00000000
        /*0010*/ 	.short	0x0000
        /*0012*/ 	.short	0x0000
        /*0014*/ 	.byte	0x00, 0xf0, 0xa1, 0x10


	//----- nvinfo : EIATTR_SPARSE_MMA_MASK
	.align		4
.L_302:
        /*0018*/ 	.byte	0x03, 0x50
        /*001a*/ 	.short	0x0000


	//----- nvinfo : EIATTR_MAXREG_COUNT
	.align		4
        /*001c*/ 	.byte	0x03, 0x1b
        /*001e*/ 	.short	0x00ff


	//----- nvinfo : EIATTR_MERCURY_ISA_VERSION
	.align		4
        /*0020*/ 	.byte	0x03, 0x5f
        /*0022*/ 	.short	0x0101


	//----- nvinfo : EIATTR_VRC_CTA_INIT_COUNT
	.align		4
        /*0024*/ 	.byte	0x02, 0x4a
	.zero		1
	.zero		1


	//----- nvinfo : EIATTR_EXIT_INSTR_OFFSETS
	.align		4
        /*0028*/ 	.byte	0x04, 0x1c
        /*002a*/ 	.short	(.L_304 - .L_303)


	//   ....[0]....
.L_303:
        /*002c*/ 	.word	0x00000010


	//----- nvinfo : EIATTR_MAX_THREADS
	.align		4
.L_304:
        /*0030*/ 	.byte	0x04, 0x05
        /*0032*/ 	.short	(.L_306 - .L_305)
.L_305:
        /*0034*/ 	.word	0x00000100
        /*0038*/ 	.word	0x00000001
        /*003c*/ 	.word	0x00000001


	//----- nvinfo : EIATTR_CBANK_PARAM_SIZE
	.align		4
.L_306:
        /*0040*/ 	.byte	0x03, 0x19
        /*0042*/ 	.short	0x0428


	//----- nvinfo : EIATTR_PARAM_CBANK
	.align		4
        /*0044*/ 	.byte	0x04, 0x0a
        /*0046*/ 	.short	(.L_308 - .L_307)
	.align		4
.L_307:
        /*0048*/ 	.word	index@(.nv.constant0._ZN7cutlass13device_kernelIN5flash19enable_sm80_to_sm89INS1_16FlashAttnFwdSm80INS1_25CollectiveMainloopFwdSm80ILi8ELi1ELb1EN4cute5tupleIJNS5_1CILi128EEENS7_ILi64EEENS7_ILi256EEEEEELi256ENS_6half_tEfNS_4arch4Sm80ELb1ELb0ELb1ELb0ELb1ELb0ELb1ELb0EEENS1_21CollectiveEpilogueFwdINS6_IJS8_SA_S9_EEENS6_IJNS7_ILi1EEESI_SI_EEESC_SE_Li256ELb0ELb1ELb0ELb0EEENS1_30DynamicPersistentTileSchedulerILi256ELi256ELb0ELb1ELb0EEEEEEEEEvNT_6ParamsE)
        /*004c*/ 	.short	0x0380
        /*004e*/ 	.short	0x0428


	//----- nvinfo : EIATTR_SW_WAR
	.align		4
.L_308:
        /*0050*/ 	.byte	0x04, 0x36
        /*0052*/ 	.short	(.L_310 - .L_309)
.L_309:
        /*0054*/ 	.word	0x00000008
.L_310:


//--------------------- .nv.info._ZN7cutlass13device_kernelIN5flash19enable_sm80_to_sm89INS1_16FlashAttnFwdSm80INS1_25CollectiveMainloopFwdSm80ILi8ELi1ELb1EN4cute5tupleIJNS5_1CILi128EEENS7_ILi64EEENS7_ILi256EEEEEELi256ENS_6half_tEfNS_4arch4Sm80ELb1ELb0ELb1ELb1ELb1ELb0ELb1ELb0EEENS1_21CollectiveEpilogueFwdINS6_IJS8_SA_S9_EEENS6_IJNS7_ILi1EEESI_SI_EEESC_SE_Li256ELb1ELb1ELb0ELb0EEENS1_19SingleTileSchedulerILb1ELb0ELb1ELi128EEEEEEEEEvNT_6ParamsE --------------------------
	.section	.nv.info._ZN7cutlass13device_kernelIN5flash19enable_sm80_to_sm89INS1_16FlashAttnFwdSm80INS1_25CollectiveMainloopFwdSm80ILi8ELi1ELb1EN4cute5tupleIJNS5_1CILi128EEENS7_ILi64EEENS7_ILi256EEEEEELi256ENS_6half_tEfNS_4arch4Sm80ELb1ELb0ELb1ELb1ELb1ELb0ELb1ELb0EEENS1_21CollectiveEpilogueFwdINS6_IJS8_SA_S9_EEENS6_IJNS7_ILi1EEESI_SI_EEESC_SE_Li256ELb1ELb1ELb0ELb0EEENS1_19SingleTileSchedulerILb1ELb0ELb1ELi128EEEEEEEEEvNT_6ParamsE,"",@"SHT_CUDA_INFO"
	.sectionflags	@""
	.align	4


	//----- nvinfo : EIATTR_CUDA_API_VERSION
	.align		4
        /*0000*/ 	.byte	0x04, 0x37
        /*0002*/ 	.short	(.L_312 - .L_311)
.L_311:
        /*0004*/ 	.word	0x00000082


	//----- nvinfo : EIATTR_KPARAM_INFO
	.align		4
.L_312:
        /*0008*/ 	.byte	0x04, 0x17
        /*000a*/ 	.short	(.L_314 - .L_313)
.L_313:
        /*000c*/ 	.word	0x00000000
        /*0010*/ 	.short	0x0000
        /*0012*/ 	.short	0x0000
        /*0014*/ 	.byte	0x00, 0xf0, 0x61, 0x10


	//----- nvinfo : EIATTR_SPARSE_MMA_MASK
	.align		4
.L_314:
        /*0018*/ 	.byte	0x03, 0x50
        /*001a*/ 	.short	0x0000


	//----- nvinfo : EIATTR_MAXREG_COUNT
	.align		4
        /*001c*/ 	.byte	0x03, 0x1b
        /*001e*/ 	.short	0x00ff


	//----- nvinfo : EIATTR_MERCURY_ISA_VERSION
	.align		4
        /*0020*/ 	.byte	0x03, 0x5f
        /*0022*/ 	.short	0x0101


	//----- nvinfo : EIATTR_VRC_CTA_INIT_COUNT
	.align		4
        /*0024*/ 	.byte	0x02, 0x4a
	.zero		1
	.zero		1


	//----- nvinfo : EIATTR_EXIT_INSTR_OFFSETS
	.align		4
        /*0028*/ 	.byte	0x04, 0x1c
        /*002a*/ 	.short	(.L_316 - .L_315)


	//   ....[0]....
.L_315:
        /*002c*/ 	.word	0x00000010


	//----- nvinfo : EIATTR_MAX_THREADS
	.align		4
.L_316:
        /*0030*/ 	.byte	0x04, 0x05
        /*0032*/ 	.short	(.L_318 - .L_317)
.L_317:
        /*0034*/ 	.word	0x00000100
        /*0038*/ 	.word	0x00000001
        /*003c*/ 	.word	0x00000001


	//----- nvinfo : EIATTR_CBANK_PARAM_SIZE
	.align		4
.L_318:
        /*0040*/ 	.byte	0x03, 0x19
        /*0042*/ 	.short	0x0418


	//----- nvinfo : EIATTR_PARAM_CBANK
	.align		4
        /*0044*/ 	.byte	0x04, 0x0a
        /*0046*/ 	.short	(.L_320 - .L_319)
	.align		4
.L_319:
        /*0048*/ 	.word	index@(.nv.constant0._ZN7cutlass13device_kernelIN5flash19enable_sm80_to_sm89INS1_16FlashAttnFwdSm80INS1_25CollectiveMainloopFwdSm80ILi8ELi1ELb1EN4cute5tupleIJNS5_1CILi128EEENS7_ILi64EEENS7_ILi256EEEEEELi256ENS_6half_tEfNS_4arch4Sm80ELb1ELb0ELb1ELb1ELb1ELb0ELb1ELb0EEENS1_21CollectiveEpilogueFwdINS6_IJS8_SA_S9_EEENS6_IJNS7_ILi1EEESI_SI_EEESC_SE_Li256ELb1ELb1ELb0ELb0EEENS1_19SingleTileSchedulerILb1ELb0ELb1ELi128EEEEEEEEEvNT_6ParamsE)
        /*004c*/ 	.short	0x0380
        /*004e*/ 	.short	0x0418


	//----- nvinfo : EIATTR_SW_WAR
	.align		4
.L_320:
        /*0050*/ 	.byte	0x04, 0x36
        /*0052*/ 	.short	(.L_322 - .L_321)
.L_321:
        /*0054*/ 	.word	0x00000008
.L_322:


//--------------------- .nv.info._ZN7cutlass13device_kernelIN5flash19enable_sm80_to_sm89INS1_16FlashAttnFwdSm80INS1_25CollectiveMainloopFwdSm80ILi8ELi1ELb0EN4cute5tupleIJNS5_1CILi128EEENS7_ILi32EEENS7_ILi256EEEEEELi256ENS_6half_tEfNS_4arch4Sm80ELb1ELb0ELb1ELb1ELb1ELb1ELb1ELb0EEENS1_21CollectiveEpilogueFwdINS6_IJS8_SA_S9_EEENS6_IJNS7_ILi1EEESI_SI_EEESC_SE_Li256ELb1ELb1ELb0ELb0EEENS1_19SingleTileSchedulerILb1ELb0ELb1ELi128EEEEEEEEEvNT_6ParamsE --------------------------
	.section	.nv.info._ZN7cutlass13device_kernelIN5flash19enable_sm80_to_sm89INS1_16FlashAttnFwdSm80INS1_25CollectiveMainloopFwdSm80ILi8ELi1ELb0EN4cute5tupleIJNS5_1CILi128EEENS7_ILi32EEENS7_ILi256EEEEEELi256ENS_6half_tEfNS_4arch4Sm80ELb1ELb0ELb1ELb1ELb1ELb1ELb1ELb0EEENS1_21CollectiveEpilogueFwdINS6_IJS8_SA_S9_EEENS6_IJNS7_ILi1EEESI_SI_EEESC_SE_Li256ELb1ELb1ELb0ELb0EEENS1_19SingleTileSchedulerILb1ELb0ELb1ELi128EEEEEEEEEvNT_6ParamsE,"",@"SHT_CUDA_INFO"
	.sectionflags	@""
	.align	4


	//----- nvinfo : EIATTR_CUDA_API_VERSION
	.align		4
        /*0000*/ 	.byte	0x04, 0x37
        /*0002*/ 	.short	(.L_324 - .L_323)
.L_323:
        /*0004*/ 	.word	0x00000082


	//----- nvinfo : EIATTR_KPARAM_INFO
	.align		4
.L_324:
        /*0008*/ 	.byte	0x04, 0x17
        /*000a*/ 	.short	(.L_326 - .L_325)
.L_325:
        /*000c*/ 	.word	0x00000000
        /*0010*/ 	.short	0x0000
        /*0012*/ 	.short	0x0000
        /*0014*/ 	.byte	0x00, 0xf0, 0x61, 0x10


	//----- nvinfo : EIATTR_SPARSE_MMA_MASK
	.align		4
.L_326:
        /*0018*/ 	.byte	0x03, 0x50
        /*001a*/ 	.short	0x0000


	//----- nvinfo : EIATTR_MAXREG_COUNT
	.align		4
        /*001c*/ 	.byte	0x03, 0x1b
        /*001e*/ 	.short	0x00ff


	//----- nvinfo : EIATTR_MERCURY_ISA_VERSION
	.align		4
        /*0020*/ 	.byte	0x03, 0x5f
        /*0022*/ 	.short	0x0101


	//----- nvinfo : EIATTR_VRC_CTA_INIT_COUNT
	.align		4
        /*0024*/ 	.byte	0x02, 0x4a
	.zero		1
	.zero		1


	//----- nvinfo : EIATTR_EXIT_INSTR_OFFSETS
	.align		4
        /*0028*/ 	.byte	0x04, 0x1c
        /*002a*/ 	.short	(.L_328 - .L_327)


	//   ....[0]....
.L_327:
        /*002c*/ 	.word	0x00000010


	//----- nvinfo : EIATTR_MAX_THREADS
	.align		4
.L_328:
        /*0030*/ 	.byte	0x04, 0x05
        /*0032*/ 	.short	(.L_330 - .L_329)
.L_329:
        /*0034*/ 	.word	0x00000100
        /*0038*/ 	.word	0x00000001
        /*003c*/ 	.word	0x00000001


	//----- nvinfo : EIATTR_CBANK_PARAM_SIZE
	.align		4
.L_330:
        /*0040*/ 	.byte	0x03, 0x19
        /*0042*/ 	.short	0x0418


	//----- nvinfo : EIATTR_PARAM_CBANK
	.align		4
        /*0044*/ 	.byte	0x04, 0x0a
        /*0046*/ 	.short	(.L_332 - .L_331)
	.align		4
.L_331:
        /*0048*/ 	.word	index@(.nv.constant0._ZN7cutlass13device_kernelIN5flash19enable_sm80_to_sm89INS1_16FlashAttnFwdSm80INS1_25CollectiveMainloopFwdSm80ILi8ELi1ELb0EN4cute5tupleIJNS5_1CILi128EEENS7_ILi32EEENS7_ILi256EEEEEELi256ENS_6half_tEfNS_4arch4Sm80ELb1ELb0ELb1ELb1ELb1ELb1ELb1ELb0EEENS1_21CollectiveEpilogueFwdINS6_IJS8_SA_S9_EEENS6_IJNS7_ILi1EEESI_SI_EEESC_SE_Li256ELb1ELb1ELb0ELb0EEENS1_19SingleTileSchedulerILb1ELb0ELb1ELi128EEEEEEEEEvNT_6ParamsE)
        /*004c*/ 	.short	0x0380
        /*004e*/ 	.short	0x0418


	//----- nvinfo : EIATTR_SW_WAR
	.align		4
.L_332:
        /*0050*/ 	.byte	0x04, 0x36
        /*0052*/ 	.short	(.L_334 - .L_333)
.L_333:
        /*0054*/ 	.word	0x00000008
.L_334:


//--------------------- .nv.info._ZN7cutlass13device_kernelIN5flash19enable_sm80_to_sm89INS1_16FlashAttnFwdSm80INS1_25CollectiveMainloopFwdSm80ILi8ELi1ELb0EN4cute5tupleIJNS5_1CILi128EEENS7_ILi96EEENS7_ILi256EEEEEELi256ENS_6half_tEfNS_4arch4Sm80ELb0ELb0ELb1ELb0ELb1ELb0ELb1ELb0EEENS1_21CollectiveEpilogueFwdINS6_IJS8_SA_S9_EEENS6_IJNS7_ILi1EEESI_SI_EEESC_SE_Li256ELb0ELb1ELb0ELb0EEENS1_19SingleTileSchedulerILb0ELb0ELb1ELi128EEEEEEEEEvNT_6ParamsE --------------------------
	.section	.nv.info._ZN7cutlass13device_kernelIN5flash19enable_sm80_to_sm89INS1_16FlashAttnFwdSm80INS1_25CollectiveMainloopFwdSm80ILi8ELi1ELb0EN4cute5tupleIJNS5_1CILi128EEENS7_ILi96EEENS7_ILi256EEEEEELi256ENS_6half_tEfNS_4arch4Sm80ELb0ELb0ELb1ELb0ELb1ELb0ELb1ELb0EEENS1_21CollectiveEpilogueFwdINS6_IJS8_SA_S9_EEENS6_IJNS7_ILi1EEESI_SI_EEESC_SE_Li256ELb0ELb1ELb0ELb0EEENS1_19SingleTileSchedulerILb0ELb0ELb1ELi128EEEEEEEEEvNT_6ParamsE,"",@"SHT_CUDA_INFO"
	.sectionflags	@""
	.align	4


	//----- nvinfo : EIATTR_CUDA_API_VERSION
	.align		4
        /*0000*/ 	.byte	0x04, 0x37
        /*0002*/ 	.short	(.L_336 - .L_335)
.L_335:
        /*0004*/ 	.word	0x00000082


	//----- nvinfo : EIATTR_KPARAM_INFO
	.align		4
.L_336:
        /*0008*/ 	.byte	0x04, 0x17
        /*000a*/ 	.short	(.L_338 - .L_337)
.L_337:
        /*000c*/ 	.word	0x00000000
        /*0010*/ 	.short	0x0000
        /*0012*/ 	.short	0x0000
        /*0014*/ 	.byte	0x00, 0xf0, 0x61, 0x10


	//----- nvinfo : EIATTR_SPARSE_MMA_MASK
	.align		4
.L_338:
        /*0018*/ 	.byte	0x03, 0x50
        /*001a*/ 	.short	0x0000


	//----- nvinfo : EIATTR_MAXREG_COUNT
	.align		4
        /*001c*/ 	.byte	0x03, 0x1b
        /*001e*/ 	.short	0x00ff


	//----- nvinfo : EIATTR_MERCURY_ISA_VERSION
	.align		4
        /*0020*/ 	.byte	0x03, 0x5f
        /*0022*/ 	.short	0x0101


	//----- nvinfo : EIATTR_VRC_CTA_INIT_COUNT
	.align		4
        /*0024*/ 	.byte	0x02, 0x4a
	.zero		1
	.zero		1


	//----- nvinfo : EIATTR_EXIT_INSTR_OFFSETS
	.align		4
        /*0028*/ 	.byte	0x04, 0x1c
        /*002a*/ 	.short	(.L_340 - .L_339)


	//   ....[0]....
.L_339:
        /*002c*/ 	.word	0x00000010


	//----- nvinfo : EIATTR_MAX_THREADS
	.align		4
.L_340:
        /*0030*/ 	.byte	0x04, 0x05
        /*0032*/ 	.short	(.L_342 - .L_341)
.L_341:
        /*0034*/ 	.word	0x00000100
        /*0038*/ 	.word	0x00000001
        /*003c*/ 	.word	0x00000001


	//----- nvinfo : EIATTR_CBANK_PARAM_SIZE
	.align		4
.L_342:
        /*0040*/ 	.byte	0x03, 0x19
        /*0042*/ 	.short	0x0418


	//----- nvinfo : EIATTR_PARAM_CBANK
	.align		4
        /*0044*/ 	.byte	0x04, 0x0a
        /*0046*/ 	.short	(.L_344 - .L_343)
	.align		4
.L_343:
        /*0048*/ 	.word	index@(.nv.constant0._ZN7cutlass13device_kernelIN5flash19enable_sm80_to_sm89INS1_16FlashAttnFwdSm80INS1_25CollectiveMainloopFwdSm80ILi8ELi1ELb0EN4cute5tupleIJNS5_1CILi128EEENS7_ILi96EEENS7_ILi256EEEEEELi256ENS_6half_tEfNS_4arch4Sm80ELb0ELb0ELb1ELb0ELb1ELb0ELb1ELb0EEENS1_21CollectiveEpilogueFwdINS6_IJS8_SA_S9_EEENS6_IJNS7_ILi1EEESI_SI_EEESC_SE_Li256ELb0ELb1ELb0ELb0EEENS1_19SingleTileSchedulerILb0ELb0ELb1ELi128EEEEEEEEEvNT_6ParamsE)
        /*004c*/ 	.short	0x0380
        /*004e*/ 	.short	0x0418


	//----- nvinfo : EIATTR_SW_WAR
	.align		4
.L_344:
        /*0050*/ 	.byte	0x04, 0x36
        /*0052*/ 	.short	(.L_346 - .L_345)
.L_345:
        /*0054*/ 	.word	0x00000008
.L_346:


//--------------------- .nv.info._ZN7cutlass13device_kernelIN5flash19enable_sm80_to_sm89INS1_16FlashAttnFwdSm80INS1_25CollectiveMainloopFwdSm80ILi8ELi1ELb0EN4cute5tupleIJNS5_1CILi128EEENS7_ILi96EEENS7_ILi256EEEEEELi256ENS_6half_tEfNS_4arch4Sm80ELb0ELb0ELb1ELb1ELb1ELb0ELb1ELb0EEENS1_21CollectiveEpilogueFwdINS6_IJS8_SA_S9_EEENS6_IJNS7_ILi1EEESI_SI_EEESC_SE_Li256ELb1ELb1ELb0ELb0EEENS1_19SingleTileSchedulerILb1ELb0ELb1ELi128EEEEEEEEEvNT_6ParamsE --------------------------
	.section	.nv.info._ZN7cutlass13device_kernelIN5flash19enable_sm80_to_sm89INS1_16FlashAttnFwdSm80INS1_25CollectiveMainloopFwdSm80ILi8ELi1ELb0EN4cute5tupleIJNS5_1CILi128EEENS7_ILi96EEENS7_ILi256EEEEEELi256ENS_6half_tEfNS_4arch4Sm80ELb0ELb0ELb1ELb1ELb1ELb0ELb1ELb0EEENS1_21CollectiveEpilogueFwdINS6_IJS8_SA_S9_EEENS6_IJNS7_ILi1EEESI_SI_EEESC_SE_Li256ELb1ELb1ELb0ELb0EEENS1_19SingleTileSchedulerILb1ELb0ELb1ELi128EEEEEEEEEvNT_6ParamsE,"",@"SHT_CUDA_INFO"
	.sectionflags	@""
	.align	4


	//----- nvinfo : EIATTR_CUDA_API_VERSION
	.align		4
        /*0000*/ 	.byte	0x04, 0x37
        /*0002*/ 	.short	(.L_348 - .L_347)
.L_347:
        /*0004*/ 	.word	0x00000082


	//----- nvinfo : EIATTR_KPARAM_INFO
	.align		4
.L_348:
        /*0008*/ 	.byte	0x04, 0x17
        /*000a*/ 	.short	(.L_350 - .L_349)
.L_349:
        /*000c*/ 	.word	0x00000000
        /*0010*/ 	.short	0x0000
        /*0012*/ 	.short	0x0000
        /*0014*/ 	.byte	0x00, 0xf0, 0x61, 0x10


	//----- nvinfo : EIATTR_SPARSE_MMA_MASK
	.align		4
.L_350:
        /*0018*/ 	.byte	0x03, 0x50
        /*001a*/ 	.short	0x0000


	//----- nvinfo : EIATTR_MAXREG_COUNT
	.align		4
        /*001c*/ 	.byte	0x03, 0x1b
        /*001e*/ 	.short	0x00ff


	//----- nvinfo : EIATTR_MERCURY_ISA_VERSION
	.align		4
        /*0020*/ 	.byte	0x03, 0x5f
        /*0022*/ 	.short	0x0101


	//----- nvinfo : EIATTR_VRC_CTA_INIT_COUNT
	.align		4
        /*0024*/ 	.byte	0x02, 0x4a
	.zero		1
	.zero		1


	//----- nvinfo : EIATTR_EXIT_INSTR_OFFSETS
	.align		4
        /*0028*/ 	.byte	0x04, 0x1c
        /*002a*/ 	.short	(.L_352 - .L_351)


	//   ....[0]....
.L_351:
        /*002c*/ 	.word	0x00000010


	//----- nvinfo : EIATTR_MAX_THREADS
	.align		4
.L_352:
        /*0030*/ 	.byte	0x04, 0x05
        /*0032*/ 	.short	(.L_354 - .L_353)
.L_353:
        /*0034*/ 	.word	0x00000100
        /*0038*/ 	.word	0x00000001
        /*003c*/ 	.word	0x00000001


	//----- nvinfo : EIATTR_CBANK_PARAM_SIZE
	.align		4
.L_354:
        /*0040*/ 	.byte	0x03, 0x19
        /*0042*/ 	.short	0x0418


	//----- nvinfo : EIATTR_PARAM_CBANK
	.align		4
        /*0044*/ 	.byte	0x04, 0x0a
        /*0046*/ 	.short	(.L_356 - .L_355)
	.align		4
.L_355:
        /*0048*/ 	.word	index@(.nv.constant0._ZN7cutlass13device_kernelIN5flash19enable_sm80_to_sm89INS1_16FlashAttnFwdSm80INS1_25CollectiveMainloopFwdSm80ILi8ELi1ELb0EN4cute5tupleIJNS5_1CILi128EEENS7_ILi96EEENS7_ILi256EEEEEELi256ENS_6half_tEfNS_4arch4Sm80ELb0ELb0ELb1ELb1ELb1ELb0ELb1ELb0EEENS1_21CollectiveEpilogueFwdINS6_IJS8_SA_S9_EEENS6_IJNS7_ILi1EEESI_SI_EEESC_SE_Li256ELb1ELb1ELb0ELb0EEENS1_19SingleTileSchedulerILb1ELb0ELb1ELi128EEEEEEEEEvNT_6ParamsE)
        /*004c*/ 	.short	0x0380
        /*004e*/ 	.short	0x0418


	//----- nvinfo : EIATTR_SW_WAR
	.align		4
.L_356:
        /*0050*/ 	.byte	0x04, 0x36
        /*0052*/ 	.short	(.L_358 - .L_357)
.L_357:
        /*0054*/ 	.word	0x00000008
.L_358:


//--------------------- .nv.info._ZN7cutlass13device_kernelIN5flash19enable_sm80_to_sm89INS1_16FlashAttnFwdSm80INS1_25CollectiveMainloopFwdSm80ILi8ELi1ELb0EN4cute5tupleIJNS5_1CILi128EEENS7_ILi48EEENS7_ILi256EEEEEELi256ENS_6half_tEfNS_4arch4Sm80ELb0ELb0ELb1ELb1ELb1ELb1ELb1ELb0EEENS1_21CollectiveEpilogueFwdINS6_IJS8_SA_S9_EEENS6_IJNS7_ILi1EEESI_SI_EEESC_SE_Li256ELb1ELb1ELb0ELb0EEENS1_19SingleTileSchedulerILb1ELb0ELb1ELi128EEEEEEEEEvNT_6ParamsE --------------------------
	.section	.nv.info._ZN7cutlass13device_kernelIN5flash19enable_sm80_to_sm89INS1_16FlashAttnFwdSm80INS1_25CollectiveMainloopFwdSm80ILi8ELi1ELb0EN4cute5tupleIJNS5_1CILi128EEENS7_ILi48EEENS7_ILi256EEEEEELi256ENS_6half_tEfNS_4arch4Sm80ELb0ELb0ELb1ELb1ELb1ELb1ELb1ELb0EEENS1_21CollectiveEpilogueFwdINS6_IJS8_SA_S9_EEENS6_IJNS7_ILi1EEESI_SI_EEESC_SE_Li256ELb1ELb1ELb0ELb0EEENS1_19SingleTileSchedulerILb1ELb0ELb1ELi128EEEEEEEEEvNT_6ParamsE,"",@"SHT_CUDA_INFO"
	.sectionflags	@""
	.align	4


	//----- nvinfo : EIATTR_CUDA_API_VERSION
	.align		4
        /*0000*/ 	.byte	0x04, 0x37
        /*0002*/ 	.short	(.L_360 - .L_359)
.L_359:
        /*0004*/ 	.word	0x00000082


	//----- nvinfo : EIATTR_KPARAM_INFO
	.align		4
.L_360:
        /*0008*/ 	.byte	0x04, 0x17
        /*000a*/ 	.short	(.L_362 - .L_361)
.L_361:
        /*000c*/ 	.word	0x00000000
        /*0010*/ 	.short	0x0000
        /*0012*/ 	.short	0x0000
        /*0014*/ 	.byte	0x00, 0xf0, 0x61, 0x10


	//----- nvinfo : EIATTR_SPARSE_MMA_MASK
	.align		4
.L_362:
        /*0018*/ 	.byte	0x03, 0x50
        /*001a*/ 	.short	0x0000


	//----- nvinfo : EIATTR_MAXREG_COUNT
	.align		4
        /*001c*/ 	.byte	0x03, 0x1b
        /*001e*/ 	.short	0x00ff


	//----- nvinfo : EIATTR_MERCURY_ISA_VERSION
	.align		4
        /*0020*/ 	.byte	0x03, 0x5f
        /*0022*/ 	.short	0x0101


	//----- nvinfo : EIATTR_VRC_CTA_INIT_COUNT
	.align		4
        /*0024*/ 	.byte	0x02, 0x4a
	.zero		1
	.zero		1


	//----- nvinfo : EIATTR_EXIT_INSTR_OFFSETS
	.align		4
        /*0028*/ 	.byte	0x04, 0x1c
        /*002a*/ 	.short	(.L_364 - .L_363)


	//   ....[0]....
.L_363:
        /*002c*/ 	.word	0x00000010


	//----- nvinfo : EIATTR_MAX_THREADS
	.align		4
.L_364:
        /*0030*/ 	.byte	0x04, 0x05
        /*0032*/ 	.short	(.L_366 - .L_365)
.L_365:
        /*0034*/ 	.word	0x00000100
        /*0038*/ 	.word	0x00000001
        /*003c*/ 	.word	0x00000001


	//----- nvinfo : EIATTR_CBANK_PARAM_SIZE
	.align		4
.L_366:
        /*0040*/ 	.byte	0x03, 0x19
        /*0042*/ 	.short	0x0418


	//----- nvinfo : EIATTR_PARAM_CBANK
	.align		4
        /*0044*/ 	.byte	0x04, 0x0a
        /*0046*/ 	.short	(.L_368 - .L_367)
	.align		4
.L_367:
        /*0048*/ 	.word	index@(.nv.constant0._ZN7cutlass13device_kernelIN5flash19enable_sm80_to_sm89INS1_16FlashAttnFwdSm80INS1_25CollectiveMainloopFwdSm80ILi8ELi1ELb0EN4cute5tupleIJNS5_1CILi128EEENS7_ILi48EEENS7_ILi256EEEEEELi256ENS_6half_tEfNS_4arch4Sm80ELb0ELb0ELb1ELb1ELb1ELb1ELb1ELb0EEENS1_21CollectiveEpilogueFwdINS6_IJS8_SA_S9_EEENS6_IJNS7_ILi1EEESI_SI_EEESC_SE_Li256ELb1ELb1ELb0ELb0EEENS1_19SingleTileSchedulerILb1ELb0ELb1ELi128EEEEEEEEEvNT_6ParamsE)
        /*004c*/ 	.short	0x0380
        /*004e*/ 	.short	0x0418


	//----- nvinfo : EIATTR_SW_WAR
	.align		4
.L_368:
        /*0050*/ 	.byte	0x04, 0x36
        /*0052*/ 	.short	(.L_370 - .L_369)
.L_369:
        /*0054*/ 	.word	0x00000008
.L_370:


//--------------------- .nv.info._ZN7cutlass13device_kernelIN5flash19enable_sm80_to_sm89INS1_16FlashAttnFwdSm80INS1_25CollectiveMainloopFwdSm80ILi8ELi1ELb0EN4cute5tupleIJNS5_1CILi128EEENS7_ILi64EEENS7_ILi256EEEEEELi256ENS_6half_tEfNS_4arch4Sm80ELb0ELb1ELb1ELb0ELb1ELb0ELb1ELb0EEENS1_21CollectiveEpilogueFwdINS6_IJS8_SA_S9_EEENS6_IJNS7_ILi1EEESI_SI_EEESC_SE_Li256ELb0ELb1ELb0ELb0EEENS1_19SingleTileSchedulerILb0ELb0ELb1ELi128EEEEEEEEEvNT_6ParamsE --------------------------
	.section	.nv.info._ZN7cutlass13device_kernelIN5flash19enable_sm80_to_sm89INS1_16FlashAttnFwdSm80INS1_25CollectiveMainloopFwdSm80ILi8ELi1ELb0EN4cute5tupleIJNS5_1CILi128EEENS7_ILi64EEENS7_ILi256EEEEEELi256ENS_6half_tEfNS_4arch4Sm80ELb0ELb1ELb1ELb0ELb1ELb0ELb1ELb0EEENS1_21CollectiveEpilogueFwdINS6_IJS8_SA_S9_EEENS6_IJNS7_ILi1EEESI_SI_EEESC_SE_Li256ELb0ELb1ELb0ELb0EEENS1_19SingleTileSchedulerILb0ELb0ELb1ELi128EEEEEEEEEvNT_6ParamsE,"",@"SHT_CUDA_INFO"
	.sectionflags	@""
	.align	4


	//----- nvinfo : EIATTR_CUDA_API_VERSION
	.align		4
        /*0000*/ 	.byte	0x04, 0x37
        /*0002*/ 	.short	(.L_372 - .L_371)
.L_371:
        /*0004*/ 	.word	0x00000082


	//----- nvinfo : EIATTR_KPARAM_INFO
	.align		4
.L_372:
        /*0008*/ 	.byte	0x04, 0x17
        /*000a*/ 	.short	(.L_374 - .L_373)
.L_373:
        /*000c*/ 	.word	0x00000000
        /*0010*/ 	.short	0x0000
        /*0012*/ 	.short	0x0000
        /*0014*/ 	.byte	0x00, 0xf0, 0x61, 0x10


	//----- nvinfo : EIATTR_SPARSE_MMA_MASK
	.align		4
.L_374:
        /*0018*/ 	.byte	0x03, 0x50
        /*001a*/ 	.short	0x0000


	//----- nvinfo : EIATTR_MAXREG_COUNT
	.align		4
        /*001c*/ 	.byte	0x03, 0x1b
        /*001e*/ 	.short	0x00ff


	//----- nvinfo : EIATTR_MERCURY_ISA_VERSION
	.align		4
        /*0020*/ 	.byte	0x03, 0x5f
        /*0022*/ 	.short	0x0101


	//----- nvinfo : EIATTR_VRC_CTA_INIT_COUNT
	.align		4
        /*0024*/ 	.byte	0x02, 0x4a
	.zero		1
	.zero		1


	//----- nvinfo : EIATTR_EXIT_INSTR_OFFSETS
	.align		4
        /*0028*/ 	.byte	0x04, 0x1c
        /*002a*/ 	.short	(.L_376 - .L_375)


	//   ....[0]....
.L_375:
        /*002c*/ 	.word	0x00000010


	//----- nvinfo : EIATTR_MAX_THREADS
	.align		4
.L_376:
        /*0030*/ 	.byte	0x04, 0x05
        /*0032*/ 	.short	(.L_378 - .L_377)
.L_377:
        /*0034*/ 	.word	0x00000100
        /*0038*/ 	.word	0x00000001
        /*003c*/ 	.word	0x00000001


	//----- nvinfo : EIATTR_CBANK_PARAM_SIZE
	.align		4
.L_378:
        /*0040*/ 	.byte	0x03, 0x19
        /*0042*/ 	.short	0x0418


	//----- nvinfo : EIATTR_PARAM_CBANK
	.align		4
        /*0044*/ 	.byte	0x04, 0x0a
        /*0046*/ 	.short	(.L_380 - .L_379)
	.align		4
.L_379:
        /*0048*/ 	.word	index@(.nv.constant0._ZN7cutlass13device_kernelIN5flash19enable_sm80_to_sm89INS1_16FlashAttnFwdSm80INS1_25CollectiveMainloopFwdSm80ILi8ELi1ELb0EN4cute5tupleIJNS5_1CILi128EEENS7_ILi64EEENS7_ILi256EEEEEELi256ENS_6half_tEfNS_4arch4Sm80ELb0ELb1ELb1ELb0ELb1ELb0ELb1ELb0EEENS1_21CollectiveEpilogueFwdINS6_IJS8_SA_S9_EEENS6_IJNS7_ILi1EEESI_SI_EEESC_SE_Li256ELb0ELb1ELb0ELb0EEENS1_19SingleTileSchedulerILb0ELb0ELb1ELi128EEEEEEEEEvNT_6ParamsE)
        /*004c*/ 	.short	0x0380
        /*004e*/ 	.short	0x0418


	//----- nvinfo : EIATTR_SW_WAR
	.align		4
.L_380:
        /*0050*/ 	.byte	0x04, 0x36
        /*0052*/ 	.short	(.L_382 - .L_381)
.L_381:
        /*0054*/ 	.word	0x00000008
.L_382:


//--------------------- .nv.info._ZN7cutlass13device_kernelIN5flash19enable_sm80_to_sm89INS1_16FlashAttnFwdSm80INS1_25CollectiveMainloopFwdSm80ILi8ELi1ELb0EN4cute5tupleIJNS5_1CILi128EEENS7_ILi64EEENS7_ILi256EEEEEELi256ENS_6half_tEfNS_4arch4Sm80ELb0ELb1ELb1ELb1ELb1ELb0ELb1ELb0EEENS1_21CollectiveEpilogueFwdINS6_IJS8_SA_S9_EEENS6_IJNS7_ILi1EEESI_SI_EEESC_SE_Li256ELb1ELb1ELb0ELb0EEENS1_19SingleTileSchedulerILb1ELb0ELb1ELi128EEEEEEEEEvNT_6ParamsE --------------------------
	.section	.nv.info._ZN7cutlass13device_kernelIN5flash19enable_sm80_to_sm89INS1_16FlashAttnFwdSm80INS1_25CollectiveMainloopFwdSm80ILi8ELi1ELb0EN4cute5tupleIJNS5_1CILi128EEENS7_ILi64EEENS7_ILi256EEEEEELi256ENS_6half_tEfNS_4arch4Sm80ELb0ELb1ELb1ELb1ELb1ELb0ELb1ELb0EEENS1_21CollectiveEpilogueFwdINS6_IJS8_SA_S9_EEENS6_IJNS7_ILi1EEESI_SI_EEESC_SE_Li256ELb1ELb1ELb0ELb0EEENS1_19SingleTileSchedulerILb1ELb0ELb1ELi128EEEEEEEEEvNT_6ParamsE,"",@"SHT_CUDA_INFO"
	.sectionflags	@""
	.align	4


	//----- nvinfo : EIATTR_CUDA_API_VERSION
	.align		4
        /*0000*/ 	.byte	0x04, 0x37
        /*0002*/ 	.short	(.L_384 - .L_383)
.L_383:
        /*0004*/ 	.word	0x00000082


	//----- nvinfo : EIATTR_KPARAM_INFO
	.align		4
.L_384:
        /*0008*/ 	.byte	0x04, 0x17
        /*000a*/ 	.short	(.L_386 - .L_385)
.L_385:
        /*000c*/ 	.word	0x00000000
        /*0010*/ 	.short	0x0000
        /*0012*/ 	.short	0x0000
        /*0014*/ 	.byte	0x00, 0xf0, 0x61, 0x10


	//----- nvinfo : EIATTR_SPARSE_MMA_MASK
	.align		4
.L_386:
        /*0018*/ 	.byte	0x03, 0x50
        /*001a*/ 	.short	0x0000


	//----- nvinfo : EIATTR_MAXREG_COUNT
	.align		4
        /*001c*/ 	.byte	0x03, 0x1b
        /*001e*/ 	.short	0x00ff


	//----- nvinfo : EIATTR_MERCURY_ISA_VERSION
	.align		4
        /*0020*/ 	.byte	0x03, 0x5f
        /*0022*/ 	.short	0x0101


	//----- nvinfo : EIATTR_VRC_CTA_INIT_COUNT
	.align		4
        /*0024*/ 	.byte	0x02, 0x4a
	.zero		1
	.zero		1


	//----- nvinfo : EIATTR_EXIT_INSTR_OFFSETS
	.align		4
        /*0028*/ 	.byte	0x04, 0x1c
        /*002a*/ 	.short	(.L_388 - .L_387)


	//   ....[0]....
.L_387:
        /*002c*/ 	.word	0x00000010


	//----- nvinfo : EIATTR_MAX_THREADS
	.align		4
.L_388:
        /*0030*/ 	.byte	0x04, 0x05
        /*0032*/ 	.short	(.L_390 - .L_389)
.L_389:
        /*0034*/ 	.word	0x00000100
        /*0038*/ 	.word	0x00000001
        /*003c*/ 	.word	0x00000001


	//----- nvinfo : EIATTR_CBANK_PARAM_SIZE
	.align		4
.L_390:
        /*0040*/ 	.byte	0x03, 0x19
        /*0042*/ 	.short	0x0418


	//----- nvinfo : EIATTR_PARAM_CBANK
	.align		4
        /*0044*/ 	.byte	0x04, 0x0a
        /*0046*/ 	.short	(.L_392 - .L_391)
	.align		4
.L_391:
        /*0048*/ 	.word	index@(.nv.constant0._ZN7cutlass13device_kernelIN5flash19enable_sm80_to_sm89INS1_16FlashAttnFwdSm80INS1_25CollectiveMainloopFwdSm80ILi8ELi1ELb0EN4cute5tupleIJNS5_1CILi128EEENS7_ILi64EEENS7_ILi256EEEEEELi256ENS_6half_tEfNS_4arch4Sm80ELb0ELb1ELb1ELb1ELb1ELb0ELb1ELb0EEENS1_21CollectiveEpilogueFwdINS6_IJS8_SA_S9_EEENS6_IJNS7_ILi1EEESI_SI_EEESC_SE_Li256ELb1ELb1ELb0ELb0EEENS1_19SingleTileSchedulerILb1ELb0ELb1ELi128EEEEEEEEEvNT_6ParamsE)
        /*004c*/ 	.short	0x0380
        /*004e*/ 	.short	0x0418


	//----- nvinfo : EIATTR_SW_WAR
	.align		4
.L_392:
        /*0050*/ 	.byte	0x04, 0x36
        /*0052*/ 	.short	(.L_394 - .L_393)
.L_393:
        /*0054*/ 	.word	0x00000008
.L_394:


//--------------------- .nv.info._ZN7cutlass13device_kernelIN5flash19enable_sm80_to_sm89INS1_16FlashAttnFwdSm80INS1_25CollectiveMainloopFwdSm80ILi8ELi1ELb0EN4cute5tupleIJNS5_1CILi128EEENS7_ILi48EEENS7_ILi256EEEEEELi256ENS_6half_tEfNS_4arch4Sm80ELb0ELb1ELb1ELb1ELb1ELb1ELb1ELb0EEENS1_21CollectiveEpilogueFwdINS6_IJS8_SA_S9_EEENS6_IJNS7_ILi1EEESI_SI_EEESC_SE_Li256ELb1ELb1ELb0ELb0EEENS1_19SingleTileSchedulerILb1ELb0ELb1ELi128EEEEEEEEEvNT_6ParamsE --------------------------
	.section	.nv.info._ZN7cutlass13device_kernelIN5flash19enable_sm80_to_sm89INS1_16FlashAttnFwdSm80INS1_25CollectiveMainloopFwdSm80ILi8ELi1ELb0EN4cute5tupleIJNS5_1CILi128EEENS7_ILi48EEENS7_ILi256EEEEEELi256ENS_6half_tEfNS_4arch4Sm80ELb0ELb1ELb1ELb1ELb1ELb1ELb1ELb0EEENS1_21CollectiveEpilogueFwdINS6_IJS8_SA_S9_EEENS6_IJNS7_ILi1EEESI_SI_EEESC_SE_Li256ELb1ELb1ELb0ELb0EEENS1_19SingleTileSchedulerILb1ELb0ELb1ELi128EEEEEEEEEvNT_6ParamsE,"",@"SHT_CUDA_INFO"
	.sectionflags	@""
	.align	4


	//----- nvinfo : EIATTR_CUDA_API_VERSION
	.align		4
        /*0000*/ 	.byte	0x04, 0x37
        /*0002*/ 	.short	(.L_396 - .L_395)
.L_395:
        /*0004*/ 	.word	0x00000082


	//----- nvinfo : EIATTR_KPARAM_INFO
	.align		4
.L_396:
        /*0008*/ 	.byte	0x04, 0x17
        /*000a*/ 	.short	(.L_398 - .L_397)
.L_397:
        /*000c*/ 	.word	0x00000000
        /*0010*/ 	.short	0x0000
        /*0012*/ 	.short	0x0000
        /*0014*/ 	.byte	0x00, 0xf0, 0x61, 0x10


	//----- nvinfo : EIATTR_SPARSE_MMA_MASK
	.align		4
.L_398:
        /*0018*/ 	.byte	0x03, 0x50
        /*001a*/ 	.short	0x0000


	//----- nvinfo : EIATTR_MAXREG_COUNT
	.align		4
        /*001c*/ 	.byte	0x03, 0x1b
        /*001e*/ 	.short	0x00ff


	//----- nvinfo : EIATTR_MERCURY_ISA_VERSION
	.align		4
        /*0020*/ 	.byte	0x03, 0x5f
        /*0022*/ 	.short	0x0101


	//----- nvinfo : EIATTR_VRC_CTA_INIT_COUNT
	.align		4
        /*0024*/ 	.byte	0x02, 0x4a
	.zero		1
	.zero		1


	//----- nvinfo : EIATTR_EXIT_INSTR_OFFSETS
	.align		4
        /*0028*/ 	.byte	0x04, 0x1c
        /*002a*/ 	.short	(.L_400 - .L_399)


	//   ....[0]....
.L_399:
        /*002c*/ 	.word	0x00000010


	//----- nvinfo : EIATTR_MAX_THREADS
	.align		4
.L_400:
        /*0030*/ 	.byte	0x04, 0x05
        /*0032*/ 	.short	(.L_402 - .L_401)
.L_401:
        /*0034*/ 	.word	0x00000100
        /*0038*/ 	.word	0x00000001
        /*003c*/ 	.word	0x00000001


	//----- nvinfo : EIATTR_CBANK_PARAM_SIZE
	.align		4
.L_402:
        /*0040*/ 	.byte	0x03, 0x19
        /*0042*/ 	.short	0x0418


	//----- nvinfo : EIATTR_PARAM_CBANK
	.align		4
        /*0044*/ 	.byte	0x04, 0x0a
        /*0046*/ 	.short	(.L_404 - .L_403)
	.align		4
.L_403:
        /*0048*/ 	.word	index@(.nv.constant0._ZN7cutlass13device_kernelIN5flash19enable_sm80_to_sm89INS1_16FlashAttnFwdSm80INS1_25CollectiveMainloopFwdSm80ILi8ELi1ELb0EN4cute5tupleIJNS5_1CILi128EEENS7_ILi48EEENS7_ILi256EEEEEELi256ENS_6half_tEfNS_4arch4Sm80ELb0ELb1ELb1ELb1ELb1ELb1ELb1ELb0EEENS1_21CollectiveEpilogueFwdINS6_IJS8_SA_S9_EEENS6_IJNS7_ILi1EEESI_SI_EEESC_SE_Li256ELb1ELb1ELb0ELb0EEENS1_19SingleTileSchedulerILb1ELb0ELb1ELi128EEEEEEEEEvNT_6ParamsE)
        /*004c*/ 	.short	0x0380
        /*004e*/ 	.short	0x0418


	//----- nvinfo : EIATTR_SW_WAR
	.align		4
.L_404:
        /*0050*/ 	.byte	0x04, 0x36
        /*0052*/ 	.short	(.L_406 - .L_405)
.L_405:
        /*0054*/ 	.word	0x00000008
.L_406:


//--------------------- .nv.info._ZN7cutlass13device_kernelIN5flash19enable_sm80_to_sm89INS1_16FlashAttnFwdSm80INS1_25CollectiveMainloopFwdSm80ILi8ELi1ELb0EN4cute5tupleIJNS5_1CILi128EEENS7_ILi96EEENS7_ILi256EEEEEELi256ENS_6half_tEfNS_4arch4Sm80ELb1ELb0ELb1ELb0ELb1ELb0ELb1ELb0EEENS1_21CollectiveEpilogueFwdINS6_IJS8_SA_S9_EEENS6_IJNS7_ILi1EEESI_SI_EEESC_SE_Li256ELb0ELb1ELb0ELb0EEENS1_30DynamicPersistentTileSchedulerILi256ELi256ELb0ELb1ELb0EEEEEEEEEvNT_6ParamsE --------------------------
	.section	.nv.info._ZN7cutlass13device_kernelIN5flash19enable_sm80_to_sm89INS1_16FlashAttnFwdSm80INS1_25CollectiveMainloopFwdSm80ILi8ELi1ELb0EN4cute5tupleIJNS5_1CILi128EEENS7_ILi96EEENS7_ILi256EEEEEELi256ENS_6half_tEfNS_4arch4Sm80ELb1ELb0ELb1ELb0ELb1ELb0ELb1ELb0EEENS1_21CollectiveEpilogueFwdINS6_IJS8_SA_S9_EEENS6_IJNS7_ILi1EEESI_SI_EEESC_SE_Li256ELb0ELb1ELb0ELb0EEENS1_30DynamicPersistentTileSchedulerILi256ELi256ELb0ELb1ELb0EEEEEEEEEvNT_6ParamsE,"",@"SHT_CUDA_INFO"
	.sectionflags	@""
	.align	4


	//----- nvinfo : EIATTR_CUDA_API_VERSION
	.align		4
        /*0000*/ 	.byte	0x04, 0x37
        /*0002*/ 	.short	(.L_408 - .L_407)
.L_407:
        /*0004*/ 	.word	0x00000082


	//----- nvinfo : EIATTR_KPARAM_INFO
	.align		4
.L_408:
        /*0008*/ 	.byte	0x04, 0x17
        /*000a*/ 	.short	(.L_410 - .L_409)
.L_409:
        /*000c*/ 	.word	0x00000000
        /*0010*/ 	.short	0x0000
        /*0012*/ 	.short	0x0000
        /*0014*/ 	.byte	0x00, 0xf0, 0xa1, 0x10


	//----- nvinfo : EIATTR_SPARSE_MMA_MASK
	.align		4
.L_410:
        /*0018*/ 	.byte	0x03, 0x50
        /*001a*/ 	.short	0x0000


	//----- nvinfo : EIATTR_MAXREG_COUNT
	.align		4
        /*001c*/ 	.byte	0x03, 0x1b
        /*001e*/ 	.short	0x00ff


	//----- nvinfo : EIATTR_MERCURY_ISA_VERSION
	.align		4
        /*0020*/ 	.byte	0x03, 0x5f
        /*0022*/ 	.short	0x0101


	//----- nvinfo : EIATTR_VRC_CTA_INIT_COUNT
	.align		4
        /*0024*/ 	.byte	0x02, 0x4a
	.zero		1
	.zero		1


	//----- nvinfo : EIATTR_EXIT_INSTR_OFFSETS
	.align		4
        /*0028*/ 	.byte	0x04, 0x1c
        /*002a*/ 	.short	(.L_412 - .L_411)


	//   ....[0]....
.L_411:
        /*002c*/ 	.word	0x00000010


	//----- nvinfo : EIATTR_MAX_THREADS
	.align		4
.L_412:
        /*0030*/ 	.byte	0x04, 0x05
        /*0032*/ 	.short	(.L_414 - .L_413)
.L_413:
        /*0034*/ 	.word	0x00000100
        /*0038*/ 	.word	0x00000001
        /*003c*/ 	.word	0x00000001


	//----- nvinfo : EIATTR_CBANK_PARAM_SIZE
	.align		4
.L_414:
        /*0040*/ 	.byte	0x03, 0x19
        /*0042*/ 	.short	0x0428


	//----- nvinfo : EIATTR_PARAM_CBANK
	.align		4
        /*0044*/ 	.byte	0x04, 0x0a
        /*0046*/ 	.short	(.L_416 - .L_415)
	.align		4
.L_415:
        /*0048*/ 	.word	index@(.nv.constant0._ZN7cutlass13device_kernelIN5flash19enable_sm80_to_sm89INS1_16FlashAttnFwdSm80INS1_25CollectiveMainloopFwdSm80ILi8ELi1ELb0EN4cute5tupleIJNS5_1CILi128EEENS7_ILi96EEENS7_ILi256EEEEEELi256ENS_6half_tEfNS_4arch4Sm80ELb1ELb0ELb1ELb0ELb1ELb0ELb1ELb0EEENS1_21CollectiveEpilogueFwdINS6_IJS8_SA_S9_EEENS6_IJNS7_ILi1EEESI_SI_EEESC_SE_Li256ELb0ELb1ELb0ELb0EEENS1_30DynamicPersistentTileSchedulerILi256ELi256ELb0ELb1ELb0EEEEEEEEEvNT_6ParamsE)
        /*004c*/ 	.short	0x0380
        /*004e*/ 	.short	0x0428


	//----- nvinfo : EIATTR_SW_WAR
	.align		4
.L_416:
        /*0050*/ 	.byte	0x04, 0x36
        /*0052*/ 	.short	(.L_418 - .L_417)
.L_417:
        /*0054*/ 	.word	0x00000008
.L_418:


//--------------------- .nv.info._ZN7cutlass13device_kernelIN5flash19enable_sm80_to_sm89INS1_16FlashAttnFwdSm80INS1_25CollectiveMainloopFwdSm80ILi8ELi1ELb0EN4cute5tupleIJNS5_1CILi128EEENS7_ILi96EEENS7_ILi256EEEEEELi256ENS_6half_tEfNS_4arch4Sm80ELb1ELb0ELb1ELb1ELb1ELb0ELb1ELb0EEENS1_21CollectiveEpilogueFwdINS6_IJS8_SA_S9_EEENS6_IJNS7_ILi1EEESI_SI_EEESC_SE_Li256ELb1ELb1ELb0ELb0EEENS1_19SingleTileSchedulerILb1ELb0ELb1ELi128EEEEEEEEEvNT_6ParamsE --------------------------
	.section	.nv.info._ZN7cutlass13device_kernelIN5flash19enable_sm80_to_sm89INS1_16FlashAttnFwdSm80INS1_25CollectiveMainloopFwdSm80ILi8ELi1ELb0EN4cute5tupleIJNS5_1CILi128EEENS7_ILi96EEENS7_ILi256EEEEEELi256ENS_6half_tEfNS_4arch4Sm80ELb1ELb0ELb1ELb1ELb1ELb0ELb1ELb0EEENS1_21CollectiveEpilogueFwdINS6_IJS8_SA_S9_EEENS6_IJNS7_ILi1EEESI_SI_EEESC_SE_Li256ELb1ELb1ELb0ELb0EEENS1_19SingleTileSchedulerILb1ELb0ELb1ELi128EEEEEEEEEvNT_6ParamsE,"",@"SHT_CUDA_INFO"
	.sectionflags	@""
	.align	4


	//----- nvinfo : EIATTR_CUDA_API_VERSION
	.align		4
        /*0000*/ 	.byte	0x04, 0x37
        /*0002*/ 	.short	(.L_420 - .L_419)
.L_419:
        /*0004*/ 	.word	0x00000082


	//----- nvinfo : EIATTR_KPARAM_INFO
	.align		4
.L_420:
        /*0008*/ 	.byte	0x04, 0x17
        /*000a*/ 	.short	(.L_422 - .L_421)
.L_421:
        /*000c*/ 	.word	0x00000000
        /*0010*/ 	.short	0x0000
        /*0012*/ 	.short	0x0000
        /*0014*/ 	.byte	0x00, 0xf0, 0x61, 0x10


	//----- nvinfo : EIATTR_SPARSE_MMA_MASK
	.align		4
.L_422:
        /*0018*/ 	.byte	0x03, 0x50
        /*001a*/ 	.short	0x0000


	//----- nvinfo : EIATTR_MAXREG_COUNT
	.align		4
        /*001c*/ 	.byte	0x03, 0x1b
        /*001e*/ 	.short	0x00ff


	//----- nvinfo : EIATTR_MERCURY_ISA_VERSION
	.align		4
        /*0020*/ 	.byte	0x03, 0x5f
        /*0022*/ 	.short	0x0101


	//----- nvinfo : EIATTR_VRC_CTA_INIT_COUNT
	.align		4
        /*0024*/ 	.byte	0x02, 0x4a
	.zero		1
	.zero		1


	//----- nvinfo : EIATTR_EXIT_INSTR_OFFSETS
	.align		4
        /*0028*/ 	.byte	0x04, 0x1c
        /*002a*/ 	.short	(.L_424 - .L_423)


	//   ....[0]....
.L_423:
        /*002c*/ 	.word	0x00000010


	//----- nvinfo : EIATTR_MAX_THREADS
	.align		4
.L_424:
        /*0030*/ 	.byte	0x04, 0x05
        /*0032*/ 	.short	(.L_426 - .L_425)
.L_425:
        /*0034*/ 	.word	0x00000100
        /*0038*/ 	.word	0x00000001
        /*003c*/ 	.word	0x00000001


	//----- nvinfo : EIATTR_CBANK_PARAM_SIZE
	.align		4
.L_426:
        /*0040*/ 	.byte	0x03, 0x19
        /*0042*/ 	.short	0x0418


	//----- nvinfo : EIATTR_PARAM_CBANK
	.align		4
        /*0044*/ 	.byte	0x04, 0x0a
        /*0046*/ 	.short	(.L_428 - .L_427)
	.align		4
.L_427:
        /*0048*/ 	.word	index@(.nv.constant0._ZN7cutlass13device_kernelIN5flash19enable_sm80_to_sm89INS1_16FlashAttnFwdSm80INS1_25CollectiveMainloopFwdSm80ILi8ELi1ELb0EN4cute5tupleIJNS5_1CILi128EEENS7_ILi96EEENS7_ILi256EEEEEELi256ENS_6half_tEfNS_4arch4Sm80ELb1ELb0ELb1ELb1ELb1ELb0ELb1ELb0EEENS1_21CollectiveEpilogueFwdINS6_IJS8_SA_S9_EEENS6_IJNS7_ILi1EEESI_SI_EEESC_SE_Li256ELb1ELb1ELb0ELb0EEENS1_19SingleTileSchedulerILb1ELb0ELb1ELi128EEEEEEEEEvNT_6ParamsE)
        /*004c*/ 	.short	0x0380
        /*004e*/ 	.short	0x0418


	//----- nvinfo : EIATTR_SW_WAR
	.align		4
.L_428:
        /*0050*/ 	.byte	0x04, 0x36
        /*0052*/ 	.short	(.L_430 - .L_429)
.L_429:
        /*0054*/ 	.word	0x00000008
.L_430:


//--------------------- .nv.info._ZN7cutlass13device_kernelIN5flash19enable_sm80_to_sm89INS1_16FlashAttnFwdSm80INS1_25CollectiveMainloopFwdSm80ILi8ELi1ELb0EN4cute5tupleIJNS5_1CILi128EEENS7_ILi48EEENS7_ILi256EEEEEELi256ENS_6half_tEfNS_4arch4Sm80ELb1ELb0ELb1ELb1ELb1ELb1ELb1ELb0EEENS1_21CollectiveEpilogueFwdINS6_IJS8_SA_S9_EEENS6_IJNS7_ILi1EEESI_SI_EEESC_SE_Li256ELb1ELb1ELb0ELb0EEENS1_19SingleTileSchedulerILb1ELb0ELb1ELi128EEEEEEEEEvNT_6ParamsE --------------------------
	.section	.nv.info._ZN7cutlass13device_kernelIN5flash19enable_sm80_to_sm89INS1_16FlashAttnFwdSm80INS1_25CollectiveMainloopFwdSm80ILi8ELi1ELb0EN4cute5tupleIJNS5_1CILi128EEENS7_ILi48EEENS7_ILi256EEEEEELi256ENS_6half_tEfNS_4arch4Sm80ELb1ELb0ELb1ELb1ELb1ELb1ELb1ELb0EEENS1_21CollectiveEpilogueFwdINS6_IJS8_SA_S9_EEENS6_IJNS7_ILi1EEESI_SI_EEESC_SE_Li256ELb1ELb1ELb0ELb0EEENS1_19SingleTileSchedulerILb1ELb0ELb1ELi128EEEEEEEEEvNT_6ParamsE,"",@"SHT_CUDA_INFO"
	.sectionflags	@""
	.align	4


	//----- nvinfo : EIATTR_CUDA_API_VERSION
	.align		4
        /*0000*/ 	.byte	0x04, 0x37
        /*0002*/ 	.short	(.L_432 - .L_431)
.L_431:
        /*0004*/ 	.word	0x00000082


	//----- nvinfo : EIATTR_KPARAM_INFO
	.align		4
.L_432:
        /*0008*/ 	.byte	0x04, 0x17
        /*000a*/ 	.short	(.L_434 - .L_433)
.L_433:
        /*000c*/ 	.word	0x00000000
        /*0010*/ 	.short	0x0000
        /*0012*/ 	.short	0x0000
        /*0014*/ 	.byte	0x00, 0xf0, 0x61, 0x10


	//----- nvinfo : EIATTR_SPARSE_MMA_MASK
	.align		4
.L_434:
        /*0018*/ 	.byte	0x03, 0x50
        /*001a*/ 	.short	0x0000


	//----- nvinfo : EIATTR_MAXREG_COUNT
	.align		4
        /*001c*/ 	.byte	0x03, 0x1b
        /*001e*/ 	.short	0x00ff


	//----- nvinfo : EIATTR_MERCURY_ISA_VERSION
	.align		4
        /*0020*/ 	.byte	0x03, 0x5f
        /*0022*/ 	.short	0x0101


	//----- nvinfo : EIATTR_VRC_CTA_INIT_COUNT
	.align		4
        /*0024*/ 	.byte	0x02, 0x4a
	.zero		1
	.zero		1


	//----- nvinfo : EIATTR_EXIT_INSTR_OFFSETS
	.align		4
        /*0028*/ 	.byte	0x04, 0x1c
        /*002a*/ 	.short	(.L_436 - .L_435)


	//   ....[0]....
.L_435:
        /*002c*/ 	.word	0x00000010


	//----- nvinfo : EIATTR_MAX_THREADS
	.align		4
.L_436:
        /*0030*/ 	.byte	0x04, 0x05
        /*0032*/ 	.short	(.L_438 - .L_437)
.L_437:
        /*0034*/ 	.word	0x00000100
        /*0038*/ 	.word	0x00000001
        /*003c*/ 	.word	0x00000001


	//----- nvinfo : EIATTR_CBANK_PARAM_SIZE
	.align		4
.L_438:
        /*0040*/ 	.byte	0x03, 0x19
        /*0042*/ 	.short	0x0418


	//----- nvinfo : EIATTR_PARAM_CBANK
	.align		4
        /*0044*/ 	.byte	0x04, 0x0a
        /*0046*/ 	.short	(.L_440 - .L_439)
	.align		4
.L_439:
        /*0048*/ 	.word	index@(.nv.constant0._ZN7cutlass13device_kernelIN5flash19enable_sm80_to_sm89INS1_16FlashAttnFwdSm80INS1_25CollectiveMainloopFwdSm80ILi8ELi1ELb0EN4cute5tupleIJNS5_1CILi128EEENS7_ILi48EEENS7_ILi256EEEEEELi256ENS_6half_tEfNS_4arch4Sm80ELb1ELb0ELb1ELb1ELb1ELb1ELb1ELb0EEENS1_21CollectiveEpilogueFwdINS6_IJS8_SA_S9_EEENS6_IJNS7_ILi1EEESI_SI_EEESC_SE_Li256ELb1ELb1ELb0ELb0EEENS1_19SingleTileSchedulerILb1ELb0ELb1ELi128EEEEEEEEEvNT_6ParamsE)
        /*004c*/ 	.short	0x0380
        /*004e*/ 	.short	0x0418


	//----- nvinfo : EIATTR_SW_WAR
	.align		4
.L_440:
        /*0050*/ 	.byte	0x04, 0x36
        /*0052*/ 	.short	(.L_442 - .L_441)
.L_441:
        /*0054*/ 	.word	0x00000008
.L_442:


//--------------------- .nv.info._ZN7cutlass13device_kernelIN5flash19enable_sm80_to_sm89INS1_16FlashAttnFwdSm80INS1_25CollectiveMainloopFwdSm80ILi8ELi1ELb1EN4cute5tupleIJNS5_1CILi128EEENS7_ILi64EEENS7_ILi256EEEEEELi256ENS_6half_tEfNS_4arch4Sm80ELb0ELb0ELb0ELb0ELb1ELb0ELb1ELb0EEENS1_21CollectiveEpilogueFwdINS6_IJS8_SA_S9_EEENS6_IJNS7_ILi1EEESI_SI_EEESC_SE_Li256ELb0ELb1ELb0ELb0EEENS1_19SingleTileSchedulerILb0ELb0ELb1ELi128EEEEEEEEEvNT_6ParamsE --------------------------
	.section	.nv.info._ZN7cutlass13device_kernelIN5flash19enable_sm80_to_sm89INS1_16FlashAttnFwdSm80INS1_25CollectiveMainloopFwdSm80ILi8ELi1ELb1EN4cute5tupleIJNS5_1CILi128EEENS7_ILi64EEENS7_ILi256EEEEEELi256ENS_6half_tEfNS_4arch4Sm80ELb0ELb0ELb0ELb0ELb1ELb0ELb1ELb0EEENS1_21CollectiveEpilogueFwdINS6_IJS8_SA_S9_EEENS6_IJNS7_ILi1EEESI_SI_EEESC_SE_Li256ELb0ELb1ELb0ELb0EEENS1_19SingleTileSchedulerILb0ELb0ELb1ELi128EEEEEEEEEvNT_6ParamsE,"",@"SHT_CUDA_INFO"
	.sectionflags	@""
	.align	4


	//----- nvinfo : EIATTR_CUDA_API_VERSION
	.align		4
        /*0000*/ 	.byte	0x04, 0x37
        /*0002*/ 	.short	(.L_444 - .L_443)
.L_443:
        /*0004*/ 	.word	0x00000082


	//----- nvinfo : EIATTR_KPARAM_INFO
	.align		4
.L_444:
        /*0008*/ 	.byte	0x04, 0x17
        /*000a*/ 	.short	(.L_446 - .L_445)
.L_445:
        /*000c*/ 	.word	0x00000000
        /*0010*/ 	.short	0x0000
        /*0012*/ 	.short	0x0000
        /*0014*/ 	.byte	0x00, 0xf0, 0x61, 0x10


	//----- nvinfo : EIATTR_SPARSE_MMA_MASK
	.align		4
.L_446:
        /*0018*/ 	.byte	0x03, 0x50
        /*001a*/ 	.short	0x0000


	//----- nvinfo : EIATTR_MAXREG_COUNT
	.align		4
        /*001c*/ 	.byte	0x03, 0x1b
        /*001e*/ 	.short	0x00ff


	//----- nvinfo : EIATTR_MERCURY_ISA_VERSION
	.align		4
        /*0020*/ 	.byte	0x03, 0x5f
        /*0022*/ 	.short	0x0101


	//----- nvinfo : EIATTR_VRC_CTA_INIT_COUNT
	.align		4
        /*0024*/ 	.byte	0x02, 0x4a
	.zero		1
	.zero		1


	//----- nvinfo : EIATTR_EXIT_INSTR_OFFSETS
	.align		4
        /*0028*/ 	.byte	0x04, 0x1c
        /*002a*/ 	.short	(.L_448 - .L_447)


	//   ....[0]....
.L_447:
        /*002c*/ 	.word	0x00000010


	//----- nvinfo : EIATTR_MAX_THREADS
	.align		4
.L_448:
        /*0030*/ 	.byte	0x04, 0x05
        /*0032*/ 	.short	(.L_450 - .L_449)
.L_449:
        /*0034*/ 	.word	0x00000100
        /*0038*/ 	.word	0x00000001
        /*003c*/ 	.word	0x00000001


	//----- nvinfo : EIATTR_CBANK_PARAM_SIZE
	.align		4
.L_450:
        /*0040*/ 	.byte	0x03, 0x19
        /*0042*/ 	.short	0x0418


	//----- nvinfo : EIATTR_PARAM_CBANK
	.align		4
        /*0044*/ 	.byte	0x04, 0x0a
        /*0046*/ 	.short	(.L_452 - .L_451)
	.align		4
.L_451:
        /*0048*/ 	.word	index@(.nv.constant0._ZN7cutlass13device_kernelIN5flash19enable_sm80_to_sm89INS1_16FlashAttnFwdSm80INS1_25CollectiveMainloopFwdSm80ILi8ELi1ELb1EN4cute5tupleIJNS5_1CILi128EEENS7_ILi64EEENS7_ILi256EEEEEELi256ENS_6half_tEfNS_4arch4Sm80ELb0ELb0ELb0ELb0ELb1ELb0ELb1ELb0EEENS1_21CollectiveEpilogueFwdINS6_IJS8_SA_S9_EEENS6_IJNS7_ILi1EEESI_SI_EEESC_SE_Li256ELb0ELb1ELb0ELb0EEENS1_19SingleTileSchedulerILb0ELb0ELb1ELi128EEEEEEEEEvNT_6ParamsE)
        /*004c*/ 	.short	0x0380
        /*004e*/ 	.short	0x0418


	//----- nvinfo : EIATTR_SW_WAR
	.align		4
.L_452:
        /*0050*/ 	.byte	0x04, 0x36
        /*0052*/ 	.short	(.L_454 - .L_453)
.L_453:
        /*0054*/ 	.word	0x00000008
.L_454:


//--------------------- .nv.info._ZN7cutlass13device_kernelIN5flash19enable_sm80_to_sm89INS1_16FlashAttnFwdSm80INS1_25CollectiveMainloopFwdSm80ILi8ELi1ELb1EN4cute5tupleIJNS5_1CILi128EEENS7_ILi64EEENS7_ILi256EEEEEELi256ENS_6half_tEfNS_4arch4Sm80ELb0ELb0ELb0ELb1ELb1ELb0ELb1ELb0EEENS1_21CollectiveEpilogueFwdINS6_IJS8_SA_S9_EEENS6_IJNS7_ILi1EEESI_SI_EEESC_SE_Li256ELb1ELb1ELb0ELb0EEENS1_19SingleTileSchedulerILb1ELb0ELb1ELi128EEEEEEEEEvNT_6ParamsE --------------------------
	.section	.nv.info._ZN7cutlass13device_kernelIN5flash19enable_sm80_to_sm89INS1_16FlashAttnFwdSm80INS1_25CollectiveMainloopFwdSm80ILi8ELi1ELb1EN4cute5tupleIJNS5_1CILi128EEENS7_ILi64EEENS7_ILi256EEEEEELi256ENS_6half_tEfNS_4arch4Sm80ELb0ELb0ELb0ELb1ELb1ELb0ELb1ELb0EEENS1_21CollectiveEpilogueFwdINS6_IJS8_SA_S9_EEENS6_IJNS7_ILi1EEESI_SI_EEESC_SE_Li256ELb1ELb1ELb0ELb0EEENS1_19SingleTileSchedulerILb1ELb0ELb1ELi128EEEEEEEEEvNT_6ParamsE,"",@"SHT_CUDA_INFO"
	.sectionflags	@""
	.align	4


	//----- nvinfo : EIATTR_CUDA_API_VERSION
	.align		4
        /*0000*/ 	.byte	0x04, 0x37
        /*0002*/ 	.short	(.L_456 - .L_455)
.L_455:
        /*0004*/ 	.word	0x00000082


	//----- nvinfo : EIATTR_KPARAM_INFO
	.align		4
.L_456:
        /*0008*/ 	.byte	0x04, 0x17
        /*000a*/ 	.short	(.L_458 - .L_457)
.L_457:
        /*000c*/ 	.word	0x00000000
        /*0010*/ 	.short	0x0000
        /*0012*/ 	.short	0x0000
        /*0014*/ 	.byte	0x00, 0xf0, 0x61, 0x10


	//----- nvinfo : EIATTR_SPARSE_MMA_MASK
	.align		4
.L_458:
        /*0018*/ 	.byte	0x03, 0x50
        /*001a*/ 	.short	0x0000


	//----- nvinfo : EIATTR_MAXREG_COUNT
	.align		4
        /*001c*/ 	.byte	0x03, 0x1b
        /*001e*/ 	.short	0x00ff


	//----- nvinfo : EIATTR_MERCURY_ISA_VERSION
	.align		4
        /*0020*/ 	.byte	0x03, 0x5f
        /*0022*/ 	.short	0x0101


	//----- nvinfo : EIATTR_VRC_CTA_INIT_COUNT
	.align		4
        /*0024*/ 	.byte	0x02, 0x4a
	.zero		1
	.zero		1


	//----- nvinfo : EIATTR_EXIT_INSTR_OFFSETS
	.align		4
        /*0028*/ 	.byte	0x04, 0x1c
        /*002a*/ 	.short	(.L_460 - .L_459)


	//   ....[0]....
.L_459:
        /*002c*/ 	.word	0x00000010


	//----- nvinfo : EIATTR_MAX_THREADS
	.align		4
.L_460:
        /*0030*/ 	.byte	0x04, 0x05
        /*0032*/ 	.short	(.L_462 - .L_461)
.L_461:
        /*0034*/ 	.word	0x00000100
        /*0038*/ 	.word	0x00000001
        /*003c*/ 	.word	0x00000001


	//----- nvinfo : EIATTR_CBANK_PARAM_SIZE
	.align		4
.L_462:
        /*0040*/ 	.byte	0x03, 0x19
        /*0042*/ 	.short	0x0418


	//----- nvinfo : EIATTR_PARAM_CBANK
	.align		4
        /*0044*/ 	.byte	0x04, 0x0a
        /*0046*/ 	.short	(.L_464 - .L_463)
	.align		4
.L_463:
        /*0048*/ 	.word	index@(.nv.constant0._ZN7cutlass13device_kernelIN5flash19enable_sm80_to_sm89INS1_16FlashAttnFwdSm80INS1_25CollectiveMainloopFwdSm80ILi8ELi1ELb1EN4cute5tupleIJNS5_1CILi128EEENS7_ILi64EEENS7_ILi256EEEEEELi256ENS_6half_tEfNS_4arch4Sm80ELb0ELb0ELb0ELb1ELb1ELb0ELb1ELb0EEENS1_21CollectiveEpilogueFwdINS6_IJS8_SA_S9_EEENS6_IJNS7_ILi1EEESI_SI_EEESC_SE_Li256ELb1ELb1ELb0ELb0EEENS1_19SingleTileSchedulerILb1ELb0ELb1ELi128EEEEEEEEEvNT_6ParamsE)
        /*004c*/ 	.short	0x0380
        /*004e*/ 	.short	0x0418


	//----- nvinfo : EIATTR_SW_WAR
	.align		4
.L_464:
        /*0050*/ 	.byte	0x04, 0x36
        /*0052*/ 	.short	(.L_466 - .L_465)
.L_465:
        /*0054*/ 	.word	0x00000008
.L_466:


//--------------------- .nv.info._ZN7cutlass13device_kernelIN5flash19enable_sm80_to_sm89INS1_16FlashAttnFwdSm80INS1_25CollectiveMainloopFwdSm80ILi8ELi1ELb0EN4cute5tupleIJNS5_1CILi128EEENS7_ILi32EEENS7_ILi256EEEEEELi256ENS_6half_tEfNS_4arch4Sm80ELb0ELb0ELb0ELb1ELb1ELb1ELb1ELb0EEENS1_21CollectiveEpilogueFwdINS6_IJS8_SA_S9_EEENS6_IJNS7_ILi1EEESI_SI_EEESC_SE_Li256ELb1ELb1ELb0ELb0EEENS1_19SingleTileSchedulerILb1ELb0ELb1ELi128EEEEEEEEEvNT_6ParamsE --------------------------
	.section	.nv.info._ZN7cutlass13device_kernelIN5flash19enable_sm80_to_sm89INS1_16FlashAttnFwdSm80INS1_25CollectiveMainloopFwdSm80ILi8ELi1ELb0EN4cute5tupleIJNS5_1CILi128EEENS7_ILi32EEENS7_ILi256EEEEEELi256ENS_6half_tEfNS_4arch4Sm80ELb0ELb0ELb0ELb1ELb1ELb1ELb1ELb0EEENS1_21CollectiveEpilogueFwdINS6_IJS8_SA_S9_EEENS6_IJNS7_ILi1EEESI_SI_EEESC_SE_Li256ELb1ELb1ELb0ELb0EEENS1_19SingleTileSchedulerILb1ELb0ELb1ELi128EEEEEEEEEvNT_6ParamsE,"",@"SHT_CUDA_INFO"
	.sectionflags	@""
	.align	4


	//----- nvinfo : EIATTR_CUDA_API_VERSION
	.align		4
        /*0000*/ 	.byte	0x04, 0x37
        /*0002*/ 	.short	(.L_468 - .L_467)
.L_467:
        /*0004*/ 	.word	0x00000082


	//----- nvinfo : EIATTR_KPARAM_INFO
	.align		4
.L_468:
        /*0008*/ 	.byte	0x04, 0x17
        /*000a*/ 	.short	(.L_470 - .L_469)
.L_469:
        /*000c*/ 	.word	0x00000000
        /*0010*/ 	.short	0x0000
        /*0012*/ 	.short	0x0000
        /*0014*/ 	.byte	0x00, 0xf0, 0x61, 0x10


	//----- nvinfo : EIATTR_SPARSE_MMA_MASK
	.align		4
.L_470:
        /*0018*/ 	.byte	0x03, 0x50
        /*001a*/ 	.short	0x0000


	//----- nvinfo : EIATTR_MAXREG_COUNT
	.align		4
        /*001c*/ 	.byte	0x03, 0x1b
        /*001e*/ 	.short	0x00ff


	//----- nvinfo : EIATTR_MERCURY_ISA_VERSION
	.align		4
        /*0020*/ 	.byte	0x03, 0x5f
        /*0022*/ 	.short	0x0101


	//----- nvinfo : EIATTR_VRC_CTA_INIT_COUNT
	.align		4
        /*0024*/ 	.byte	0x02, 0x4a
	.zero		1
	.zero		1


	//----- nvinfo : EIATTR_EXIT_INSTR_OFFSETS
	.align		4
        /*0028*/ 	.byte	0x04, 0x1c
        /*002a*/ 	.short	(.L_472 - .L_471)


	//   ....[0]....
.L_471:
        /*002c*/ 	.word	0x00000010


	//----- nvinfo : EIATTR_MAX_THREADS
	.align		4
.L_472:
        /*0030*/ 	.byte	0x04, 0x05
        /*0032*/ 	.short	(.L_474 - .L_473)
.L_473:
        /*0034*/ 	.word	0x00000100
        /*0038*/ 	.word	0x00000001
        /*003c*/ 	.word	0x00000001


	//----- nvinfo : EIATTR_CBANK_PARAM_SIZE
	.align		4
.L_474:
        /*0040*/ 	.byte	0x03, 0x19
        /*0042*/ 	.short	0x0418


	//----- nvinfo : EIATTR_PARAM_CBANK
	.align		4
        /*0044*/ 	.byte	0x04, 0x0a
        /*0046*/ 	.short	(.L_476 - .L_475)
	.align		4
.L_475:
        /*0048*/ 	.word	index@(.nv.constant0._ZN7cutlass13device_kernelIN5flash19enable_sm80_to_sm89INS1_16FlashAttnFwdSm80INS1_25CollectiveMainloopFwdSm80ILi8ELi1ELb0EN4cute5tupleIJNS5_1CILi128EEENS7_ILi32EEENS7_ILi256EEEEEELi256ENS_6half_tEfNS_4arch4Sm80ELb0ELb0ELb0ELb1ELb1ELb1ELb1ELb0EEENS1_21CollectiveEpilogueFwdINS6_IJS8_SA_S9_EEENS6_IJNS7_ILi1EEESI_SI_EEESC_SE_Li256ELb1ELb1ELb0ELb0EEENS1_19SingleTileSchedulerILb1ELb0ELb1ELi128EEEEEEEEEvNT_6ParamsE)
        /*004c*/ 	.short	0x0380
        /*004e*/ 	.short	0x0418


	//----- nvinfo : EIATTR_SW_WAR
	.align		4
.L_476:
        /*0050*/ 	.byte	0x04, 0x36
        /*0052*/ 	.short	(.L_478 - .L_477)
.L_477:
        /*0054*/ 	.word	0x00000008
.L_478:


//--------------------- .nv.info._ZN7cutlass13device_kernelIN5flash19enable_sm80_to_sm89INS1_16FlashAttnFwdSm80INS1_25CollectiveMainloopFwdSm80ILi8ELi1ELb1EN4cute5tupleIJNS5_1CILi128EEENS7_ILi48EEENS7_ILi256EEEEEELi256ENS_6half_tEfNS_4arch4Sm80ELb0ELb1ELb0ELb0ELb1ELb0ELb1ELb0EEENS1_21CollectiveEpilogueFwdINS6_IJS8_SA_S9_EEENS6_IJNS7_ILi1EEESI_SI_EEESC_SE_Li256ELb0ELb1ELb0ELb0EEENS1_19SingleTileSchedulerILb0ELb0ELb1ELi128EEEEEEEEEvNT_6ParamsE --------------------------
	.section	.nv.info._ZN7cutlass13device_kernelIN5flash19enable_sm80_to_sm89INS1_16FlashAttnFwdSm80INS1_25CollectiveMainloopFwdSm80ILi8ELi1ELb1EN4cute5tupleIJNS5_1CILi128EEENS7_ILi48EEENS7_ILi256EEEEEELi256ENS_6half_tEfNS_4arch4Sm80ELb0ELb1ELb0ELb0ELb1ELb0ELb1ELb0EEENS1_21CollectiveEpilogueFwdINS6_IJS8_SA_S9_EEENS6_IJNS7_ILi1EEESI_SI_EEESC_SE_Li256ELb0ELb1ELb0ELb0EEENS1_19SingleTileSchedulerILb0ELb0ELb1ELi128EEEEEEEEEvNT_6ParamsE,"",@"SHT_CUDA_INFO"
	.sectionflags	@""
	.align	4


	//----- nvinfo : EIATTR_CUDA_API_VERSION
	.align		4
        /*0000*/ 	.byte	0x04, 0x37
        /*0002*/ 	.short	(.L_480 - .L_479)
.L_479:
        /*0004*/ 	.word	0x00000082


	//----- nvinfo : EIATTR_KPARAM_INFO
	.align		4
.L_480:
        /*0008*/ 	.byte	0x04, 0x17
        /*000a*/ 	.short	(.L_482 - .L_481)
.L_481:
        /*000c*/ 	.word	0x00000000
        /*0010*/ 	.short	0x0000
        /*0012*/ 	.short	0x0000
        /*0014*/ 	.byte	0x00, 0xf0, 0x61, 0x10


	//----- nvinfo : EIATTR_SPARSE_MMA_MASK
	.align		4
.L_482:
        /*0018*/ 	.byte	0x03, 0x50
        /*001a*/ 	.short	0x0000


	//----- nvinfo : EIATTR_MAXREG_COUNT
	.align		4
        /*001c*/ 	.byte	0x03, 0x1b
        /*001e*/ 	.short	0x00ff


	//----- nvinfo : EIATTR_MERCURY_ISA_VERSION
	.align		4
        /*0020*/ 	.byte	0x03, 0x5f
        /*0022*/ 	.short	0x0101


	//----- nvinfo : EIATTR_VRC_CTA_INIT_COUNT
	.align		4
        /*0024*/ 	.byte	0x02, 0x4a
	.zero		1
	.zero		1


	//----- nvinfo : EIATTR_EXIT_INSTR_OFFSETS
	.align		4
        /*0028*/ 	.byte	0x04, 0x1c
        /*002a*/ 	.short	(.L_484 - .L_483)


	//   ....[0]....
.L_483:
        /*002c*/ 	.word	0x00000010


	//----- nvinfo : EIATTR_MAX_THREADS
	.align		4
.L_484:
        /*0030*/ 	.byte	0x04, 0x05
        /*0032*/ 	.short	(.L_486 - .L_485)
.L_485:
        /*0034*/ 	.word	0x00000100
        /*0038*/ 	.word	0x00000001
        /*003c*/ 	.word	0x00000001


	//----- nvinfo : EIATTR_CBANK_PARAM_SIZE
	.align		4
.L_486:
        /*0040*/ 	.byte	0x03, 0x19
        /*0042*/ 	.short	0x0418


	//----- nvinfo : EIATTR_PARAM_CBANK
	.align		4
        /*0044*/ 	.byte	0x04, 0x0a
        /*0046*/ 	.short	(.L_488 - .L_487)
	.align		4
.L_487:
        /*0048*/ 	.word	index@(.nv.constant0._ZN7cutlass13device_kernelIN5flash19enable_sm80_to_sm89INS1_16FlashAttnFwdSm80INS1_25CollectiveMainloopFwdSm80ILi8ELi1ELb1EN4cute5tupleIJNS5_1CILi128EEENS7_ILi48EEENS7_ILi256EEEEEELi256ENS_6half_tEfNS_4arch4Sm80ELb0ELb1ELb0ELb0ELb1ELb0ELb1ELb0EEENS1_21CollectiveEpilogueFwdINS6_IJS8_SA_S9_EEENS6_IJNS7_ILi1EEESI_SI_EEESC_SE_Li256ELb0ELb1ELb0ELb0EEENS1_19SingleTileSchedulerILb0ELb0ELb1ELi128EEEEEEEEEvNT_6ParamsE)
        /*004c*/ 	.short	0x0380
        /*004e*/ 	.short	0x0418


	//----- nvinfo : EIATTR_SW_WAR
	.align		4
.L_488:
        /*0050*/ 	.byte	0x04, 0x36
        /*0052*/ 	.short	(.L_490 - .L_489)
.L_489:
        /*0054*/ 	.word	0x00000008
.L_490:


//--------------------- .nv.info._ZN7cutlass13device_kernelIN5flash19enable_sm80_to_sm89INS1_16FlashAttnFwdSm80INS1_25CollectiveMainloopFwdSm80ILi8ELi1ELb1EN4cute5tupleIJNS5_1CILi128EEENS7_ILi48EEENS7_ILi256EEEEEELi256ENS_6half_tEfNS_4arch4Sm80ELb0ELb1ELb0ELb1ELb1ELb0ELb1ELb0EEENS1_21CollectiveEpilogueFwdINS6_IJS8_SA_S9_EEENS6_IJNS7_ILi1EEESI_SI_EEESC_SE_Li256ELb1ELb1ELb0ELb0EEENS1_19SingleTileSchedulerILb1ELb0ELb1ELi128EEEEEEEEEvNT_6ParamsE --------------------------
	.section	.nv.info._ZN7cutlass13device_kernelIN5flash19enable_sm80_to_sm89INS1_16FlashAttnFwdSm80INS1_25CollectiveMainloopFwdSm80ILi8ELi1ELb1EN4cute5tupleIJNS5_1CILi128EEENS7_ILi48EEENS7_ILi256EEEEEELi256ENS_6half_tEfNS_4arch4Sm80ELb0ELb1ELb0ELb1ELb1ELb0ELb1ELb0EEENS1_21CollectiveEpilogueFwdINS6_IJS8_SA_S9_EEENS6_IJNS7_ILi1EEESI_SI_EEESC_SE_Li256ELb1ELb1ELb0ELb0EEENS1_19SingleTileSchedulerILb1ELb0ELb1ELi128EEEEEEEEEvNT_6ParamsE,"",@"SHT_CUDA_INFO"
	.sectionflags	@""
	.align	4


	//----- nvinfo : EIATTR_CUDA_API_VERSION
	.align		4
        /*0000*/ 	.byte	0x04, 0x37
        /*0002*/ 	.short	(.L_492 - .L_491)
.L_491:
        /*0004*/ 	.word	0x00000082


	//----- nvinfo : EIATTR_KPARAM_INFO
	.align		4
.L_492:
        /*0008*/ 	.byte	0x04, 0x17
        /*000a*/ 	.short	(.L_494 - .L_493)
.L_493:
        /*000c*/ 	.word	0x00000000
        /*0010*/ 	.short	0x0000
        /*0012*/ 	.short	0x0000
        /*0014*/ 	.byte	0x00, 0xf0, 0x61, 0x10


	//----- nvinfo : EIATTR_SPARSE_MMA_MASK
	.align		4
.L_494:
        /*0018*/ 	.byte	0x03, 0x50
        /*001a*/ 	.short	0x0000


	//----- nvinfo : EIATTR_MAXREG_COUNT
	.align		4
        /*001c*/ 	.byte	0x03, 0x1b
        /*001e*/ 	.short	0x00ff


	//----- nvinfo : EIATTR_MERCURY_ISA_VERSION
	.align		4
        /*0020*/ 	.byte	0x03, 0x5f
        /*0022*/ 	.short	0x0101


	//----- nvinfo : EIATTR_VRC_CTA_INIT_COUNT
	.align		4
        /*0024*/ 	.byte	0x02, 0x4a
	.zero		1
	.zero		1


	//----- nvinfo : EIATTR_EXIT_INSTR_OFFSETS
	.align		4
        /*0028*/ 	.byte	0x04, 0x1c
        /*002a*/ 	.short	(.L_496 - .L_495)


	//   ....[0]....
.L_495:
        /*002c*/ 	.word	0x00000010


	//----- nvinfo : EIATTR_MAX_THREADS
	.align		4
.L_496:
        /*0030*/ 	.byte	0x04, 0x05
        /*0032*/ 	.short	(.L_498 - .L_497)
.L_497:
        /*0034*/ 	.word	0x00000100
        /*0038*/ 	.word	0x00000001
        /*003c*/ 	.word	0x00000001


	//----- nvinfo : EIATTR_CBANK_PARAM_SIZE
	.align		4
.L_498:
        /*0040*/ 	.byte	0x03, 0x19
        /*0042*/ 	.short	0x0418


	//----- nvinfo : EIATTR_PARAM_CBANK
	.align		4
        /*0044*/ 	.byte	0x04, 0x0a
        /*0046*/ 	.short	(.L_500 - .L_499)
	.align		4
.L_499:
        /*0048*/ 	.word	index@(.nv.constant0._ZN7cutlass13device_kernelIN5flash19enable_sm80_to_sm89INS1_16FlashAttnFwdSm80INS1_25CollectiveMainloopFwdSm80ILi8ELi1ELb1EN4cute5tupleIJNS5_1CILi128EEENS7_ILi48EEENS7_ILi256EEEEEELi256ENS_6half_tEfNS_4arch4Sm80ELb0ELb1ELb0ELb1ELb1ELb0ELb1ELb0EEENS1_21CollectiveEpilogueFwdINS6_IJS8_SA_S9_EEENS6_IJNS7_ILi1EEESI_SI_EEESC_SE_Li256ELb1ELb1ELb0ELb0EEENS1_19SingleTileSchedulerILb1ELb0ELb1ELi128EEEEEEEEEvNT_6ParamsE)
        /*004c*/ 	.short	0x0380
        /*004e*/ 	.short	0x0418


	//----- nvinfo : EIATTR_SW_WAR
	.align		4
.L_500:
        /*0050*/ 	.byte	0x04, 0x36
        /*0052*/ 	.short	(.L_502 - .L_501)
.L_501:
        /*0054*/ 	.word	0x00000008
.L_502:


//--------------------- .nv.info._ZN7cutlass13device_kernelIN5flash19enable_sm80_to_sm89INS1_16FlashAttnFwdSm80INS1_25CollectiveMainloopFwdSm80ILi8ELi1ELb0EN4cute5tupleIJNS5_1CILi128EEENS7_ILi32EEENS7_ILi256EEEEEELi256ENS_6half_tEfNS_4arch4Sm80ELb0ELb1ELb0ELb1ELb1ELb1ELb1ELb0EEENS1_21CollectiveEpilogueFwdINS6_IJS8_SA_S9_EEENS6_IJNS7_ILi1EEESI_SI_EEESC_SE_Li256ELb1ELb1ELb0ELb0EEENS1_19SingleTileSchedulerILb1ELb0ELb1ELi128EEEEEEEEEvNT_6ParamsE --------------------------
	.section	.nv.info._ZN7cutlass13device_kernelIN5flash19enable_sm80_to_sm89INS1_16FlashAttnFwdSm80INS1_25CollectiveMainloopFwdSm80ILi8ELi1ELb0EN4cute5tupleIJNS5_1CILi128EEENS7_ILi32EEENS7_ILi256EEEEEELi256ENS_6half_tEfNS_4arch4Sm80ELb0ELb1ELb0ELb1ELb1ELb1ELb1ELb0EEENS1_21CollectiveEpilogueFwdINS6_IJS8_SA_S9_EEENS6_IJNS7_ILi1EEESI_SI_EEESC_SE_Li256ELb1ELb1ELb0ELb0EEENS1_19SingleTileSchedulerILb1ELb0ELb1ELi128EEEEEEEEEvNT_6ParamsE,"",@"SHT_CUDA_INFO"
	.sectionflags	@""
	.align	4


	//----- nvinfo : EIATTR_CUDA_API_VERSION
	.align		4
        /*0000*/ 	.byte	0x04, 0x37
        /*0002*/ 	.short	(.L_504 - .L_503)
.L_503:
        /*0004*/ 	.word	0x00000082


	//----- nvinfo : EIATTR_KPARAM_INFO
	.align		4
.L_504:
        /*0008*/ 	.byte	0x04, 0x17
        /*000a*/ 	.short	(.L_506 - .L_505)
.L_505:
        /*000c*/ 	.word	0x00000000
        /*0010*/ 	.short	0x0000
        /*0012*/ 	.short	0x0000
        /*0014*/ 	.byte	0x00, 0xf0, 0x61, 0x10


	//----- nvinfo : EIATTR_SPARSE_MMA_MASK
	.align		4
.L_506:
        /*0018*/ 	.byte	0x03, 0x50
        /*001a*/ 	.short	0x0000


	//----- nvinfo : EIATTR_MAXREG_COUNT
	.align		4
        /*001c*/ 	.byte	0x03, 0x1b
        /*001e*/ 	.short	0x00ff


	//----- nvinfo : EIATTR_MERCURY_ISA_VERSION
	.align		4
        /*0020*/ 	.byte	0x03, 0x5f
        /*0022*/ 	.short	0x0101


	//----- nvinfo : EIATTR_VRC_CTA_INIT_COUNT
	.align		4
        /*0024*/ 	.byte	0x02, 0x4a
	.zero		1
	.zero		1


	//----- nvinfo : EIATTR_EXIT_INSTR_OFFSETS
	.align		4
        /*0028*/ 	.byte	0x04, 0x1c
        /*002a*/ 	.short	(.L_508 - .L_507)


	//   ....[0]....
.L_507:
        /*002c*/ 	.word	0x00000010


	//----- nvinfo : EIATTR_MAX_THREADS
	.align		4
.L_508:
        /*0030*/ 	.byte	0x04, 0x05
        /*0032*/ 	.short	(.L_510 - .L_509)
.L_509:
        /*0034*/ 	.word	0x00000100
        /*0038*/ 	.word	0x00000001
        /*003c*/ 	.word	0x00000001


	//----- nvinfo : EIATTR_CBANK_PARAM_SIZE
	.align		4
.L_510:
        /*0040*/ 	.byte	0x03, 0x19
        /*0042*/ 	.short	0x0418


	//----- nvinfo : EIATTR_PARAM_CBANK
	.align		4
        /*0044*/ 	.byte	0x04, 0x0a
        /*0046*/ 	.short	(.L_512 - .L_511)
	.align		4
.L_511:
        /*0048*/ 	.word	index@(.nv.constant0._ZN7cutlass13device_kernelIN5flash19enable_sm80_to_sm89INS1_16FlashAttnFwdSm80INS1_25CollectiveMainloopFwdSm80ILi8ELi1ELb0EN4cute5tupleIJNS5_1CILi128EEENS7_ILi32EEENS7_ILi256EEEEEELi256ENS_6half_tEfNS_4arch4Sm80ELb0ELb1ELb0ELb1ELb1ELb1ELb1ELb0EEENS1_21CollectiveEpilogueFwdINS6_IJS8_SA_S9_EEENS6_IJNS7_ILi1EEESI_SI_EEESC_SE_Li256ELb1ELb1ELb0ELb0EEENS1_19SingleTileSchedulerILb1ELb0ELb1ELi128EEEEEEEEEvNT_6ParamsE)
        /*004c*/ 	.short	0x0380
        /*004e*/ 	.short	0x0418


	//----- nvinfo : EIATTR_SW_WAR
	.align		4
.L_512:
        /*0050*/ 	.byte	0x04, 0x36
        /*0052*/ 	.short	(.L_514 - .L_513)
.L_513:
        /*0054*/ 	.word	0x00000008
.L_514:


//--------------------- .nv.info._ZN7cutlass13device_kernelIN5flash19enable_sm80_to_sm89INS1_16FlashAttnFwdSm80INS1_25CollectiveMainloopFwdSm80ILi8ELi1ELb1EN4cute5tupleIJNS5_1CILi128EEENS7_ILi64EEENS7_ILi256EEEEEELi256ENS_6half_tEfNS_4arch4Sm80ELb1ELb0ELb0ELb0ELb1ELb0ELb1ELb0EEENS1_21CollectiveEpilogueFwdINS6_IJS8_SA_S9_EEENS6_IJNS7_ILi1EEESI_SI_EEESC_SE_Li256ELb0ELb1ELb0ELb0EEENS1_30DynamicPersistentTileSchedulerILi256ELi256ELb0ELb1ELb0EEEEEEEEEvNT_6ParamsE --------------------------
	.section	.nv.info._ZN7cutlass13device_kernelIN5flash19enable_sm80_to_sm89INS1_16FlashAttnFwdSm80INS1_25CollectiveMainloopFwdSm80ILi8ELi1ELb1EN4cute5tupleIJNS5_1CILi128EEENS7_ILi64EEENS7_ILi256EEEEEELi256ENS_6half_tEfNS_4arch4Sm80ELb1ELb0ELb0ELb0ELb1ELb0ELb1ELb0EEENS1_21CollectiveEpilogueFwdINS6_IJS8_SA_S9_EEENS6_IJNS7_ILi1EEESI_SI_EEESC_SE_Li256ELb0ELb1ELb0ELb0EEENS1_30DynamicPersistentTileSchedulerILi256ELi256ELb0ELb1ELb0EEEEEEEEEvNT_6ParamsE,"",@"SHT_CUDA_INFO"
	.sectionflags	@""
	.align	4


	//----- nvinfo : EIATTR_CUDA_API_VERSION
	.align		4
        /*0000*/ 	.byte	0x04, 0x37
        /*0002*/ 	.short	(.L_516 - .L_515)
.L_515:
        /*0004*/ 	.word	0x00000082


	//----- nvinfo : EIATTR_KPARAM_INFO
	.align		4
.L_516:
        /*0008*/ 	.byte	0x04, 0x17
        /*000a*/ 	.short	(.L_518 - .L_517)
.L_517:
        /*000c*/ 	.word	0x00000000
        /*0010*/ 	.short	0x0000
        /*0012*/ 	.short	0x0000
        /*0014*/ 	.byte	0x00, 0xf0, 0xa1, 0x10


	//----- nvinfo : EIATTR_SPARSE_MMA_MASK
	.align		4
.L_518:
        /*0018*/ 	.byte	0x03, 0x50
        /*001a*/ 	.short	0x0000


	//----- nvinfo : EIATTR_MAXREG_COUNT
	.align		4
        /*001c*/ 	.byte	0x03, 0x1b
        /*001e*/ 	.short	0x00ff


	//----- nvinfo : EIATTR_MERCURY_ISA_VERSION
	.align		4
        /*0020*/ 	.byte	0x03, 0x5f
        /*0022*/ 	.short	0x0101


	//----- nvinfo : EIATTR_VRC_CTA_INIT_COUNT
	.align		4
        /*0024*/ 	.byte	0x02, 0x4a
	.zero		1
	.zero		1


	//----- nvinfo : EIATTR_EXIT_INSTR_OFFSETS
	.align		4
        /*0028*/ 	.byte	0x04, 0x1c
        /*002a*/ 	.short	(.L_520 - .L_519)


	//   ....[0]....
.L_519:
        /*002c*/ 	.word	0x00000010


	//----- nvinfo : EIATTR_MAX_THREADS
	.align		4
.L_520:
        /*0030*/ 	.byte	0x04, 0x05
        /*0032*/ 	.short	(.L_522 - .L_521)
.L_521:
        /*0034*/ 	.word	0x00000100
        /*0038*/ 	.word	0x00000001
        /*003c*/ 	.word	0x00000001


	//----- nvinfo : EIATTR_CBANK_PARAM_SIZE
	.align		4
.L_522:
        /*0040*/ 	.byte	0x03, 0x19
        /*0042*/ 	.short	0x0428


	//----- nvinfo : EIATTR_PARAM_CBANK
	.align		4
        /*0044*/ 	.byte	0x04, 0x0a
        /*0046*/ 	.short	(.L_524 - .L_523)
	.align		4
.L_523:
        /*0048*/ 	.word	index@(.nv.constant0._ZN7cutlass13device_kernelIN5flash19enable_sm80_to_sm89INS1_16FlashAttnFwdSm80INS1_25CollectiveMainloopFwdSm80ILi8ELi1ELb1EN4cute5tupleIJNS5_1CILi128EEENS7_ILi64EEENS7_ILi256EEEEEELi256ENS_6half_tEfNS_4arch4Sm80ELb1ELb0ELb0ELb0ELb1ELb0ELb1ELb0EEENS1_21CollectiveEpilogueFwdINS6_IJS8_SA_S9_EEENS6_IJNS7_ILi1EEESI_SI_EEESC_SE_Li256ELb0ELb1ELb0ELb0EEENS1_30DynamicPersistentTileSchedulerILi256ELi256ELb0ELb1ELb0EEEEEEEEEvNT_6ParamsE)
        /*004c*/ 	.short	0x0380
        /*004e*/ 	.short	0x0428


	//----- nvinfo : EIATTR_SW_WAR
	.align		4
.L_524:
        /*0050*/ 	.byte	0x04, 0x36
        /*0052*/ 	.short	(.L_526 - .L_525)
.L_525:
        /*0054*/ 	.word	0x00000008
.L_526:


//--------------------- .nv.info._ZN7cutlass13device_kernelIN5flash19enable_sm80_to_sm89INS1_16FlashAttnFwdSm80INS1_25CollectiveMainloopFwdSm80ILi8ELi1ELb1EN4cute5tupleIJNS5_1CILi128EEENS7_ILi64EEENS7_ILi256EEEEEELi256ENS_6half_tEfNS_4arch4Sm80ELb1ELb0ELb0ELb1ELb1ELb0ELb1ELb0EEENS1_21CollectiveEpilogueFwdINS6_IJS8_SA_S9_EEENS6_IJNS7_ILi1EEESI_SI_EEESC_SE_Li256ELb1ELb1ELb0ELb0EEENS1_19SingleTileSchedulerILb1ELb0ELb1ELi128EEEEEEEEEvNT_6ParamsE --------------------------
	.section	.nv.info._ZN7cutlass13device_kernelIN5flash19enable_sm80_to_sm89INS1_16FlashAttnFwdSm80INS1_25CollectiveMainloopFwdSm80ILi8ELi1ELb1EN4cute5tupleIJNS5_1CILi128EEENS7_ILi64EEENS7_ILi256EEEEEELi256ENS_6half_tEfNS_4arch4Sm80ELb1ELb0ELb0ELb1ELb1ELb0ELb1ELb0EEENS1_21CollectiveEpilogueFwdINS6_IJS8_SA_S9_EEENS6_IJNS7_ILi1EEESI_SI_EEESC_SE_Li256ELb1ELb1ELb0ELb0EEENS1_19SingleTileSchedulerILb1ELb0ELb1ELi128EEEEEEEEEvNT_6ParamsE,"",@"SHT_CUDA_INFO"
	.sectionflags	@""
	.align	4


	//----- nvinfo : EIATTR_CUDA_API_VERSION
	.align		4
        /*0000*/ 	.byte	0x04, 0x37
        /*0002*/ 	.short	(.L_528 - .L_527)
.L_527:
        /*0004*/ 	.word	0x00000082


	//----- nvinfo : EIATTR_KPARAM_INFO
	.align		4
.L_528:
        /*0008*/ 	.byte	0x04, 0x17
        /*000a*/ 	.short	(.L_530 - .L_529)
.L_529:
        /*000c*/ 	.word	0x00000000
        /*0010*/ 	.short	0x0000
        /*0012*/ 	.short	0x0000
        /*0014*/ 	.byte	0x00, 0xf0, 0x61, 0x10


	//----- nvinfo : EIATTR_SPARSE_MMA_MASK
	.align		4
.L_530:
        /*0018*/ 	.byte	0x03, 0x50
        /*001a*/ 	.short	0x0000


	//----- nvinfo : EIATTR_MAXREG_COUNT
	.align		4
        /*001c*/ 	.byte	0x03, 0x1b
        /*001e*/ 	.short	0x00ff


	//----- nvinfo : EIATTR_MERCURY_ISA_VERSION
	.align		4
        /*0020*/ 	.byte	0x03, 0x5f
        /*0022*/ 	.short	0x0101


	//----- nvinfo : EIATTR_VRC_CTA_INIT_COUNT
	.align		4
        /*0024*/ 	.byte	0x02, 0x4a
	.zero		1
	.zero		1


	//----- nvinfo : EIATTR_EXIT_INSTR_OFFSETS
	.align		4
        /*0028*/ 	.byte	0x04, 0x1c
        /*002a*/ 	.short	(.L_532 - .L_531)


	//   ....[0]....
.L_531:
        /*002c*/ 	.word	0x00000010


	//----- nvinfo : EIATTR_MAX_THREADS
	.align		4
.L_532:
        /*0030*/ 	.byte	0x04, 0x05
        /*0032*/ 	.short	(.L_534 - .L_533)
.L_533:
        /*0034*/ 	.word	0x00000100
        /*0038*/ 	.word	0x00000001
        /*003c*/ 	.word	0x00000001


	//----- nvinfo : EIATTR_CBANK_PARAM_SIZE
	.align		4
.L_534:
        /*0040*/ 	.byte	0x03, 0x19
        /*0042*/ 	.short	0x0418


	//----- nvinfo : EIATTR_PARAM_CBANK
	.align		4
        /*0044*/ 	.byte	0x04, 0x0a
        /*0046*/ 	.short	(.L_536 - .L_535)
	.align		4
.L_535:
        /*0048*/ 	.word	index@(.nv.constant0._ZN7cutlass13device_kernelIN5flash19enable_sm80_to_sm89INS1_16FlashAttnFwdSm80INS1_25CollectiveMainloopFwdSm80ILi8ELi1ELb1EN4cute5tupleIJNS5_1CILi128EEENS7_ILi64EEENS7_ILi256EEEEEELi256ENS_6half_tEfNS_4arch4Sm80ELb1ELb0ELb0ELb1ELb1ELb0ELb1ELb0EEENS1_21CollectiveEpilogueFwdINS6_IJS8_SA_S9_EEENS6_IJNS7_ILi1EEESI_SI_EEESC_SE_Li256ELb1ELb1ELb0ELb0EEENS1_19SingleTileSchedulerILb1ELb0ELb1ELi128EEEEEEEEEvNT_6ParamsE)
        /*004c*/ 	.short	0x0380
        /*004e*/ 	.short	0x0418


	//----- nvinfo : EIATTR_SW_WAR
	.align		4
.L_536:
        /*0050*/ 	.byte	0x04, 0x36
        /*0052*/ 	.short	(.L_538 - .L_537)
.L_537:
        /*0054*/ 	.word	0x00000008
.L_538:


//--------------------- .nv.info._ZN7cutlass13device_kernelIN5flash19enable_sm80_to_sm89INS1_16FlashAttnFwdSm80INS1_25CollectiveMainloopFwdSm80ILi8ELi1ELb0EN4cute5tupleIJNS5_1CILi128EEENS7_ILi32EEENS7_ILi256EEEEEELi256ENS_6half_tEfNS_4arch4Sm80ELb1ELb0ELb0ELb1ELb1ELb1ELb1ELb0EEENS1_21CollectiveEpilogueFwdINS6_IJS8_SA_S9_EEENS6_IJNS7_ILi1EEESI_SI_EEESC_SE_Li256ELb1ELb1ELb0ELb0EEENS1_19SingleTileSchedulerILb1ELb0ELb1ELi128EEEEEEEEEvNT_6ParamsE --------------------------
	.section	.nv.info._ZN7cutlass13device_kernelIN5flash19enable_sm80_to_sm89INS1_16FlashAttnFwdSm80INS1_25CollectiveMainloopFwdSm80ILi8ELi1ELb0EN4cute5tupleIJNS5_1CILi128EEENS7_ILi32EEENS7_ILi256EEEEEELi256ENS_6half_tEfNS_4arch4Sm80ELb1ELb0ELb0ELb1ELb1ELb1ELb1ELb0EEENS1_21CollectiveEpilogueFwdINS6_IJS8_SA_S9_EEENS6_IJNS7_ILi1EEESI_SI_EEESC_SE_Li256ELb1ELb1ELb0ELb0EEENS1_19SingleTileSchedulerILb1ELb0ELb1ELi128EEEEEEEEEvNT_6ParamsE,"",@"SHT_CUDA_INFO"
	.sectionflags	@""
	.align	4


	//----- nvinfo : EIATTR_CUDA_API_VERSION
	.align		4
        /*0000*/ 	.byte	0x04, 0x37
        /*0002*/ 	.short	(.L_540 - .L_539)
.L_539:
        /*0004*/ 	.word	0x00000082


	//----- nvinfo : EIATTR_KPARAM_INFO
	.align		4
.L_540:
        /*0008*/ 	.byte	0x04, 0x17
        /*000a*/ 	.short	(.L_542 - .L_541)
.L_541:
        /*000c*/ 	.word	0x00000000
        /*0010*/ 	.short	0x0000
        /*0012*/ 	.short	0x0000
        /*0014*/ 	.byte	0x00, 0xf0, 0x61, 0x10


	//----- nvinfo : EIATTR_SPARSE_MMA_MASK
	.align		4
.L_542:
        /*0018*/ 	.byte	0x03, 0x50
        /*001a*/ 	.short	0x0000


	//----- nvinfo : EIATTR_MAXREG_COUNT
	.align		4
        /*001c*/ 	.byte	0x03, 0x1b
        /*001e*/ 	.short	0x00ff


	//----- nvinfo : EIATTR_MERCURY_ISA_VERSION
	.align		4
        /*0020*/ 	.byte	0x03, 0x5f
        /*0022*/ 	.short	0x0101


	//----- nvinfo : EIATTR_VRC_CTA_INIT_COUNT
	.align		4
        /*0024*/ 	.byte	0x02, 0x4a
	.zero		1
	.zero		1


	//----- nvinfo : EIATTR_EXIT_INSTR_OFFSETS
	.align		4
        /*0028*/ 	.byte	0x04, 0x1c
        /*002a*/ 	.short	(.L_544 - .L_543)


	//   ....[0]....
.L_543:
        /*002c*/ 	.word	0x00000010


	//----- nvinfo : EIATTR_MAX_THREADS
	.align		4
.L_544:
        /*0030*/ 	.byte	0x04, 0x05
        /*0032*/ 	.short	(.L_546 - .L_545)
.L_545:
        /*0034*/ 	.word	0x00000100
        /*0038*/ 	.word	0x00000001
        /*003c*/ 	.word	0x00000001


	//----- nvinfo : EIATTR_CBANK_PARAM_SIZE
	.align		4
.L_546:
        /*0040*/ 	.byte	0x03, 0x19
        /*0042*/ 	.short	0x0418


	//----- nvinfo : EIATTR_PARAM_CBANK
	.align		4
        /*0044*/ 	.byte	0x04, 0x0a
        /*0046*/ 	.short	(.L_548 - .L_547)
	.align		4
.L_547:
        /*0048*/ 	.word	index@(.nv.constant0._ZN7cutlass13device_kernelIN5flash19enable_sm80_to_sm89INS1_16FlashAttnFwdSm80INS1_25CollectiveMainloopFwdSm80ILi8ELi1ELb0EN4cute5tupleIJNS5_1CILi128EEENS7_ILi32EEENS7_ILi256EEEEEELi256ENS_6half_tEfNS_4arch4Sm80ELb1ELb0ELb0ELb1ELb1ELb1ELb1ELb0EEENS1_21CollectiveEpilogueFwdINS6_IJS8_SA_S9_EEENS6_IJNS7_ILi1EEESI_SI_EEESC_SE_Li256ELb1ELb1ELb0ELb0EEENS1_19SingleTileSchedulerILb1ELb0ELb1ELi128EEEEEEEEEvNT_6ParamsE)
        /*004c*/ 	.short	0x0380
        /*004e*/ 	.short	0x0418


	//----- nvinfo : EIATTR_SW_WAR
	.align		4
.L_548:
        /*0050*/ 	.byte	0x04, 0x36
        /*0052*/ 	.short	(.L_550 - .L_549)
.L_549:
        /*0054*/ 	.word	0x00000008
.L_550:


//--------------------- .nv.info._ZN7cutlass13device_kernelIN5flash19enable_sm80_to_sm89INS1_16FlashAttnFwdSm80INS1_25CollectiveMainloopFwdSm80ILi8ELi1ELb0EN4cute5tupleIJNS5_1CILi128EEENS7_ILi96EEENS7_ILi256EEEEEELi256ENS_6half_tEfNS_4arch4Sm80ELb0ELb0ELb0ELb0ELb1ELb0ELb1ELb0EEENS1_21CollectiveEpilogueFwdINS6_IJS8_SA_S9_EEENS6_IJNS7_ILi1EEESI_SI_EEESC_SE_Li256ELb0ELb1ELb0ELb0EEENS1_19SingleTileSchedulerILb0ELb0ELb1ELi128EEEEEEEEEvNT_6ParamsE --------------------------
	.section	.nv.info._ZN7cutlass13device_kernelIN5flash19enable_sm80_to_sm89INS1_16FlashAttnFwdSm80INS1_25CollectiveMainloopFwdSm80ILi8ELi1ELb0EN4cute5tupleIJNS5_1CILi128EEENS7_ILi96EEENS7_ILi256EEEEEELi256ENS_6half_tEfNS_4arch4Sm80ELb0ELb0ELb0ELb0ELb1ELb0ELb1ELb0EEENS1_21CollectiveEpilogueFwdINS6_IJS8_SA_S9_EEENS6_IJNS7_ILi1EEESI_SI_EEESC_SE_Li256ELb0ELb1ELb0ELb0EEENS1_19SingleTileSchedulerILb0ELb0ELb1ELi128EEEEEEEEEvNT_6ParamsE,"",@"SHT_CUDA_INFO"
	.sectionflags	@""
	.align	4


	//----- nvinfo : EIATTR_CUDA_API_VERSION
	.align		4
        /*0000*/ 	.byte	0x04, 0x37
        /*0002*/ 	.short	(.L_552 - .L_551)
.L_551:
        /*0004*/ 	.word	0x00000082


	//----- nvinfo : EIATTR_KPARAM_INFO
	.align		4
.L_552:
        /*0008*/ 	.byte	0x04, 0x17
        /*000a*/ 	.short	(.L_554 - .L_553)
.L_553:
        /*000c*/ 	.word	0x00000000
        /*0010*/ 	.short	0x0000
        /*0012*/ 	.short	0x0000
        /*0014*/ 	.byte	0x00, 0xf0, 0x61, 0x10


	//----- nvinfo : EIATTR_SPARSE_MMA_MASK
	.align		4
.L_554:
        /*0018*/ 	.byte	0x03, 0x50
        /*001a*/ 	.short	0x0000


	//----- nvinfo : EIATTR_MAXREG_COUNT
	.align		4
        /*001c*/ 	.byte	0x03, 0x1b
        /*001e*/ 	.short	0x00ff


	//----- nvinfo : EIATTR_MERCURY_ISA_VERSION
	.align		4
        /*0020*/ 	.byte	0x03, 0x5f
        /*0022*/ 	.short	0x0101


	//----- nvinfo : EIATTR_VRC_CTA_INIT_COUNT
	.align		4
        /*0024*/ 	.byte	0x02, 0x4a
	.zero		1
	.zero		1


	//----- nvinfo : EIATTR_EXIT_INSTR_OFFSETS
	.align		4
        /*0028*/ 	.byte	0x04, 0x1c
        /*002a*/ 	.short	(.L_556 - .L_555)


	//   ....[0]....
.L_555:
        /*002c*/ 	.word	0x00000010


	//----- nvinfo : EIATTR_MAX_THREADS
	.align		4
.L_556:
        /*0030*/ 	.byte	0x04, 0x05
        /*0032*/ 	.short	(.L_558 - .L_557)
.L_557:
        /*0034*/ 	.word	0x00000100
        /*0038*/ 	.word	0x00000001
        /*003c*/ 	.word	0x00000001


	//----- nvinfo : EIATTR_CBANK_PARAM_SIZE
	.align		4
.L_558:
        /*0040*/ 	.byte	0x03, 0x19
        /*0042*/ 	.short	0x0418


	//----- nvinfo : EIATTR_PARAM_CBANK
	.align		4
        /*0044*/ 	.byte	0x04, 0x0a
        /*0046*/ 	.short	(.L_560 - .L_559)
	.align		4
.L_559:
        /*0048*/ 	.word	index@(.nv.constant0._ZN7cutlass13device_kernelIN5flash19enable_sm80_to_sm89INS1_16FlashAttnFwdSm80INS1_25CollectiveMainloopFwdSm80ILi8ELi1ELb0EN4cute5tupleIJNS5_1CILi128EEENS7_ILi96EEENS7_ILi256EEEEEELi256ENS_6half_tEfNS_4arch4Sm80ELb0ELb0ELb0ELb0ELb1ELb0ELb1ELb0EEENS1_21CollectiveEpilogueFwdINS6_IJS8_SA_S9_EEENS6_IJNS7_ILi1EEESI_SI_EEESC_SE_Li256ELb0ELb1ELb0ELb0EEENS1_19SingleTileSchedulerILb0ELb0ELb1ELi128EEEEEEEEEvNT_6ParamsE)
        /*004c*/ 	.short	0x0380
        /*004e*/ 	.short	0x0418


	//----- nvinfo : EIATTR_SW_WAR
	.align		4
.L_560:
        /*0050*/ 	.byte	0x04, 0x36
        /*0052*/ 	.short	(.L_562 - .L_561)
.L_561:
        /*0054*/ 	.word	0x00000008
.L_562:


//--------------------- .nv.info._ZN7cutlass13device_kernelIN5flash19enable_sm80_to_sm89INS1_16FlashAttnFwdSm80INS1_25CollectiveMainloopFwdSm80ILi8ELi1ELb0EN4cute5tupleIJNS5_1CILi128EEENS7_ILi96EEENS7_ILi256EEEEEELi256ENS_6half_tEfNS_4arch4Sm80ELb0ELb0ELb0ELb1ELb1ELb0ELb1ELb0EEENS1_21CollectiveEpilogueFwdINS6_IJS8_SA_S9_EEENS6_IJNS7_ILi1EEESI_SI_EEESC_SE_Li256ELb1ELb1ELb0ELb0EEENS1_19SingleTileSchedulerILb1ELb0ELb1ELi128EEEEEEEEEvNT_6ParamsE --------------------------
	.section	.nv.info._ZN7cutlass13device_kernelIN5flash19enable_sm80_to_sm89INS1_16FlashAttnFwdSm80INS1_25CollectiveMainloopFwdSm80ILi8ELi1ELb0EN4cute5tupleIJNS5_1CILi128EEENS7_ILi96EEENS7_ILi256EEEEEELi256ENS_6half_tEfNS_4arch4Sm80ELb0ELb0ELb0ELb1ELb1ELb0ELb1ELb0EEENS1_21CollectiveEpilogueFwdINS6_IJS8_SA_S9_EEENS6_IJNS7_ILi1EEESI_SI_EEESC_SE_Li256ELb1ELb1ELb0ELb0EEENS1_19SingleTileSchedulerILb1ELb0ELb1ELi128EEEEEEEEEvNT_6ParamsE,"",@"SHT_CUDA_INFO"
	.sectionflags	@""
	.align	4


	//----- nvinfo : EIATTR_CUDA_API_VERSION
	.align		4
        /*0000*/ 	.byte	0x04, 0x37
        /*0002*/ 	.short	(.L_564 - .L_563)
.L_563:
        /*0004*/ 	.word	0x00000082


	//----- nvinfo : EIATTR_KPARAM_INFO
	.align		4
.L_564:
        /*0008*/ 	.byte	0x04, 0x17
        /*000a*/ 	.short	(.L_566 - .L_565)
.L_565:
        /*000c*/ 	.word	0x00000000
        /*0010*/ 	.short	0x0000
        /*0012*/ 	.short	0x0000
        /*0014*/ 	.byte	0x00, 0xf0, 0x61, 0x10


	//----- nvinfo : EIATTR_SPARSE_MMA_MASK
	.align		4
.L_566:
        /*0018*/ 	.byte	0x03, 0x50
        /*001a*/ 	.short	0x0000


	//----- nvinfo : EIATTR_MAXREG_COUNT
	.align		4
        /*001c*/ 	.byte	0x03, 0x1b
        /*001e*/ 	.short	0x00ff


	//----- nvinfo : EIATTR_MERCURY_ISA_VERSION
	.align		4
        /*0020*/ 	.byte	0x03, 0x5f
        /*0022*/ 	.short	0x0101


	//----- nvinfo : EIATTR_VRC_CTA_INIT_COUNT
	.align		4
        /*0024*/ 	.byte	0x02, 0x4a
	.zero		1
	.zero		1


	//----- nvinfo : EIATTR_EXIT_INSTR_OFFSETS
	.align		4
        /*0028*/ 	.byte	0x04, 0x1c
        /*002a*/ 	.short	(.L_568 - .L_567)


	//   ....[0]....
.L_567:
        /*002c*/ 	.word	0x00000010


	//----- nvinfo : EIATTR_MAX_THREADS
	.align		4
.L_568:
        /*0030*/ 	.byte	0x04, 0x05
        /*0032*/ 	.short	(.L_570 - .L_569)
.L_569:
        /*0034*/ 	.word	0x00000100
        /*0038*/ 	.word	0x00000001
        /*003c*/ 	.word	0x00000001


	//----- nvinfo : EIATTR_CBANK_PARAM_SIZE
	.align		4
.L_570:
        /*0040*/ 	.byte	0x03, 0x19
        /*0042*/ 	.short	0x0418


	//----- nvinfo : EIATTR_PARAM_CBANK
	.align		4
        /*0044*/ 	.byte	0x04, 0x0a
        /*0046*/ 	.short	(.L_572 - .L_571)
	.align		4
.L_571:
        /*0048*/ 	.word	index@(.nv.constant0._ZN7cutlass13device_kernelIN5flash19enable_sm80_to_sm89INS1_16FlashAttnFwdSm80INS1_25CollectiveMainloopFwdSm80ILi8ELi1ELb0EN4cute5tupleIJNS5_1CILi128EEENS7_ILi96EEENS7_ILi256EEEEEELi256ENS_6half_tEfNS_4arch4Sm80ELb0ELb0ELb0ELb1ELb1ELb0ELb1ELb0EEENS1_21CollectiveEpilogueFwdINS6_IJS8_SA_S9_EEENS6_IJNS7_ILi1EEESI_SI_EEESC_SE_Li256ELb1ELb1ELb0ELb0EEENS1_19SingleTileSchedulerILb1ELb0ELb1ELi128EEEEEEEEEvNT_6ParamsE)
        /*004c*/ 	.short	0x0380
        /*004e*/ 	.short	0x0418


	//----- nvinfo : EIATTR_SW_WAR
	.align		4
.L_572:
        /*0050*/ 	.byte	0x04, 0x36
        /*0052*/ 	.short	(.L_574 - .L_573)
.L_573:
        /*0054*/ 	.word	0x00000008
.L_574:


//--------------------- .nv.info._ZN7cutlass13device_kernelIN5flash19enable_sm80_to_sm89INS1_16FlashAttnFwdSm80INS1_25CollectiveMainloopFwdSm80ILi8ELi1ELb0EN4cute5tupleIJNS5_1CILi128EEENS7_ILi48EEENS7_ILi256EEEEEELi256ENS_6half_tEfNS_4arch4Sm80ELb0ELb0ELb0ELb1ELb1ELb1ELb1ELb0EEENS1_21CollectiveEpilogueFwdINS6_IJS8_SA_S9_EEENS6_IJNS7_ILi1EEESI_SI_EEESC_SE_Li256ELb1ELb1ELb0ELb0EEENS1_19SingleTileSchedulerILb1ELb0ELb1ELi128EEEEEEEEEvNT_6ParamsE --------------------------
	.section	.nv.info._ZN7cutlass13device_kernelIN5flash19enable_sm80_to_sm89INS1_16FlashAttnFwdSm80INS1_25CollectiveMainloopFwdSm80ILi8ELi1ELb0EN4cute5tupleIJNS5_1CILi128EEENS7_ILi48EEENS7_ILi256EEEEEELi256ENS_6half_tEfNS_4arch4Sm80ELb0ELb0ELb0ELb1ELb1ELb1ELb1ELb0EEENS1_21CollectiveEpilogueFwdINS6_IJS8_SA_S9_EEENS6_IJNS7_ILi1EEESI_SI_EEESC_SE_Li256ELb1ELb1ELb0ELb0EEENS1_19SingleTileSchedulerILb1ELb0ELb1ELi128EEEEEEEEEvNT_6ParamsE,"",@"SHT_CUDA_INFO"
	.sectionflags	@""
	.align	4


	//----- nvinfo : EIATTR_CUDA_API_VERSION
	.align		4
        /*0000*/ 	.byte	0x04, 0x37
        /*0002*/ 	.short	(.L_576 - .L_575)
.L_575:
        /*0004*/ 	.word	0x00000082


	//----- nvinfo : EIATTR_KPARAM_INFO
	.align		4
.L_576:
        /*0008*/ 	.byte	0x04, 0x17
        /*000a*/ 	.short	(.L_578 - .L_577)
.L_577:
        /*000c*/ 	.word	0x00000000
        /*0010*/ 	.short	0x0000
        /*0012*/ 	.short	0x0000
        /*0014*/ 	.byte	0x00, 0xf0, 0x61, 0x10


	//----- nvinfo : EIATTR_SPARSE_MMA_MASK
	.align		4
.L_578:
        /*0018*/ 	.byte	0x03, 0x50
        /*001a*/ 	.short	0x0000


	//----- nvinfo : EIATTR_MAXREG_COUNT
	.align		4
        /*001c*/ 	.byte	0x03, 0x1b
        /*001e*/ 	.short	0x00ff


	//----- nvinfo : EIATTR_MERCURY_ISA_VERSION
	.align		4
        /*0020*/ 	.byte	0x03, 0x5f
        /*0022*/ 	.short	0x0101


	//----- nvinfo : EIATTR_VRC_CTA_INIT_COUNT
	.align		4
        /*0024*/ 	.byte	0x02, 0x4a
	.zero		1
	.zero		1


	//----- nvinfo : EIATTR_EXIT_INSTR_OFFSETS
	.align		4
        /*0028*/ 	.byte	0x04, 0x1c
        /*002a*/ 	.short	(.L_580 - .L_579)


	//   ....[0]....
.L_579:
        /*002c*/ 	.word	0x00000010


	//----- nvinfo : EIATTR_MAX_THREADS
	.align		4
.L_580:
        /*0030*/ 	.byte	0x04, 0x05
        /*0032*/ 	.short	(.L_582 - .L_581)
.L_581:
        /*0034*/ 	.word	0x00000100
        /*0038*/ 	.word	0x00000001
        /*003c*/ 	.word	0x00000001


	//----- nvinfo : EIATTR_CBANK_PARAM_SIZE
	.align		4
.L_582:
        /*0040*/ 	.byte	0x03, 0x19
        /*0042*/ 	.short	0x0418


	//----- nvinfo : EIATTR_PARAM_CBANK
	.align		4
        /*0044*/ 	.byte	0x04, 0x0a
        /*0046*/ 	.short	(.L_584 - .L_583)
	.align		4
.L_583:
        /*0048*/ 	.word	index@(.nv.constant0._ZN7cutlass13device_kernelIN5flash19enable_sm80_to_sm89INS1_16FlashAttnFwdSm80INS1_25CollectiveMainloopFwdSm80ILi8ELi1ELb0EN4cute5tupleIJNS5_1CILi128EEENS7_ILi48EEENS7_ILi256EEEEEELi256ENS_6half_tEfNS_4arch4Sm80ELb0ELb0ELb0ELb1ELb1ELb1ELb1ELb0EEENS1_21CollectiveEpilogueFwdINS6_IJS8_SA_S9_EEENS6_IJNS7_ILi1EEESI_SI_EEESC_SE_Li256ELb1ELb1ELb0ELb0EEENS1_19SingleTileSchedulerILb1ELb0ELb1ELi128EEEEEEEEEvNT_6ParamsE)
        /*004c*/ 	.short	0x0380
        /*004e*/ 	.short	0x0418


	//----- nvinfo : EIATTR_SW_WAR
	.align		4
.L_584:
        /*0050*/ 	.byte	0x04, 0x36
        /*0052*/ 	.short	(.L_586 - .L_585)
.L_585:
        /*0054*/ 	.word	0x00000008
.L_586:


//--------------------- .nv.info._ZN7cutlass13device_kernelIN5flash19enable_sm80_to_sm89INS1_16FlashAttnFwdSm80INS1_25CollectiveMainloopFwdSm80ILi8ELi1ELb0EN4cute5tupleIJNS5_1CILi128EEENS7_ILi64EEENS7_ILi256EEEEEELi256ENS_6half_tEfNS_4arch4Sm80ELb0ELb1ELb0ELb0ELb1ELb0ELb1ELb0EEENS1_21CollectiveEpilogueFwdINS6_IJS8_SA_S9_EEENS6_IJNS7_ILi1EEESI_SI_EEESC_SE_Li256ELb0ELb1ELb0ELb0EEENS1_19SingleTileSchedulerILb0ELb0ELb1ELi128EEEEEEEEEvNT_6ParamsE --------------------------
	.section	.nv.info._ZN7cutlass13device_kernelIN5flash19enable_sm80_to_sm89INS1_16FlashAttnFwdSm80INS1_25CollectiveMainloopFwdSm80ILi8ELi1ELb0EN4cute5tupleIJNS5_1CILi128EEENS7_ILi64EEENS7_ILi256EEEEEELi256ENS_6half_tEfNS_4arch4Sm80ELb0ELb1ELb0ELb0ELb1ELb0ELb1ELb0EEENS1_21CollectiveEpilogueFwdINS6_IJS8_SA_S9_EEENS6_IJNS7_ILi1EEESI_SI_EEESC_SE_Li256ELb0ELb1ELb0ELb0EEENS1_19SingleTileSchedulerILb0ELb0ELb1ELi128EEEEEEEEEvNT_6ParamsE,"",@"SHT_CUDA_INFO"
	.sectionflags	@""
	.align	4


	//----- nvinfo : EIATTR_CUDA_API_VERSION
	.align		4
        /*0000*/ 	.byte	0x04, 0x37
        /*0002*/ 	.short	(.L_588 - .L_587)
.L_587:
        /*0004*/ 	.word	0x00000082


	//----- nvinfo : EIATTR_KPARAM_INFO
	.align		4
.L_588:
        /*0008*/ 	.byte	0x04, 0x17
        /*000a*/ 	.short	(.L_590 - .L_589)
.L_589:
        /*000c*/ 	.word	0x00000000
        /*0010*/ 	.short	0x0000
        /*0012*/ 	.short	0x0000
        /*0014*/ 	.byte	0x00, 0xf0, 0x61, 0x10


	//----- nvinfo : EIATTR_SPARSE_MMA_MASK
	.align		4
.L_590:
        /*0018*/ 	.byte	0x03, 0x50
        /*001a*/ 	.short	0x0000


	//----- nvinfo : EIATTR_MAXREG_COUNT
	.align		4
        /*001c*/ 	.byte	0x03, 0x1b
        /*001e*/ 	.short	0x00ff


	//----- nvinfo : EIATTR_MERCURY_ISA_VERSION
	.align		4
        /*0020*/ 	.byte	0x03, 0x5f
        /*0022*/ 	.short	0x0101


	//----- nvinfo : EIATTR_VRC_CTA_INIT_COUNT
	.align		4
        /*0024*/ 	.byte	0x02, 0x4a
	.zero		1
	.zero		1


	//----- nvinfo : EIATTR_EXIT_INSTR_OFFSETS
	.align		4
        /*0028*/ 	.byte	0x04, 0x1c
        /*002a*/ 	.short	(.L_592 - .L_591)


	//   ....[0]....
.L_591:
        /*002c*/ 	.word	0x00000010


	//----- nvinfo : EIATTR_MAX_THREADS
	.align		4
.L_592:
        /*0030*/ 	.byte	0x04, 0x05
        /*0032*/ 	.short	(.L_594 - .L_593)
.L_593:
        /*0034*/ 	.word	0x00000100
        /*0038*/ 	.word	0x00000001
        /*003c*/ 	.word	0x00000001


	//----- nvinfo : EIATTR_CBANK_PARAM_SIZE
	.align		4
.L_594:
        /*0040*/ 	.byte	0x03, 0x19
        /*0042*/ 	.short	0x0418


	//----- nvinfo : EIATTR_PARAM_CBANK
	.align		4
        /*0044*/ 	.byte	0x04, 0x0a
        /*0046*/ 	.short	(.L_596 - .L_595)
	.align		4
.L_595:
        /*0048*/ 	.word	index@(.nv.constant0._ZN7cutlass13device_kernelIN5flash19enable_sm80_to_sm89INS1_16FlashAttnFwdSm80INS1_25CollectiveMainloopFwdSm80ILi8ELi1ELb0EN4cute5tupleIJNS5_1CILi128EEENS7_ILi64EEENS7_ILi256EEEEEELi256ENS_6half_tEfNS_4arch4Sm80ELb0ELb1ELb0ELb0ELb1ELb0ELb1ELb0EEENS1_21CollectiveEpilogueFwdINS6_IJS8_SA_S9_EEENS6_IJNS7_ILi1EEESI_SI_EEESC_SE_Li256ELb0ELb1ELb0ELb0EEENS1_19SingleTileSchedulerILb0ELb0ELb1ELi128EEEEEEEEEvNT_6ParamsE)
        /*004c*/ 	.short	0x0380
        /*004e*/ 	.short	0x0418


	//----- nvinfo : EIATTR_SW_WAR
	.align		4
.L_596:
        /*0050*/ 	.byte	0x04, 0x36
        /*0052*/ 	.short	(.L_598 - .L_597)
.L_597:
        /*0054*/ 	.word	0x00000008
.L_598:


//--------------------- .nv.info._ZN7cutlass13device_kernelIN5flash19enable_sm80_to_sm89INS1_16FlashAttnFwdSm80INS1_25CollectiveMainloopFwdSm80ILi8ELi1ELb0EN4cute5tupleIJNS5_1CILi128EEENS7_ILi64EEENS7_ILi256EEEEEELi256ENS_6half_tEfNS_4arch4Sm80ELb0ELb1ELb0ELb1ELb1ELb0ELb1ELb0EEENS1_21CollectiveEpilogueFwdINS6_IJS8_SA_S9_EEENS6_IJNS7_ILi1EEESI_SI_EEESC_SE_Li256ELb1ELb1ELb0ELb0EEENS1_19SingleTileSchedulerILb1ELb0ELb1ELi128EEEEEEEEEvNT_6ParamsE --------------------------
	.section	.nv.info._ZN7cutlass13device_kernelIN5flash19enable_sm80_to_sm89INS1_16FlashAttnFwdSm80INS1_25CollectiveMainloopFwdSm80ILi8ELi1ELb0EN4cute5tupleIJNS5_1CILi128EEENS7_ILi64EEENS7_ILi256EEEEEELi256ENS_6half_tEfNS_4arch4Sm80ELb0ELb1ELb0ELb1ELb1ELb0ELb1ELb0EEENS1_21CollectiveEpilogueFwdINS6_IJS8_SA_S9_EEENS6_IJNS7_ILi1EEESI_SI_EEESC_SE_Li256ELb1ELb1ELb0ELb0EEENS1_19SingleTileSchedulerILb1ELb0ELb1ELi128EEEEEEEEEvNT_6ParamsE,"",@"SHT_CUDA_INFO"
	.sectionflags	@""
	.align	4


	//----- nvinfo : EIATTR_CUDA_API_VERSION
	.align		4
        /*0000*/ 	.byte	0x04, 0x37
        /*0002*/ 	.short	(.L_600 - .L_599)
.L_599:
        /*0004*/ 	.word	0x00000082


	//----- nvinfo : EIATTR_KPARAM_INFO
	.align		4
.L_600:
        /*0008*/ 	.byte	0x04, 0x17
        /*000a*/ 	.short	(.L_602 - .L_601)
.L_601:
        /*000c*/ 	.word	0x00000000
        /*0010*/ 	.short	0x0000
        /*0012*/ 	.short	0x0000
        /*0014*/ 	.byte	0x00, 0xf0, 0x61, 0x10


	//----- nvinfo : EIATTR_SPARSE_MMA_MASK
	.align		4
.L_602:
        /*0018*/ 	.byte	0x03, 0x50
        /*001a*/ 	.short	0x0000


	//----- nvinfo : EIATTR_MAXREG_COUNT
	.align		4
        /*001c*/ 	.byte	0x03, 0x1b
        /*001e*/ 	.short	0x00ff


	//----- nvinfo : EIATTR_MERCURY_ISA_VERSION
	.align		4
        /*0020*/ 	.byte	0x03, 0x5f
        /*0022*/ 	.short	0x0101


	//----- nvinfo : EIATTR_VRC_CTA_INIT_COUNT
	.align		4
        /*0024*/ 	.byte	0x02, 0x4a
	.zero		1
	.zero		1


	//----- nvinfo : EIATTR_EXIT_INSTR_OFFSETS
	.align		4
        /*0028*/ 	.byte	0x04, 0x1c
        /*002a*/ 	.short	(.L_604 - .L_603)


	//   ....[0]....
.L_603:
        /*002c*/ 	.word	0x00000010


	//----- nvinfo : EIATTR_MAX_THREADS
	.align		4
.L_604:
        /*0030*/ 	.byte	0x04, 0x05
        /*0032*/ 	.short	(.L_606 - .L_605)
.L_605:
        /*0034*/ 	.word	0x00000100
        /*0038*/ 	.word	0x00000001
        /*003c*/ 	.word	0x00000001


	//----- nvinfo : EIATTR_CBANK_PARAM_SIZE
	.align		4
.L_606:
        /*0040*/ 	.byte	0x03, 0x19
        /*0042*/ 	.short	0x0418


	//----- nvinfo : EIATTR_PARAM_CBANK
	.align		4
        /*0044*/ 	.byte	0x04, 0x0a
        /*0046*/ 	.short	(.L_608 - .L_607)
	.align		4
.L_607:
        /*0048*/ 	.word	index@(.nv.constant0._ZN7cutlass13device_kernelIN5flash19enable_sm80_to_sm89INS1_16FlashAttnFwdSm80INS1_25CollectiveMainloopFwdSm80ILi8ELi1ELb0EN4cute5tupleIJNS5_1CILi128EEENS7_ILi64EEENS7_ILi256EEEEEELi256ENS_6half_tEfNS_4arch4Sm80ELb0ELb1ELb0ELb1ELb1ELb0ELb1ELb0EEENS1_21CollectiveEpilogueFwdINS6_IJS8_SA_S9_EEENS6_IJNS7_ILi1EEESI_SI_EEESC_SE_Li256ELb1ELb1ELb0ELb0EEENS1_19SingleTileSchedulerILb1ELb0ELb1ELi128EEEEEEEEEvNT_6ParamsE)
        /*004c*/ 	.short	0x0380
        /*004e*/ 	.short	0x0418


	//----- nvinfo : EIATTR_SW_WAR
	.align		4
.L_608:
        /*0050*/ 	.byte	0x04, 0x36
        /*0052*/ 	.short	(.L_610 - .L_609)
.L_609:
        /*0054*/ 	.word	0x00000008
.L_610:


//--------------------- .nv.info._ZN7cutlass13device_kernelIN5flash19enable_sm80_to_sm89INS1_16FlashAttnFwdSm80INS1_25CollectiveMainloopFwdSm80ILi8ELi1ELb0EN4cute5tupleIJNS5_1CILi128EEENS7_ILi48EEENS7_ILi256EEEEEELi256ENS_6half_tEfNS_4arch4Sm80ELb0ELb1ELb0ELb1ELb1ELb1ELb1ELb0EEENS1_21CollectiveEpilogueFwdINS6_IJS8_SA_S9_EEENS6_IJNS7_ILi1EEESI_SI_EEESC_SE_Li256ELb1ELb1ELb0ELb0EEENS1_19SingleTileSchedulerILb1ELb0ELb1ELi128EEEEEEEEEvNT_6ParamsE --------------------------
	.section	.nv.info._ZN7cutlass13device_kernelIN5flash19enable_sm80_to_sm89INS1_16FlashAttnFwdSm80INS1_25CollectiveMainloopFwdSm80ILi8ELi1ELb0EN4cute5tupleIJNS5_1CILi128EEENS7_ILi48EEENS7_ILi256EEEEEELi256ENS_6half_tEfNS_4arch4Sm80ELb0ELb1ELb0ELb1ELb1ELb1ELb1ELb0EEENS1_21CollectiveEpilogueFwdINS6_IJS8_SA_S9_EEENS6_IJNS7_ILi1EEESI_SI_EEESC_SE_Li256ELb1ELb1ELb0ELb0EEENS1_19SingleTileSchedulerILb1ELb0ELb1ELi128EEEEEEEEEvNT_6ParamsE,"",@"SHT_CUDA_INFO"
	.sectionflags	@""
	.align	4


	//----- nvinfo : EIATTR_CUDA_API_VERSION
	.align		4
        /*0000*/ 	.byte	0x04, 0x37
        /*0002*/ 	.short	(.L_612 - .L_611)
.L_611:
        /*0004*/ 	.word	0x00000082


	//----- nvinfo : EIATTR_KPARAM_INFO
	.align		4
.L_612:
        /*0008*/ 	.byte	0x04, 0x17
        /*000a*/ 	.short	(.L_614 - .L_613)
.L_613:
        /*000c*/ 	.word	0x00000000
        /*0010*/ 	.short	0x0000
        /*0012*/ 	.short	0x0000
        /*0014*/ 	.byte	0x00, 0xf0, 0x61, 0x10


	//----- nvinfo : EIATTR_SPARSE_MMA_MASK
	.align		4
.L_614:
        /*0018*/ 	.byte	0x03, 0x50
        /*001a*/ 	.short	0x0000


	//----- nvinfo : EIATTR_MAXREG_COUNT
	.align		4
        /*001c*/ 	.byte	0x03, 0x1b
        /*001e*/ 	.short	0x00ff


	//----- nvinfo : EIATTR_MERCURY_ISA_VERSION
	.align		4
        /*0020*/ 	.byte	0x03, 0x5f
        /*0022*/ 	.short	0x0101


	//----- nvinfo : EIATTR_VRC_CTA_INIT_COUNT
	.align		4
        /*0024*/ 	.byte	0x02, 0x4a
	.zero		1
	.zero		1


	//----- nvinfo : EIATTR_EXIT_INSTR_OFFSETS
	.align		4
        /*0028*/ 	.byte	0x04, 0x1c
        /*002a*/ 	.short	(.L_616 - .L_615)


	//   ....[0]....
.L_615:
        /*002c*/ 	.word	0x00000010


	//----- nvinfo : EIATTR_MAX_THREADS
	.align		4
.L_616:
        /*0030*/ 	.byte	0x04, 0x05
        /*0032*/ 	.short	(.L_618 - .L_617)
.L_617:
        /*0034*/ 	.word	0x00000100
        /*0038*/ 	.word	0x00000001
        /*003c*/ 	.word	0x00000001


	//----- nvinfo : EIATTR_CBANK_PARAM_SIZE
	.align		4
.L_618:
        /*0040*/ 	.byte	0x03, 0x19
        /*0042*/ 	.short	0x0418


	//----- nvinfo : EIATTR_PARAM_CBANK
	.align		4
        /*0044*/ 	.byte	0x04, 0x0a
        /*0046*/ 	.short	(.L_620 - .L_619)
	.align		4
.L_619:
        /*0048*/ 	.word	index@(.nv.constant0._ZN7cutlass13device_kernelIN5flash19enable_sm80_to_sm89INS1_16FlashAttnFwdSm80INS1_25CollectiveMainloopFwdSm80ILi8ELi1ELb0EN4cute5tupleIJNS5_1CILi128EEENS7_ILi48EEENS7_ILi256EEEEEELi256ENS_6half_tEfNS_4arch4Sm80ELb0ELb1ELb0ELb1ELb1ELb1ELb1ELb0EEENS1_21CollectiveEpilogueFwdINS6_IJS8_SA_S9_EEENS6_IJNS7_ILi1EEESI_SI_EEESC_SE_Li256ELb1ELb1ELb0ELb0EEENS1_19SingleTileSchedulerILb1ELb0ELb1ELi128EEEEEEEEEvNT_6ParamsE)
        /*004c*/ 	.short	0x0380
        /*004e*/ 	.short	0x0418


	//----- nvinfo : EIATTR_SW_WAR
	.align		4
.L_620:
        /*0050*/ 	.byte	0x04, 0x36
        /*0052*/ 	.short	(.L_622 - .L_621)
.L_621:
        /*0054*/ 	.word	0x00000008
.L_622:


//--------------------- .nv.info._ZN7cutlass13device_kernelIN5flash19enable_sm80_to_sm89INS1_16FlashAttnFwdSm80INS1_25CollectiveMainloopFwdSm80ILi8ELi1ELb0EN4cute5tupleIJNS5_1CILi128EEENS7_ILi96EEENS7_ILi256EEEEEELi256ENS_6half_tEfNS_4arch4Sm80ELb1ELb0ELb0ELb0ELb1ELb0ELb1ELb0EEENS1_21CollectiveEpilogueFwdINS6_IJS8_SA_S9_EEENS6_IJNS7_ILi1EEESI_SI_EEESC_SE_Li256ELb0ELb1ELb0ELb0EEENS1_30DynamicPersistentTileSchedulerILi256ELi256ELb0ELb1ELb0EEEEEEEEEvNT_6ParamsE --------------------------
	.section	.nv.info._ZN7cutlass13device_kernelIN5flash19enable_sm80_to_sm89INS1_16FlashAttnFwdSm80INS1_25CollectiveMainloopFwdSm80ILi8ELi1ELb0EN4cute5tupleIJNS5_1CILi128EEENS7_ILi96EEENS7_ILi256EEEEEELi256ENS_6half_tEfNS_4arch4Sm80ELb1ELb0ELb0ELb0ELb1ELb0ELb1ELb0EEENS1_21CollectiveEpilogueFwdINS6_IJS8_SA_S9_EEENS6_IJNS7_ILi1EEESI_SI_EEESC_SE_Li256ELb0ELb1ELb0ELb0EEENS1_30DynamicPersistentTileSchedulerILi256ELi256ELb0ELb1ELb0EEEEEEEEEvNT_6ParamsE,"",@"SHT_CUDA_INFO"
	.sectionflags	@""
	.align	4


	//----- nvinfo : EIATTR_CUDA_API_VERSION
	.align		4
        /*0000*/ 	.byte	0x04, 0x37
        /*0002*/ 	.short	(.L_624 - .L_623)
.L_623:
        /*0004*/ 	.word	0x00000082


	//----- nvinfo : EIATTR_KPARAM_INFO
	.align		4
.L_624:
        /*0008*/ 	.byte	0x04, 0x17
        /*000a*/ 	.short	(.L_626 - .L_625)
.L_625:
        /*000c*/ 	.word	0x00000000
        /*0010*/ 	.short	0x0000
        /*0012*/ 	.short	0x0000
        /*0014*/ 	.byte	0x00, 0xf0, 0xa1, 0x10


	//----- nvinfo : EIATTR_SPARSE_MMA_MASK
	.align		4
.L_626:
        /*0018*/ 	.byte	0x03, 0x50
        /*001a*/ 	.short	0x0000


	//----- nvinfo : EIATTR_MAXREG_COUNT
	.align		4
        /*001c*/ 	.byte	0x03, 0x1b
        /*001e*/ 	.short	0x00ff


	//----- nvinfo : EIATTR_MERCURY_ISA_VERSION
	.align		4
        /*0020*/ 	.byte	0x03, 0x5f
        /*0022*/ 	.short	0x0101


	//----- nvinfo : EIATTR_VRC_CTA_INIT_COUNT
	.align		4
        /*0024*/ 	.byte	0x02, 0x4a
	.zero		1
	.zero		1


	//----- nvinfo : EIATTR_EXIT_INSTR_OFFSETS
	.align		4
        /*0028*/ 	.byte	0x04, 0x1c
        /*002a*/ 	.short	(.L_628 - .L_627)


	//   ....[0]....
.L_627:
        /*002c*/ 	.word	0x00000010


	//----- nvinfo : EIATTR_MAX_THREADS
	.align		4
.L_628:
        /*0030*/ 	.byte	0x04, 0x05
        /*0032*/ 	.short	(.L_630 - .L_629)
.L_629:
        /*0034*/ 	.word	0x00000100
        /*0038*/ 	.word	0x00000001
        /*003c*/ 	.word	0x00000001


	//----- nvinfo : EIATTR_CBANK_PARAM_SIZE
	.align		4
.L_630:
        /*0040*/ 	.byte	0x03, 0x19
        /*0042*/ 	.short	0x0428


	//----- nvinfo : EIATTR_PARAM_CBANK
	.align		4
        /*0044*/ 	.byte	0x04, 0x0a
        /*0046*/ 	.short	(.L_632 - .L_631)
	.align		4
.L_631:
        /*0048*/ 	.word	index@(.nv.constant0._ZN7cutlass13device_kernelIN5flash19enable_sm80_to_sm89INS1_16FlashAttnFwdSm80INS1_25CollectiveMainloopFwdSm80ILi8ELi1ELb0EN4cute5tupleIJNS5_1CILi128EEENS7_ILi96EEENS7_ILi256EEEEEELi256ENS_6half_tEfNS_4arch4Sm80ELb1ELb0ELb0ELb0ELb1ELb0ELb1ELb0EEENS1_21CollectiveEpilogueFwdINS6_IJS8_SA_S9_EEENS6_IJNS7_ILi1EEESI_SI_EEESC_SE_Li256ELb0ELb1ELb0ELb0EEENS1_30DynamicPersistentTileSchedulerILi256ELi256ELb0ELb1ELb0EEEEEEEEEvNT_6ParamsE)
        /*004c*/ 	.short	0x0380
        /*004e*/ 	.short	0x0428


	//----- nvinfo : EIATTR_SW_WAR
	.align		4
.L_632:
        /*0050*/ 	.byte	0x04, 0x36
        /*0052*/ 	.short	(.L_634 - .L_633)
.L_633:
        /*0054*/ 	.word	0x00000008
.L_634:


//--------------------- .nv.info._ZN7cutlass13device_kernelIN5flash19enable_sm80_to_sm89INS1_16FlashAttnFwdSm80INS1_25CollectiveMainloopFwdSm80ILi8ELi1ELb0EN4cute5tupleIJNS5_1CILi128EEENS7_ILi96EEENS7_ILi256EEEEEELi256ENS_6half_tEfNS_4arch4Sm80ELb1ELb0ELb0ELb1ELb1ELb0ELb1ELb0EEENS1_21CollectiveEpilogueFwdINS6_IJS8_SA_S9_EEENS6_IJNS7_ILi1EEESI_SI_EEESC_SE_Li256ELb1ELb1ELb0ELb0EEENS1_19SingleTileSchedulerILb1ELb0ELb1ELi128EEEEEEEEEvNT_6ParamsE --------------------------
	.section	.nv.info._ZN7cutlass13device_kernelIN5flash19enable_sm80_to_sm89INS1_16FlashAttnFwdSm80INS1_25CollectiveMainloopFwdSm80ILi8ELi1ELb0EN4cute5tupleIJNS5_1CILi128EEENS7_ILi96EEENS7_ILi256EEEEEELi256ENS_6half_tEfNS_4arch4Sm80ELb1ELb0ELb0ELb1ELb1ELb0ELb1ELb0EEENS1_21CollectiveEpilogueFwdINS6_IJS8_SA_S9_EEENS6_IJNS7_ILi1EEESI_SI_EEESC_SE_Li256ELb1ELb1ELb0ELb0EEENS1_19SingleTileSchedulerILb1ELb0ELb1ELi128EEEEEEEEEvNT_6ParamsE,"",@"SHT_CUDA_INFO"
	.sectionflags	@""
	.align	4


	//----- nvinfo : EIATTR_CUDA_API_VERSION
	.align		4
        /*0000*/ 	.byte	0x04, 0x37
        /*0002*/ 	.short	(.L_636 - .L_635)
.L_635:
        /*0004*/ 	.word	0x00000082


	//----- nvinfo : EIATTR_KPARAM_INFO
	.align		4
.L_636:
        /*0008*/ 	.byte	0x04, 0x17
        /*000a*/ 	.short	(.L_638 - .L_637)
.L_637:
        /*000c*/ 	.word	0x00000000
        /*0010*/ 	.short	0x0000
        /*0012*/ 	.short	0x0000
        /*0014*/ 	.byte	0x00, 0xf0, 0x61, 0x10


	//----- nvinfo : EIATTR_SPARSE_MMA_MASK
	.align		4
.L_638:
        /*0018*/ 	.byte	0x03, 0x50
        /*001a*/ 	.short	0x0000


	//----- nvinfo : EIATTR_MAXREG_COUNT
	.align		4
        /*001c*/ 	.byte	0x03, 0x1b
        /*001e*/ 	.short	0x00ff


	//----- nvinfo : EIATTR_MERCURY_ISA_VERSION
	.align		4
        /*0020*/ 	.byte	0x03, 0x5f
        /*0022*/ 	.short	0x0101


	//----- nvinfo : EIATTR_VRC_CTA_INIT_COUNT
	.align		4
        /*0024*/ 	.byte	0x02, 0x4a
	.zero		1
	.zero		1


	//----- nvinfo : EIATTR_EXIT_INSTR_OFFSETS
	.align		4
        /*0028*/ 	.byte	0x04, 0x1c
        /*002a*/ 	.short	(.L_640 - .L_639)


	//   ....[0]....
.L_639:
        /*002c*/ 	.word	0x00000010


	//----- nvinfo : EIATTR_MAX_THREADS
	.align		4
.L_640:
        /*0030*/ 	.byte	0x04, 0x05
        /*0032*/ 	.short	(.L_642 - .L_641)
.L_641:
        /*0034*/ 	.word	0x00000100
        /*0038*/ 	.word	0x00000001
        /*003c*/ 	.word	0x00000001


	//----- nvinfo : EIATTR_CBANK_PARAM_SIZE
	.align		4
.L_642:
        /*0040*/ 	.byte	0x03, 0x19
        /*0042*/ 	.short	0x0418


	//----- nvinfo : EIATTR_PARAM_CBANK
	.align		4
        /*0044*/ 	.byte	0x04, 0x0a
        /*0046*/ 	.short	(.L_644 - .L_643)
	.align		4
.L_643:
        /*0048*/ 	.word	index@(.nv.constant0._ZN7cutlass13device_kernelIN5flash19enable_sm80_to_sm89INS1_16FlashAttnFwdSm80INS1_25CollectiveMainloopFwdSm80ILi8ELi1ELb0EN4cute5tupleIJNS5_1CILi128EEENS7_ILi96EEENS7_ILi256EEEEEELi256ENS_6half_tEfNS_4arch4Sm80ELb1ELb0ELb0ELb1ELb1ELb0ELb1ELb0EEENS1_21CollectiveEpilogueFwdINS6_IJS8_SA_S9_EEENS6_IJNS7_ILi1EEESI_SI_EEESC_SE_Li256ELb1ELb1ELb0ELb0EEENS1_19SingleTileSchedulerILb1ELb0ELb1ELi128EEEEEEEEEvNT_6ParamsE)
        /*004c*/ 	.short	0x0380
        /*004e*/ 	.short	0x0418


	//----- nvinfo : EIATTR_SW_WAR
	.align		4
.L_644:
        /*0050*/ 	.byte	0x04, 0x36
        /*0052*/ 	.short	(.L_646 - .L_645)
.L_645:
        /*0054*/ 	.word	0x00000008
.L_646:


//--------------------- .nv.info._ZN7cutlass13device_kernelIN5flash19enable_sm80_to_sm89INS1_16FlashAttnFwdSm80INS1_25CollectiveMainloopFwdSm80ILi8ELi1ELb0EN4cute5tupleIJNS5_1CILi128EEENS7_ILi48EEENS7_ILi256EEEEEELi256ENS_6half_tEfNS_4arch4Sm80ELb1ELb0ELb0ELb1ELb1ELb1ELb1ELb0EEENS1_21CollectiveEpilogueFwdINS6_IJS8_SA_S9_EEENS6_IJNS7_ILi1EEESI_SI_EEESC_SE_Li256ELb1ELb1ELb0ELb0EEENS1_19SingleTileSchedulerILb1ELb0ELb1ELi128EEEEEEEEEvNT_6ParamsE --------------------------
	.section	.nv.info._ZN7cutlass13device_kernelIN5flash19enable_sm80_to_sm89INS1_16FlashAttnFwdSm80INS1_25CollectiveMainloopFwdSm80ILi8ELi1ELb0EN4cute5tupleIJNS5_1CILi128EEENS7_ILi48EEENS7_ILi256EEEEEELi256ENS_6half_tEfNS_4arch4Sm80ELb1ELb0ELb0ELb1ELb1ELb1ELb1ELb0EEENS1_21CollectiveEpilogueFwdINS6_IJS8_SA_S9_EEENS6_IJNS7_ILi1EEESI_SI_EEESC_SE_Li256ELb1ELb1ELb0ELb0EEENS1_19SingleTileSchedulerILb1ELb0ELb1ELi128EEEEEEEEEvNT_6ParamsE,"",@"SHT_CUDA_INFO"
	.sectionflags	@""
	.align	4


	//----- nvinfo : EIATTR_CUDA_API_VERSION
	.align		4
        /*0000*/ 	.byte	0x04, 0x37
        /*0002*/ 	.short	(.L_648 - .L_647)
.L_647:
        /*0004*/ 	.word	0x00000082


	//----- nvinfo : EIATTR_KPARAM_INFO
	.align		4
.L_648:
        /*0008*/ 	.byte	0x04, 0x17
        /*000a*/ 	.short	(.L_650 - .L_649)
.L_649:
        /*000c*/ 	.word	0x00000000
        /*0010*/ 	.short	0x0000
        /*0012*/ 	.short	0x0000
        /*0014*/ 	.byte	0x00, 0xf0, 0x61, 0x10


	//----- nvinfo : EIATTR_SPARSE_MMA_MASK
	.align		4
.L_650:
        /*0018*/ 	.byte	0x03, 0x50
        /*001a*/ 	.short	0x0000


	//----- nvinfo : EIATTR_MAXREG_COUNT
	.align		4
        /*001c*/ 	.byte	0x03, 0x1b
        /*001e*/ 	.short	0x00ff


	//----- nvinfo : EIATTR_MERCURY_ISA_VERSION
	.align		4
        /*0020*/ 	.byte	0x03, 0x5f
        /*0022*/ 	.short	0x0101


	//----- nvinfo : EIATTR_VRC_CTA_INIT_COUNT
	.align		4
        /*0024*/ 	.byte	0x02, 0x4a
	.zero		1
	.zero		1


	//----- nvinfo : EIATTR_EXIT_INSTR_OFFSETS
	.align		4
        /*0028*/ 	.byte	0x04, 0x1c
        /*002a*/ 	.short	(.L_652 - .L_651)


	//   ....[0]....
.L_651:
        /*002c*/ 	.word	0x00000010


	//----- nvinfo : EIATTR_MAX_THREADS
	.align		4
.L_652:
        /*0030*/ 	.byte	0x04, 0x05
        /*0032*/ 	.short	(.L_654 - .L_653)
.L_653:
        /*0034*/ 	.word	0x00000100
        /*0038*/ 	.word	0x00000001
        /*003c*/ 	.word	0x00000001


	//----- nvinfo : EIATTR_CBANK_PARAM_SIZE
	.align		4
.L_654:
        /*0040*/ 	.byte	0x03, 0x19
        /*0042*/ 	.short	0x0418


	//----- nvinfo : EIATTR_PARAM_CBANK
	.align		4
        /*0044*/ 	.byte	0x04, 0x0a
        /*0046*/ 	.short	(.L_656 - .L_655)
	.align		4
.L_655:
        /*0048*/ 	.word	index@(.nv.constant0._ZN7cutlass13device_kernelIN5flash19enable_sm80_to_sm89INS1_16FlashAttnFwdSm80INS1_25CollectiveMainloopFwdSm80ILi8ELi1ELb0EN4cute5tupleIJNS5_1CILi128EEENS7_ILi48EEENS7_ILi256EEEEEELi256ENS_6half_tEfNS_4arch4Sm80ELb1ELb0ELb0ELb1ELb1ELb1ELb1ELb0EEENS1_21CollectiveEpilogueFwdINS6_IJS8_SA_S9_EEENS6_IJNS7_ILi1EEESI_SI_EEESC_SE_Li256ELb1ELb1ELb0ELb0EEENS1_19SingleTileSchedulerILb1ELb0ELb1ELi128EEEEEEEEEvNT_6ParamsE)
        /*004c*/ 	.short	0x0380
        /*004e*/ 	.short	0x0418


	//----- nvinfo : EIATTR_SW_WAR
	.align		4
.L_656:
        /*0050*/ 	.byte	0x04, 0x36
        /*0052*/ 	.short	(.L_658 - .L_657)
.L_657:
        /*0054*/ 	.word	0x00000008
.L_658:


//--------------------- .nv.callgraph             --------------------------
	.section	.nv.callgraph,"",@"SHT_CUDA_CALLGRAPH"
	.align	4
	.sectionentsize	8
	.align		4
        /*0000*/ 	.word	0x00000000
	.align		4
        /*0004*/ 	.word	0xffffffff
	.align		4
        /*0008*/ 	.word	0x00000000
	.align		4
        /*000c*/ 	.word	0xfffffffe
	.align		4
        /*0010*/ 	.word	0x00000000
	.align		4
        /*0014*/ 	.word	0xfffffffd
	.align		4
        /*0018*/ 	.word	0x00000000
	.align		4
        /*001c*/ 	.word	0xfffffffc


//--------------------- .nv.constant4             --------------------------
	.section	.nv.constant4,"a",@progbits
	.align	8
	.align		8
.nv.constant4:
        /*0000*/ 	.dword	_ZN83_INTERNAL_f6033e6a_47_flash_fwd_hdim256_fp16_paged_softcapall_sm80_cu_49158569_33664cuda3std3__45__cpo5beginE
	.align		8
        /*0008*/ 	.dword	_ZN83_INTERNAL_f6033e6a_47_flash_fwd_hdim256_fp16_paged_softcapall_sm80_cu_49158569_33664cuda3std3__45__cpo3endE
	.align		8
        /*0010*/ 	.dword	_ZN83_INTERNAL_f6033e6a_47_flash_fwd_hdim256_fp16_paged_softcapall_sm80_cu_49158569_33664cuda3std3__45__cpo6cbeginE
	.align		8
        /*0018*/ 	.dword	_ZN83_INTERNAL_f6033e6a_47_flash_fwd_hdim256_fp16_paged_softcapall_sm80_cu_49158569_33664cuda3std3__45__cpo4cendE
	.align		8
        /*0020*/ 	.dword	_ZN83_INTERNAL_f6033e6a_47_flash_fwd_hdim256_fp16_paged_softcapall_sm80_cu_49158569_33664cuda3std3__485_GLOBAL__N__f6033e6a_47_flash_fwd_hdim256_fp16_paged_softcapall_sm80_cu_49158569_33666ignoreE
	.align		8
        /*0028*/ 	.dword	_ZN83_INTERNAL_f6033e6a_47_flash_fwd_hdim256_fp16_paged_softcapall_sm80_cu_49158569_33664cuda3std3__419piecewise_constructE
	.align		8
        /*0030*/ 	.dword	_ZN83_INTERNAL_f6033e6a_47_flash_fwd_hdim256_fp16_paged_softcapall_sm80_cu_49158569_33664cuda3std3__48in_placeE
	.align		8
        /*0038*/ 	.dword	_ZN83_INTERNAL_f6033e6a_47_flash_fwd_hdim256_fp16_paged_softcapall_sm80_cu_49158569_33664cuda3std6ranges3__45__cpo4swapE
	.align		8
        /*0040*/ 	.dword	_ZN83_INTERNAL_f6033e6a_47_flash_fwd_hdim256_fp16_paged_softcapall_sm80_cu_49158569_33664cuda3std6ranges3__45__cpo9iter_moveE
	.align		8
        /*0048*/ 	.dword	_ZN83_INTERNAL_f6033e6a_47_flash_fwd_hdim256_fp16_paged_softcapall_sm80_cu_49158569_33664cute7productE
	.align		8
        /*0050*/ 	.dword	_ZN83_INTERNAL_f6033e6a_47_flash_fwd_hdim256_fp16_paged_softcapall_sm80_cu_49158569_33664cute1_E


//--------------------- .text._ZN7cutlass13device_kernelIN5flash19enable_sm80_to_sm89INS1_16FlashAttnFwdSm80INS1_25CollectiveMainloopFwdSm80ILi8ELi1ELb1EN4cute5tupleIJNS5_1CILi128EEENS7_ILi64EEENS7_ILi256EEEEEELi256ENS_6half_tEfNS_4arch4Sm80ELb0ELb0ELb1ELb0ELb1ELb0ELb1ELb0EEENS1_21CollectiveEpilogueFwdINS6_IJS8_SA_S9_EEENS6_IJNS7_ILi1EEESI_SI_EEESC_SE_Li256ELb0ELb1ELb0ELb0EEENS1_19SingleTileSchedulerILb0ELb0ELb1ELi128EEEEEEEEEvNT_6ParamsE --------------------------
	.section	.text._ZN7cutlass13device_kernelIN5flash19enable_sm80_to_sm89INS1_16FlashAttnFwdSm80INS1_25CollectiveMainloopFwdSm80ILi8ELi1ELb1EN4cute5tupleIJNS5_1CILi128EEENS7_ILi64EEENS7_ILi256EEEEEELi256ENS_6half_tEfNS_4arch4Sm80ELb0ELb0ELb1ELb0ELb1ELb0ELb1ELb0EEENS1_21CollectiveEpilogueFwdINS6_IJS8_SA_S9_EEENS6_IJNS7_ILi1EEESI_SI_EEESC_SE_Li256ELb0ELb1ELb0ELb0EEENS1_19SingleTileSchedulerILb0ELb0ELb1ELi128EEEEEEEEEvNT_6ParamsE,"ax",@progbits
	.align	128
.text._ZN7cutlass13device_kernelIN5flash19enable_sm80_to_sm89INS1_16FlashAttnFwdSm80INS1_25CollectiveMainloopFwdSm80ILi8ELi1ELb1EN4cute5tupleIJNS5_1CILi128EEENS7_ILi64EEENS7_ILi256EEEEEELi256ENS_6half_tEfNS_4arch4Sm80ELb0ELb0ELb1ELb0ELb1ELb0ELb1ELb0EEENS1_21CollectiveEpilogueFwdINS6_IJS8_SA_S9_EEENS6_IJNS7_ILi1EEESI_SI_EEESC_SE_Li256ELb0ELb1ELb0ELb0EEENS1_19SingleTileSchedulerILb0ELb0ELb1ELi128EEEEEEEEEvNT_6ParamsE:
        .type           _ZN7cutlass13device_kernelIN5flash19enable_sm80_to_sm89INS1_16FlashAttnFwdSm80INS1_25CollectiveMainloopFwdSm80ILi8ELi1ELb1EN4cute5tupleIJNS5_1CILi128EEENS7_ILi64EEENS7_ILi256EEEEEELi256ENS_6half_tEfNS_4arch4Sm80ELb0ELb0ELb1ELb0ELb1ELb0ELb1ELb0EEENS1_21CollectiveEpilogueFwdINS6_IJS8_SA_S9_EEENS6_IJNS7_ILi1EEESI_SI_EEESC_SE_Li256ELb0ELb1ELb0ELb0EEENS1_19SingleTileSchedulerILb0ELb0ELb1ELi128EEEEEEEEEvNT_6ParamsE,@function
        .size           _ZN7cutlass13device_kernelIN5flash19enable_sm80_to_sm89INS1_16FlashAttnFwdSm80INS1_25CollectiveMainloopFwdSm80ILi8ELi1ELb1EN4cute5tupleIJNS5_1CILi128EEENS7_ILi64EEENS7_ILi256EEEEEELi256ENS_6half_tEfNS_4arch4Sm80ELb0ELb0ELb1ELb0ELb1ELb0ELb1ELb0EEENS1_21CollectiveEpilogueFwdINS6_IJS8_SA_S9_EEENS6_IJNS7_ILi1EEESI_SI_EEESC_SE_Li256ELb0ELb1ELb0ELb0EEENS1_19SingleTileSchedulerILb0ELb0ELb1ELi128EEEEEEEEEvNT_6ParamsE,(.L_x_36 - _ZN7cutlass13device_kernelIN5flash19enable_sm80_to_sm89INS1_16FlashAttnFwdSm80INS1_25CollectiveMainloopFwdSm80ILi8ELi1ELb1EN4cute5tupleIJNS5_1CILi128EEENS7_ILi64EEENS7_ILi256EEEEEELi256ENS_6half_tEfNS_4arch4Sm80ELb0ELb0ELb1ELb0ELb1ELb0ELb1ELb0EEENS1_21CollectiveEpilogueFwdINS6_IJS8_SA_S9_EEENS6_IJNS7_ILi1EEESI_SI_EEESC_SE_Li256ELb0ELb1ELb0ELb0EEENS1_19SingleTileSchedulerILb0ELb0ELb1ELi128EEEEEEEEEvNT_6ParamsE)
        .other          _ZN7cutlass13device_kernelIN5flash19enable_sm80_to_sm89INS1_16FlashAttnFwdSm80INS1_25CollectiveMainloopFwdSm80ILi8ELi1ELb1EN4cute5tupleIJNS5_1CILi128EEENS7_ILi64EEENS7_ILi256EEEEEELi256ENS_6half_tEfNS_4arch4Sm80ELb0ELb0ELb1ELb0ELb1ELb0ELb1ELb0EEENS1_21CollectiveEpilogueFwdINS6_IJS8_SA_S9_EEENS6_IJNS7_ILi1EEESI_SI_EEESC_SE_Li256ELb0ELb1ELb0ELb0EEENS1_19SingleTileSchedulerILb0ELb0ELb1ELi128EEEEEEEEEvNT_6ParamsE,@"STO_CUDA_ENTRY STV_DEFAULT"
_ZN7cutlass13device_kernelIN5flash19enable_sm80_to_sm89INS1_16FlashAttnFwdSm80INS1_25CollectiveMainloopFwdSm80ILi8ELi1ELb1EN4cute5tupleIJNS5_1CILi128EEENS7_ILi64EEENS7_ILi256EEEEEELi256ENS_6half_tEfNS_4arch4Sm80ELb0ELb0ELb1ELb0ELb1ELb0ELb1ELb0EEENS1_21CollectiveEpilogueFwdINS6_IJS8_SA_S9_EEENS6_IJNS7_ILi1EEESI_SI_EEESC_SE_Li256ELb0ELb1ELb0ELb0EEENS1_19SingleTileSchedulerILb0ELb0ELb1ELi128EEEEEEEEEvNT_6ParamsE:
[----:B------:R-:W-:Y:S01]  /*0000*/  LDC R1, c[0x0][0x37c] ;  /* 0x0000df00ff017b82 */ /* 0x000fe20000000800 */
[----:B------:R-:W-:Y:S05]  /*0010*/  EXIT ;  /* 0x000000000000794d */ /* 0x000fea0003800000 */
.L_x_0:
[----:B------:R-:W-:-:S00]  /*0020*/  BRA `(.L_x_0) ;  /* 0xfffffffc00fc7947 */ /* 0x000fc0000383ffff */
[----:B------:R-:W-:-:S00]  /*0030*/  NOP ;  /* 0x0000000000007918 */ /* 0x000fc00000000000 */
        /* <DEDUP_REMOVED lines=12> */
.L_x_36:


//--------------------- .text._ZN7cutlass13device_kernelIN5flash19enable_sm80_to_sm89INS1_16FlashAttnFwdSm80INS1_25CollectiveMainloopFwdSm80ILi8ELi1ELb1EN4cute5tupleIJNS5_1CILi128EEENS7_ILi64EEENS7_ILi256EEEEEELi256ENS_6half_tEfNS_4arch4Sm80ELb0ELb0ELb1ELb1ELb1ELb0ELb1ELb0EEENS1_21CollectiveEpilogueFwdINS6_IJS8_SA_S9_EEENS6_IJNS7_ILi1EEESI_SI_EEESC_SE_Li256ELb1ELb1ELb0ELb0EEENS1_19SingleTileSchedulerILb1ELb0ELb1ELi128EEEEEEEEEvNT_6ParamsE --------------------------
	.section	.text._ZN7cutlass13device_kernelIN5flash19enable_sm80_to_sm89INS1_16FlashAttnFwdSm80INS1_25CollectiveMainloopFwdSm80ILi8ELi1ELb1EN4cute5tupleIJNS5_1CILi128EEENS7_ILi64EEENS7_ILi256EEEEEELi256ENS_6half_tEfNS_4arch4Sm80ELb0ELb0ELb1ELb1ELb1ELb0ELb1ELb0EEENS1_21CollectiveEpilogueFwdINS6_IJS8_SA_S9_EEENS6_IJNS7_ILi1EEESI_SI_EEESC_SE_Li256ELb1ELb1ELb0ELb0EEENS1_19SingleTileSchedulerILb1ELb0ELb1ELi128EEEEEEEEEvNT_6ParamsE,"ax",@progbits
	.align	128
.text._ZN7cutlass13device_kernelIN5flash19enable_sm80_to_sm89INS1_16FlashAttnFwdSm80INS1_25CollectiveMainloopFwdSm80ILi8ELi1ELb1EN4cute5tupleIJNS5_1CILi128EEENS7_ILi64EEENS7_ILi256EEEEEELi256ENS_6half_tEfNS_4arch4Sm80ELb0ELb0ELb1ELb1ELb1ELb0ELb1ELb0EEENS1_21CollectiveEpilogueFwdINS6_IJS8_SA_S9_EEENS6_IJNS7_ILi1EEESI_SI_EEESC_SE_Li256ELb1ELb1ELb0ELb0EEENS1_19SingleTileSchedulerILb1ELb0ELb1ELi128EEEEEEEEEvNT_6ParamsE:
        .type           _ZN7cutlass13device_kernelIN5flash19enable_sm80_to_sm89INS1_16FlashAttnFwdSm80INS1_25CollectiveMainloopFwdSm80ILi8ELi1ELb1EN4cute5tupleIJNS5_1CILi128EEENS7_ILi64EEENS7_ILi256EEEEEELi256ENS_6half_tEfNS_4arch4Sm80ELb0ELb0ELb1ELb1ELb1ELb0ELb1ELb0EEENS1_21CollectiveEpilogueFwdINS6_IJS8_SA_S9_EEENS6_IJNS7_ILi1EEESI_SI_EEESC_SE_Li256ELb1ELb1ELb0ELb0EEENS1_19SingleTileSchedulerILb1ELb0ELb1ELi128EEEEEEEEEvNT_6ParamsE,@function
        .size           _ZN7cutlass13device_kernelIN5flash19enable_sm80_to_sm89INS1_16FlashAttnFwdSm80INS1_25CollectiveMainloopFwdSm80ILi8ELi1ELb1EN4cute5tupleIJNS5_1CILi128EEENS7_ILi64EEENS7_ILi256EEEEEELi256ENS_6half_tEfNS_4arch4Sm80ELb0ELb0ELb1ELb1ELb1ELb0ELb1ELb0EEENS1_21CollectiveEpilogueFwdINS6_IJS8_SA_S9_EEENS6_IJNS7_ILi1EEESI_SI_EEESC_SE_Li256ELb1ELb1ELb0ELb0EEENS1_19SingleTileSchedulerILb1ELb0ELb1ELi128EEEEEEEEEvNT_6ParamsE,(.L_x_37 - _ZN7cutlass13device_kernelIN5flash19enable_sm80_to_sm89INS1_16FlashAttnFwdSm80INS1_25CollectiveMainloopFwdSm80ILi8ELi1ELb1EN4cute5tupleIJNS5_1CILi128EEENS7_ILi64EEENS7_ILi256EEEEEELi256ENS_6half_tEfNS_4arch4Sm80ELb0ELb0ELb1ELb1ELb1ELb0ELb1ELb0EEENS1_21CollectiveEpilogueFwdINS6_IJS8_SA_S9_EEENS6_IJNS7_ILi1EEESI_SI_EEESC_SE_Li256ELb1ELb1ELb0ELb0EEENS1_19SingleTileSchedulerILb1ELb0ELb1ELi128EEEEEEEEEvNT_6ParamsE)
        .other          _ZN7cutlass13device_kernelIN5flash19enable_sm80_to_sm89INS1_16FlashAttnFwdSm80INS1_25CollectiveMainloopFwdSm80ILi8ELi1ELb1EN4cute5tupleIJNS5_1CILi128EEENS7_ILi64EEENS7_ILi256EEEEEELi256ENS_6half_tEfNS_4arch4Sm80ELb0ELb0ELb1ELb1ELb1ELb0ELb1ELb0EEENS1_21CollectiveEpilogueFwdINS6_IJS8_SA_S9_EEENS6_IJNS7_ILi1EEESI_SI_EEESC_SE_Li256ELb1ELb1ELb0ELb0EEENS1_19SingleTileSchedulerILb1ELb0ELb1ELi128EEEEEEEEEvNT_6ParamsE,@"STO_CUDA_ENTRY STV_DEFAULT"
_ZN7cutlass13device_kernelIN5flash19enable_sm80_to_sm89INS1_16FlashAttnFwdSm80INS1_25CollectiveMainloopFwdSm80ILi8ELi1ELb1EN4cute5tupleIJNS5_1CILi128EEENS7_ILi64EEENS7_ILi256EEEEEELi256ENS_6half_tEfNS_4arch4Sm80ELb0ELb0ELb1ELb1ELb1ELb0ELb1ELb0EEENS1_21CollectiveEpilogueFwdINS6_IJS8_SA_S9_EEENS6_IJNS7_ILi1EEESI_SI_EEESC_SE_Li256ELb1ELb1ELb0ELb0EEENS1_19SingleTileSchedulerILb1ELb0ELb1ELi128EEEEEEEEEvNT_6ParamsE:
[----:B------:R-:W-:Y:S01]  /*0000*/  LDC R1, c[0x0][0x37c] ;  /* 0x0000df00ff017b82 */ /* 0x000fe20000000800 */
[----:B------:R-:W-:Y:S05]  /*0010*/  EXIT ;  /* 0x000000000000794d */ /* 0x000fea0003800000 */
.L_x_1:
        /* <DEDUP_REMOVED lines=14> */
.L_x_37:


//--------------------- .text._ZN7cutlass13device_kernelIN5flash19enable_sm80_to_sm89INS1_16FlashAttnFwdSm80INS1_25CollectiveMainloopFwdSm80ILi8ELi1ELb0EN4cute5tupleIJNS5_1CILi128EEENS7_ILi32EEENS7_ILi256EEEEEELi256ENS_6half_tEfNS_4arch4Sm80ELb0ELb0ELb1ELb1ELb1ELb1ELb1ELb0EEENS1_21CollectiveEpilogueFwdINS6_IJS8_SA_S9_EEENS6_IJNS7_ILi1EEESI_SI_EEESC_SE_Li256ELb1ELb1ELb0ELb0EEENS1_19SingleTileSchedulerILb1ELb0ELb1ELi128EEEEEEEEEvNT_6ParamsE --------------------------
	.section	.text._ZN7cutlass13device_kernelIN5flash19enable_sm80_to_sm89INS1_16FlashAttnFwdSm80INS1_25CollectiveMainloopFwdSm80ILi8ELi1ELb0EN4cute5tupleIJNS5_1CILi128EEENS7_ILi32EEENS7_ILi256EEEEEELi256ENS_6half_tEfNS_4arch4Sm80ELb0ELb0ELb1ELb1ELb1ELb1ELb1ELb0EEENS1_21CollectiveEpilogueFwdINS6_IJS8_SA_S9_EEENS6_IJNS7_ILi1EEESI_SI_EEESC_SE_Li256ELb1ELb1ELb0ELb0EEENS1_19SingleTileSchedulerILb1ELb0ELb1ELi128EEEEEEEEEvNT_6ParamsE,"ax",@progbits
	.align	128
.text._ZN7cutlass13device_kernelIN5flash19enable_sm80_to_sm89INS1_16FlashAttnFwdSm80INS1_25CollectiveMainloopFwdSm80ILi8ELi1ELb0EN4cute5tupleIJNS5_1CILi128EEENS7_ILi32EEENS7_ILi256EEEEEELi256ENS_6half_tEfNS_4arch4Sm80ELb0ELb0ELb1ELb1ELb1ELb1ELb1ELb0EEENS1_21CollectiveEpilogueFwdINS6_IJS8_SA_S9_EEENS6_IJNS7_ILi1EEESI_SI_EEESC_SE_Li256ELb1ELb1ELb0ELb0EEENS1_19SingleTileSchedulerILb1ELb0ELb1ELi128EEEEEEEEEvNT_6ParamsE:
        .type           _ZN7cutlass13device_kernelIN5flash19enable_sm80_to_sm89INS1_16FlashAttnFwdSm80INS1_25CollectiveMainloopFwdSm80ILi8ELi1ELb0EN4cute5tupleIJNS5_1CILi128EEENS7_ILi32EEENS7_ILi256EEEEEELi256ENS_6half_tEfNS_4arch4Sm80ELb0ELb0ELb1ELb1ELb1ELb1ELb1ELb0EEENS1_21CollectiveEpilogueFwdINS6_IJS8_SA_S9_EEENS6_IJNS7_ILi1EEESI_SI_EEESC_SE_Li256ELb1ELb1ELb0ELb0EEENS1_19SingleTileSchedulerILb1ELb0ELb1ELi128EEEEEEEEEvNT_6ParamsE,@function
        .size           _ZN7cutlass13device_kernelIN5flash19enable_sm80_to_sm89INS1_16FlashAttnFwdSm80INS1_25CollectiveMainloopFwdSm80ILi8ELi1ELb0EN4cute5tupleIJNS5_1CILi128EEENS7_ILi32EEENS7_ILi256EEEEEELi256ENS_6half_tEfNS_4arch4Sm80ELb0ELb0ELb1ELb1ELb1ELb1ELb1ELb0EEENS1_21CollectiveEpilogueFwdINS6_IJS8_SA_S9_EEENS6_IJNS7_ILi1EEESI_SI_EEESC_SE_Li256ELb1ELb1ELb0ELb0EEENS1_19SingleTileSchedulerILb1ELb0ELb1ELi128EEEEEEEEEvNT_6ParamsE,(.L_x_38 - _ZN7cutlass13device_kernelIN5flash19enable_sm80_to_sm89INS1_16FlashAttnFwdSm80INS1_25CollectiveMainloopFwdSm80ILi8ELi1ELb0EN4cute5tupleIJNS5_1CILi128EEENS7_ILi32EEENS7_ILi256EEEEEELi256ENS_6half_tEfNS_4arch4Sm80ELb0ELb0ELb1ELb1ELb1ELb1ELb1ELb0EEENS1_21CollectiveEpilogueFwdINS6_IJS8_SA_S9_EEENS6_IJNS7_ILi1EEESI_SI_EEESC_SE_Li256ELb1ELb1ELb0ELb0EEENS1_19SingleTileSchedulerILb1ELb0ELb1ELi128EEEEEEEEEvNT_6ParamsE)
        .other          _ZN7cutlass13device_kernelIN5flash19enable_sm80_to_sm89INS1_16FlashAttnFwdSm80INS1_25CollectiveMainloopFwdSm80ILi8ELi1ELb0EN4cute5tupleIJNS5_1CILi128EEENS7_ILi32EEENS7_ILi256EEEEEELi256ENS_6half_tEfNS_4arch4Sm80ELb0ELb0ELb1ELb1ELb1ELb1ELb1ELb0EEENS1_21CollectiveEpilogueFwdINS6_IJS8_SA_S9_EEENS6_IJNS7_ILi1EEESI_SI_EEESC_SE_Li256ELb1ELb1ELb0ELb0EEENS1_19SingleTileSchedulerILb1ELb0ELb1ELi128EEEEEEEEEvNT_6ParamsE,@"STO_CUDA_ENTRY STV_DEFAULT"
_ZN7cutlass13device_kernelIN5flash19enable_sm80_to_sm89INS1_16FlashAttnFwdSm80INS1_25CollectiveMainloopFwdSm80ILi8ELi1ELb0EN4cute5tupleIJNS5_1CILi128EEENS7_ILi32EEENS7_ILi256EEEEEELi256ENS_6half_tEfNS_4arch4Sm80ELb0ELb0ELb1ELb1ELb1ELb1ELb1ELb0EEENS1_21CollectiveEpilogueFwdINS6_IJS8_SA_S9_EEENS6_IJNS7_ILi1EEESI_SI_EEESC_SE_Li256ELb1ELb1ELb0ELb0EEENS1_19SingleTileSchedulerILb1ELb0ELb1ELi128EEEEEEEEEvNT_6ParamsE:
[----:B------:R-:W-:Y:S01]  /*0000*/  LDC R1, c[0x0][0x37c] ;  /* 0x0000df00ff017b82 */ /* 0x000fe20000000800 */
[----:B------:R-:W-:Y:S05]  /*0010*/  EXIT ;  /* 0x000000000000794d */ /* 0x000fea0003800000 */
.L_x_2:
        /* <DEDUP_REMOVED lines=14> */
.L_x_38:


//--------------------- .text._ZN7cutlass13device_kernelIN5flash19enable_sm80_to_sm89INS1_16FlashAttnFwdSm80INS1_25CollectiveMainloopFwdSm80ILi8ELi1ELb1EN4cute5tupleIJNS5_1CILi128EEENS7_ILi48EEENS7_ILi256EEEEEELi256ENS_6half_tEfNS_4arch4Sm80ELb0ELb1ELb1ELb0ELb1ELb0ELb1ELb0EEENS1_21CollectiveEpilogueFwdINS6_IJS8_SA_S9_EEENS6_IJNS7_ILi1EEESI_SI_EEESC_SE_Li256ELb0ELb1ELb0ELb0EEENS1_19SingleTileSchedulerILb0ELb0ELb1ELi128EEEEEEEEEvNT_6ParamsE --------------------------
	.section	.text._ZN7cutlass13device_kernelIN5flash19enable_sm80_to_sm89INS1_16FlashAttnFwdSm80INS1_25CollectiveMainloopFwdSm80ILi8ELi1ELb1EN4cute5tupleIJNS5_1CILi128EEENS7_ILi48EEENS7_ILi256EEEEEELi256ENS_6half_tEfNS_4arch4Sm80ELb0ELb1ELb1ELb0ELb1ELb0ELb1ELb0EEENS1_21CollectiveEpilogueFwdINS6_IJS8_SA_S9_EEENS6_IJNS7_ILi1EEESI_SI_EEESC_SE_Li256ELb0ELb1ELb0ELb0EEENS1_19SingleTileSchedulerILb0ELb0ELb1ELi128EEEEEEEEEvNT_6ParamsE,"ax",@progbits
	.align	128
.text._ZN7cutlass13device_kernelIN5flash19enable_sm80_to_sm89INS1_16FlashAttnFwdSm80INS1_25CollectiveMainloopFwdSm80ILi8ELi1ELb1EN4cute5tupleIJNS5_1CILi128EEENS7_ILi48EEENS7_ILi256EEEEEELi256ENS_6half_tEfNS_4arch4Sm80ELb0ELb1ELb1ELb0ELb1ELb0ELb1ELb0EEENS1_21CollectiveEpilogueFwdINS6_IJS8_SA_S9_EEENS6_IJNS7_ILi1EEESI_SI_EEESC_SE_Li256ELb0ELb1ELb0ELb0EEENS1_19SingleTileSchedulerILb0ELb0ELb1ELi128EEEEEEEEEvNT_6ParamsE:
        .type           _ZN7cutlass13device_kernelIN5flash19enable_sm80_to_sm89INS1_16FlashAttnFwdSm80INS1_25CollectiveMainloopFwdSm80ILi8ELi1ELb1EN4cute5tupleIJNS5_1CILi128EEENS7_ILi48EEENS7_ILi256EEEEEELi256ENS_6half_tEfNS_4arch4Sm80ELb0ELb1ELb1ELb0ELb1ELb0ELb1ELb0EEENS1_21CollectiveEpilogueFwdINS6_IJS8_SA_S9_EEENS6_IJNS7_ILi1EEESI_SI_EEESC_SE_Li256ELb0ELb1ELb0ELb0EEENS1_19SingleTileSchedulerILb0ELb0ELb1ELi128EEEEEEEEEvNT_6ParamsE,@function
        .size           _ZN7cutlass13device_kernelIN5flash19enable_sm80_to_sm89INS1_16FlashAttnFwdSm80INS1_25CollectiveMainloopFwdSm80ILi8ELi1ELb1EN4cute5tupleIJNS5_1CILi128EEENS7_ILi48EEENS7_ILi256EEEEEELi256ENS_6half_tEfNS_4arch4Sm80ELb0ELb1ELb1ELb0ELb1ELb0ELb1ELb0EEENS1_21CollectiveEpilogueFwdINS6_IJS8_SA_S9_EEENS6_IJNS7_ILi1EEESI_SI_EEESC_SE_Li256ELb0ELb1ELb0ELb0EEENS1_19SingleTileSchedulerILb0ELb0ELb1ELi128EEEEEEEEEvNT_6ParamsE,(.L_x_39 - _ZN7cutlass13device_kernelIN5flash19enable_sm80_to_sm89INS1_16FlashAttnFwdSm80INS1_25CollectiveMainloopFwdSm80ILi8ELi1ELb1EN4cute5tupleIJNS5_1CILi128EEENS7_ILi48EEENS7_ILi256EEEEEELi256ENS_6half_tEfNS_4arch4Sm80ELb0ELb1ELb1ELb0ELb1ELb0ELb1ELb0EEENS1_21CollectiveEpilogueFwdINS6_IJS8_SA_S9_EEENS6_IJNS7_ILi1EEESI_SI_EEESC_SE_Li256ELb0ELb1ELb0ELb0EEENS1_19SingleTileSchedulerILb0ELb0ELb1ELi128EEEEEEEEEvNT_6ParamsE)
        .other          _ZN7cutlass13device_kernelIN5flash19enable_sm80_to_sm89INS1_16FlashAttnFwdSm80INS1_25CollectiveMainloopFwdSm80ILi8ELi1ELb1EN4cute5tupleIJNS5_1CILi128EEENS7_ILi48EEENS7_ILi256EEEEEELi256ENS_6half_tEfNS_4arch4Sm80ELb0ELb1ELb1ELb0ELb1ELb0ELb1ELb0EEENS1_21CollectiveEpilogueFwdINS6_IJS8_SA_S9_EEENS6_IJNS7_ILi1EEESI_SI_EEESC_SE_Li256ELb0ELb1ELb0ELb0EEENS1_19SingleTileSchedulerILb0ELb0ELb1ELi128EEEEEEEEEvNT_6ParamsE,@"STO_CUDA_ENTRY STV_DEFAULT"
_ZN7cutlass13device_kernelIN5flash19enable_sm80_to_sm89INS1_16FlashAttnFwdSm80INS1_25CollectiveMainloopFwdSm80ILi8ELi1ELb1EN4cute5tupleIJNS5_1CILi128EEENS7_ILi48EEENS7_ILi256EEEEEELi256ENS_6half_tEfNS_4arch4Sm80ELb0ELb1ELb1ELb0ELb1ELb0ELb1ELb0EEENS1_21CollectiveEpilogueFwdINS6_IJS8_SA_S9_EEENS6_IJNS7_ILi1EEESI_SI_EEESC_SE_Li256ELb0ELb1ELb0ELb0EEENS1_19SingleTileSchedulerILb0ELb0ELb1ELi128EEEEEEEEEvNT_6ParamsE:
[----:B------:R-:W-:Y:S01]  /*0000*/  LDC R1, c[0x0][0x37c] ;  /* 0x0000df00ff017b82 */ /* 0x000fe20000000800 */
[----:B------:R-:W-:Y:S05]  /*0010*/  EXIT ;  /* 0x000000000000794d */ /* 0x000fea0003800000 */
.L_x_3:
        /* <DEDUP_REMOVED lines=14> */
.L_x_39:


//--------------------- .text._ZN7cutlass13device_kernelIN5flash19enable_sm80_to_sm89INS1_16FlashAttnFwdSm80INS1_25CollectiveMainloopFwdSm80ILi8ELi1ELb1EN4cute5tupleIJNS5_1CILi128EEENS7_ILi48EEENS7_ILi256EEEEEELi256ENS_6half_tEfNS_4arch4Sm80ELb0ELb1ELb1ELb1ELb1ELb0ELb1ELb0EEENS1_21CollectiveEpilogueFwdINS6_IJS8_SA_S9_EEENS6_IJNS7_ILi1EEESI_SI_EEESC_SE_Li256ELb1ELb1ELb0ELb0EEENS1_19SingleTileSchedulerILb1ELb0ELb1ELi128EEEEEEEEEvNT_6ParamsE --------------------------
	.section	.text._ZN7cutlass13device_kernelIN5flash19enable_sm80_to_sm89INS1_16FlashAttnFwdSm80INS1_25CollectiveMainloopFwdSm80ILi8ELi1ELb1EN4cute5tupleIJNS5_1CILi128EEENS7_ILi48EEENS7_ILi256EEEEEELi256ENS_6half_tEfNS_4arch4Sm80ELb0ELb1ELb1ELb1ELb1ELb0ELb1ELb0EEENS1_21CollectiveEpilogueFwdINS6_IJS8_SA_S9_EEENS6_IJNS7_ILi1EEESI_SI_EEESC_SE_Li256ELb1ELb1ELb0ELb0EEENS1_19SingleTileSchedulerILb1ELb0ELb1ELi128EEEEEEEEEvNT_6ParamsE,"ax",@progbits
	.align	128
.text._ZN7cutlass13device_kernelIN5flash19enable_sm80_to_sm89INS1_16FlashAttnFwdSm80INS1_25CollectiveMainloopFwdSm80ILi8ELi1ELb1EN4cute5tupleIJNS5_1CILi128EEENS7_ILi48EEENS7_ILi256EEEEEELi256ENS_6half_tEfNS_4arch4Sm80ELb0ELb1ELb1ELb1ELb1ELb0ELb1ELb0EEENS1_21CollectiveEpilogueFwdINS6_IJS8_SA_S9_EEENS6_IJNS7_ILi1EEESI_SI_EEESC_SE_Li256ELb1ELb1ELb0ELb0EEENS1_19SingleTileSchedulerILb1ELb0ELb1ELi128EEEEEEEEEvNT_6ParamsE:
        .type           _ZN7cutlass13device_kernelIN5flash19enable_sm80_to_sm89INS1_16FlashAttnFwdSm80INS1_25CollectiveMainloopFwdSm80ILi8ELi1ELb1EN4cute5tupleIJNS5_1CILi128EEENS7_ILi48EEENS7_ILi256EEEEEELi256ENS_6half_tEfNS_4arch4Sm80ELb0ELb1ELb1ELb1ELb1ELb0ELb1ELb0EEENS1_21CollectiveEpilogueFwdINS6_IJS8_SA_S9_EEENS6_IJNS7_ILi1EEESI_SI_EEESC_SE_Li256ELb1ELb1ELb0ELb0EEENS1_19SingleTileSchedulerILb1ELb0ELb1ELi128EEEEEEEEEvNT_6ParamsE,@function
        .size           _ZN7cutlass13device_kernelIN5flash19enable_sm80_to_sm89INS1_16FlashAttnFwdSm80INS1_25CollectiveMainloopFwdSm80ILi8ELi1ELb1EN4cute5tupleIJNS5_1CILi128EEENS7_ILi48EEENS7_ILi256EEEEEELi256ENS_6half_tEfNS_4arch4Sm80ELb0ELb1ELb1ELb1ELb1ELb0ELb1ELb0EEENS1_21CollectiveEpilogueFwdINS6_IJS8_SA_S9_EEENS6_IJNS7_ILi1EEESI_SI_EEESC_SE_Li256ELb1ELb1ELb0ELb0EEENS1_19SingleTileSchedulerILb1ELb0ELb1ELi128EEEEEEEEEvNT_6ParamsE,(.L_x_40 - _ZN7cutlass13device_kernelIN5flash19enable_sm80_to_sm89INS1_16FlashAttnFwdSm80INS1_25CollectiveMainloopFwdSm80ILi8ELi1ELb1EN4cute5tupleIJNS5_1CILi128EEENS7_ILi48EEENS7_ILi256EEEEEELi256ENS_6half_tEfNS_4arch4Sm80ELb0ELb1ELb1ELb1ELb1ELb0ELb1ELb0EEENS1_21CollectiveEpilogueFwdINS6_IJS8_SA_S9_EEENS6_IJNS7_ILi1EEESI_SI_EEESC_SE_Li256ELb1ELb1ELb0ELb0EEENS1_19SingleTileSchedulerILb1ELb0ELb1ELi128EEEEEEEEEvNT_6ParamsE)
        .other          _ZN7cutlass13device_kernelIN5flash19enable_sm80_to_sm89INS1_16FlashAttnFwdSm80INS1_25CollectiveMainloopFwdSm80ILi8ELi1ELb1EN4cute5tupleIJNS5_1CILi128EEENS7_ILi48EEENS7_ILi256EEEEEELi256ENS_6half_tEfNS_4arch4Sm80ELb0ELb1ELb1ELb1ELb1ELb0ELb1ELb0EEENS1_21CollectiveEpilogueFwdINS6_IJS8_SA_S9_EEENS6_IJNS7_ILi1EEESI_SI_EEESC_SE_Li256ELb1ELb1ELb0ELb0EEENS1_19SingleTileSchedulerILb1ELb0ELb1ELi128EEEEEEEEEvNT_6ParamsE,@"STO_CUDA_ENTRY STV_DEFAULT"
_ZN7cutlass13device_kernelIN5flash19enable_sm80_to_sm89INS1_16FlashAttnFwdSm80INS1_25CollectiveMainloopFwdSm80ILi8ELi1ELb1EN4cute5tupleIJNS5_1CILi128EEENS7_ILi48EEENS7_ILi256EEEEEELi256ENS_6half_tEfNS_4arch4Sm80ELb0ELb1ELb1ELb1ELb1ELb0ELb1ELb0EEENS1_21CollectiveEpilogueFwdINS6_IJS8_SA_S9_EEENS6_IJNS7_ILi1EEESI_SI_EEESC_SE_Li256ELb1ELb1ELb0ELb0EEENS1_19SingleTileSchedulerILb1ELb0ELb1ELi128EEEEEEEEEvNT_6ParamsE:
[----:B------:R-:W-:Y:S01]  /*0000*/  LDC R1, c[0x0][0x37c] ;  /* 0x0000df00ff017b82 */ /* 0x000fe20000000800 */
[----:B------:R-:W-:Y:S05]  /*0010*/  EXIT ;  /* 0x000000000000794d */ /* 0x000fea0003800000 */
.L_x_4:
        /* <DEDUP_REMOVED lines=14> */
.L_x_40:


//--------------------- .text._ZN7cutlass13device_kernelIN5flash19enable_sm80_to_sm89INS1_16FlashAttnFwdSm80INS1_25CollectiveMainloopFwdSm80ILi8ELi1ELb0EN4cute5tupleIJNS5_1CILi128EEENS7_ILi32EEENS7_ILi256EEEEEELi256ENS_6half_tEfNS_4arch4Sm80ELb0ELb1ELb1ELb1ELb1ELb1ELb1ELb0EEENS1_21CollectiveEpilogueFwdINS6_IJS8_SA_S9_EEENS6_IJNS7_ILi1EEESI_SI_EEESC_SE_Li256ELb1ELb1ELb0ELb0EEENS1_19SingleTileSchedulerILb1ELb0ELb1ELi128EEEEEEEEEvNT_6ParamsE --------------------------
	.section	.text._ZN7cutlass13device_kernelIN5flash19enable_sm80_to_sm89INS1_16FlashAttnFwdSm80INS1_25CollectiveMainloopFwdSm80ILi8ELi1ELb0EN4cute5tupleIJNS5_1CILi128EEENS7_ILi32EEENS7_ILi256EEEEEELi256ENS_6half_tEfNS_4arch4Sm80ELb0ELb1ELb1ELb1ELb1ELb1ELb1ELb0EEENS1_21CollectiveEpilogueFwdINS6_IJS8_SA_S9_EEENS6_IJNS7_ILi1EEESI_SI_EEESC_SE_Li256ELb1ELb1ELb0ELb0EEENS1_19SingleTileSchedulerILb1ELb0ELb1ELi128EEEEEEEEEvNT_6ParamsE,"ax",@progbits
	.align	128
.text._ZN7cutlass13device_kernelIN5flash19enable_sm80_to_sm89INS1_16FlashAttnFwdSm80INS1_25CollectiveMainloopFwdSm80ILi8ELi1ELb0EN4cute5tupleIJNS5_1CILi128EEENS7_ILi32EEENS7_ILi256EEEEEELi256ENS_6half_tEfNS_4arch4Sm80ELb0ELb1ELb1ELb1ELb1ELb1ELb1ELb0EEENS1_21CollectiveEpilogueFwdINS6_IJS8_SA_S9_EEENS6_IJNS7_ILi1EEESI_SI_EEESC_SE_Li256ELb1ELb1ELb0ELb0EEENS1_19SingleTileSchedulerILb1ELb0ELb1ELi128EEEEEEEEEvNT_6ParamsE:
        .type           _ZN7cutlass13device_kernelIN5flash19enable_sm80_to_sm89INS1_16FlashAttnFwdSm80INS1_25CollectiveMainloopFwdSm80ILi8ELi1ELb0EN4cute5tupleIJNS5_1CILi128EEENS7_ILi32EEENS7_ILi256EEEEEELi256ENS_6half_tEfNS_4arch4Sm80ELb0ELb1ELb1ELb1ELb1ELb1ELb1ELb0EEENS1_21CollectiveEpilogueFwdINS6_IJS8_SA_S9_EEENS6_IJNS7_ILi1EEESI_SI_EEESC_SE_Li256ELb1ELb1ELb0ELb0EEENS1_19SingleTileSchedulerILb1ELb0ELb1ELi128EEEEEEEEEvNT_6ParamsE,@function
        .size           _ZN7cutlass13device_kernelIN5flash19enable_sm80_to_sm89INS1_16FlashAttnFwdSm80INS1_25CollectiveMainloopFwdSm80ILi8ELi1ELb0EN4cute5tupleIJNS5_1CILi128EEENS7_ILi32EEENS7_ILi256EEEEEELi256ENS_6half_tEfNS_4arch4Sm80ELb0ELb1ELb1ELb1ELb1ELb1ELb1ELb0EEENS1_21CollectiveEpilogueFwdINS6_IJS8_SA_S9_EEENS6_IJNS7_ILi1EEESI_SI_EEESC_SE_Li256ELb1ELb1ELb0ELb0EEENS1_19SingleTileSchedulerILb1ELb0ELb1ELi128EEEEEEEEEvNT_6ParamsE,(.L_x_41 - _ZN7cutlass13device_kernelIN5flash19enable_sm80_to_sm89INS1_16FlashAttnFwdSm80INS1_25CollectiveMainloopFwdSm80ILi8ELi1ELb0EN4cute5tupleIJNS5_1CILi128EEENS7_ILi32EEENS7_ILi256EEEEEELi256ENS_6half_tEfNS_4arch4Sm80ELb0ELb1ELb1ELb1ELb1ELb1ELb1ELb0EEENS1_21CollectiveEpilogueFwdINS6_IJS8_SA_S9_EEENS6_IJNS7_ILi1EEESI_SI_EEESC_SE_Li256ELb1ELb1ELb0ELb0EEENS1_19SingleTileSchedulerILb1ELb0ELb1ELi128EEEEEEEEEvNT_6ParamsE)
        .other          _ZN7cutlass13device_kernelIN5flash19enable_sm80_to_sm89INS1_16FlashAttnFwdSm80INS1_25CollectiveMainloopFwdSm80ILi8ELi1ELb0EN4cute5tupleIJNS5_1CILi128EEENS7_ILi32EEENS7_ILi256EEEEEELi256ENS_6half_tEfNS_4arch4Sm80ELb0ELb1ELb1ELb1ELb1ELb1ELb1ELb0EEENS1_21CollectiveEpilogueFwdINS6_IJS8_SA_S9_EEENS6_IJNS7_ILi1EEESI_SI_EEESC_SE_Li256ELb1ELb1ELb0ELb0EEENS1_19SingleTileSchedulerILb1ELb0ELb1ELi128EEEEEEEEEvNT_6ParamsE,@"STO_CUDA_ENTRY STV_DEFAULT"
_ZN7cutlass13device_kernelIN5flash19enable_sm80_to_sm89INS1_16FlashAttnFwdSm80INS1_25CollectiveMainloopFwdSm80ILi8ELi1ELb0EN4cute5tupleIJNS5_1CILi128EEENS7_ILi32EEENS7_ILi256EEEEEELi256ENS_6half_tEfNS_4arch4Sm80ELb0ELb1ELb1ELb1ELb1ELb1ELb1ELb0EEENS1_21CollectiveEpilogueFwdINS6_IJS8_SA_S9_EEENS6_IJNS7_ILi1EEESI_SI_EEESC_SE_Li256ELb1ELb1ELb0ELb0EEENS1_19SingleTileSchedulerILb1ELb0ELb1ELi128EEEEEEEEEvNT_6ParamsE:
[----:B------:R-:W-:Y:S01]  /*0000*/  LDC R1, c[0x0][0x37c] ;  /* 0x0000df00ff017b82 */ /* 0x000fe20000000800 */
[----:B------:R-:W-:Y:S05]  /*0010*/  EXIT ;  /* 0x000000000000794d */ /* 0x000fea0003800000 */
.L_x_5:
        /* <DEDUP_REMOVED lines=14> */
.L_x_41:


//--------------------- .text._ZN7cutlass13device_kernelIN5flash19enable_sm80_to_sm89INS1_16FlashAttnFwdSm80INS1_25CollectiveMainloopFwdSm80ILi8ELi1ELb1EN4cute5tupleIJNS5_1CILi128EEENS7_ILi64EEENS7_ILi256EEEEEELi256ENS_6half_tEfNS_4arch4Sm80ELb1ELb0ELb1ELb0ELb1ELb0ELb1ELb0EEENS1_21CollectiveEpilogueFwdINS6_IJS8_SA_S9_EEENS6_IJNS7_ILi1EEESI_SI_EEESC_SE_Li256ELb0ELb1ELb0ELb0EEENS1_30DynamicPersistentTileSchedulerILi256ELi256ELb0ELb1ELb0EEEEEEEEEvNT_6ParamsE --------------------------
	.section	.text._ZN7cutlass13device_kernelIN5flash19enable_sm80_to_sm89INS1_16FlashAttnFwdSm80INS1_25CollectiveMainloopFwdSm80ILi8ELi1ELb1EN4cute5tupleIJNS5_1CILi128EEENS7_ILi64EEENS7_ILi256EEEEEELi256ENS_6half_tEfNS_4arch4Sm80ELb1ELb0ELb1ELb0ELb1ELb0ELb1ELb0EEENS1_21CollectiveEpilogueFwdINS6_IJS8_SA_S9_EEENS6_IJNS7_ILi1EEESI_SI_EEESC_SE_Li256ELb0ELb1ELb0ELb0EEENS1_30DynamicPersistentTileSchedulerILi256ELi256ELb0ELb1ELb0EEEEEEEEEvNT_6ParamsE,"ax",@progbits
	.align	128
.text._ZN7cutlass13device_kernelIN5flash19enable_sm80_to_sm89INS1_16FlashAttnFwdSm80INS1_25CollectiveMainloopFwdSm80ILi8ELi1ELb1EN4cute5tupleIJNS5_1CILi128EEENS7_ILi64EEENS7_ILi256EEEEEELi256ENS_6half_tEfNS_4arch4Sm80ELb1ELb0ELb1ELb0ELb1ELb0ELb1ELb0EEENS1_21CollectiveEpilogueFwdINS6_IJS8_SA_S9_EEENS6_IJNS7_ILi1EEESI_SI_EEESC_SE_Li256ELb0ELb1ELb0ELb0EEENS1_30DynamicPersistentTileSchedulerILi256ELi256ELb0ELb1ELb0EEEEEEEEEvNT_6ParamsE:
        .type           _ZN7cutlass13device_kernelIN5flash19enable_sm80_to_sm89INS1_16FlashAttnFwdSm80INS1_25CollectiveMainloopFwdSm80ILi8ELi1ELb1EN4cute5tupleIJNS5_1CILi128EEENS7_ILi64EEENS7_ILi256EEEEEELi256ENS_6half_tEfNS_4arch4Sm80ELb1ELb0ELb1ELb0ELb1ELb0ELb1ELb0EEENS1_21CollectiveEpilogueFwdINS6_IJS8_SA_S9_EEENS6_IJNS7_ILi1EEESI_SI_EEESC_SE_Li256ELb0ELb1ELb0ELb0EEENS1_30DynamicPersistentTileSchedulerILi256ELi256ELb0ELb1ELb0EEEEEEEEEvNT_6ParamsE,@function
        .size           _ZN7cutlass13device_kernelIN5flash19enable_sm80_to_sm89INS1_16FlashAttnFwdSm80INS1_25CollectiveMainloopFwdSm80ILi8ELi1ELb1EN4cute5tupleIJNS5_1CILi128EEENS7_ILi64EEENS7_ILi256EEEEEELi256ENS_6half_tEfNS_4arch4Sm80ELb1ELb0ELb1ELb0ELb1ELb0ELb1ELb0EEENS1_21CollectiveEpilogueFwdINS6_IJS8_SA_S9_EEENS6_IJNS7_ILi1EEESI_SI_EEESC_SE_Li256ELb0ELb1ELb0ELb0EEENS1_30DynamicPersistentTileSchedulerILi256ELi256ELb0ELb1ELb0EEEEEEEEEvNT_6ParamsE,(.L_x_42 - _ZN7cutlass13device_kernelIN5flash19enable_sm80_to_sm89INS1_16FlashAttnFwdSm80INS1_25CollectiveMainloopFwdSm80ILi8ELi1ELb1EN4cute5tupleIJNS5_1CILi128EEENS7_ILi64EEENS7_ILi256EEEEEELi256ENS_6half_tEfNS_4arch4Sm80ELb1ELb0ELb1ELb0ELb1ELb0ELb1ELb0EEENS1_21CollectiveEpilogueFwdINS6_IJS8_SA_S9_EEENS6_IJNS7_ILi1EEESI_SI_EEESC_SE_Li256ELb0ELb1ELb0ELb0EEENS1_30DynamicPersistentTileSchedulerILi256ELi256ELb0ELb1ELb0EEEEEEEEEvNT_6ParamsE)
        .other          _ZN7cutlass13device_kernelIN5flash19enable_sm80_to_sm89INS1_16FlashAttnFwdSm80INS1_25CollectiveMainloopFwdSm80ILi8ELi1ELb1EN4cute5tupleIJNS5_1CILi128EEENS7_ILi64EEENS7_ILi256EEEEEELi256ENS_6half_tEfNS_4arch4Sm80ELb1ELb0ELb1ELb0ELb1ELb0ELb1ELb0EEENS1_21CollectiveEpilogueFwdINS6_IJS8_SA_S9_EEENS6_IJNS7_ILi1EEESI_SI_EEESC_SE_Li256ELb0ELb1ELb0ELb0EEENS1_30DynamicPersistentTileSchedulerILi256ELi256ELb0ELb1ELb0EEEEEEEEEvNT_6ParamsE,@"STO_CUDA_ENTRY STV_DEFAULT"
_ZN7cutlass13device_kernelIN5flash19enable_sm80_to_sm89INS1_16FlashAttnFwdSm80INS1_25CollectiveMainloopFwdSm80ILi8ELi1ELb1EN4cute5tupleIJNS5_1CILi128EEENS7_ILi64EEENS7_ILi256EEEEEELi256ENS_6half_tEfNS_4arch4Sm80ELb1ELb0ELb1ELb0ELb1ELb0ELb1ELb0EEENS1_21CollectiveEpilogueFwdINS6_IJS8_SA_S9_EEENS6_IJNS7_ILi1EEESI_SI_EEESC_SE_Li256ELb0ELb1ELb0ELb0EEENS1_30DynamicPersistentTileSchedulerILi256ELi256ELb0ELb1ELb0EEEEEEEEEvNT_6ParamsE:
[----:B------:R-:W-:Y:S01]  /*0000*/  LDC R1, c[0x0][0x37c] ;  /* 0x0000df00ff017b82 */ /* 0x000fe20000000800 */
[----:B------:R-:W-:Y:S05]  /*0010*/  EXIT ;  /* 0x000000000000794d */ /* 0x000fea0003800000 */
.L_x_6:
        /* <DEDUP_REMOVED lines=14> */
.L_x_42:


//--------------------- .text._ZN7cutlass13device_kernelIN5flash19enable_sm80_to_sm89INS1_16FlashAttnFwdSm80INS1_25CollectiveMainloopFwdSm80ILi8ELi1ELb1EN4cute5tupleIJNS5_1CILi128EEENS7_ILi64EEENS7_ILi256EEEEEELi256ENS_6half_tEfNS_4arch4Sm80ELb1ELb0ELb1ELb1ELb1ELb0ELb1ELb0EEENS1_21CollectiveEpilogueFwdINS6_IJS8_SA_S9_EEENS6_IJNS7_ILi1EEESI_SI_EEESC_SE_Li256ELb1ELb1ELb0ELb0EEENS1_19SingleTileSchedulerILb1ELb0ELb1ELi128EEEEEEEEEvNT_6ParamsE --------------------------
	.section	.text._ZN7cutlass13device_kernelIN5flash19enable_sm80_to_sm89INS1_16FlashAttnFwdSm80INS1_25CollectiveMainloopFwdSm80ILi8ELi1ELb1EN4cute5tupleIJNS5_1CILi128EEENS7_ILi64EEENS7_ILi256EEEEEELi256ENS_6half_tEfNS_4arch4Sm80ELb1ELb0ELb1ELb1ELb1ELb0ELb1ELb0EEENS1_21CollectiveEpilogueFwdINS6_IJS8_SA_S9_EEENS6_IJNS7_ILi1EEESI_SI_EEESC_SE_Li256ELb1ELb1ELb0ELb0EEENS1_19SingleTileSchedulerILb1ELb0ELb1ELi128EEEEEEEEEvNT_6ParamsE,"ax",@progbits
	.align	128
.text._ZN7cutlass13device_kernelIN5flash19enable_sm80_to_sm89INS1_16FlashAttnFwdSm80INS1_25CollectiveMainloopFwdSm80ILi8ELi1ELb1EN4cute5tupleIJNS5_1CILi128EEENS7_ILi64EEENS7_ILi256EEEEEELi256ENS_6half_tEfNS_4arch4Sm80ELb1ELb0ELb1ELb1ELb1ELb0ELb1ELb0EEENS1_21CollectiveEpilogueFwdINS6_IJS8_SA_S9_EEENS6_IJNS7_ILi1EEESI_SI_EEESC_SE_Li256ELb1ELb1ELb0ELb0EEENS1_19SingleTileSchedulerILb1ELb0ELb1ELi128EEEEEEEEEvNT_6ParamsE:
        .type           _ZN7cutlass13device_kernelIN5flash19enable_sm80_to_sm89INS1_16FlashAttnFwdSm80INS1_25CollectiveMainloopFwdSm80ILi8ELi1ELb1EN4cute5tupleIJNS5_1CILi128EEENS7_ILi64EEENS7_ILi256EEEEEELi256ENS_6half_tEfNS_4arch4Sm80ELb1ELb0ELb1ELb1ELb1ELb0ELb1ELb0EEENS1_21CollectiveEpilogueFwdINS6_IJS8_SA_S9_EEENS6_IJNS7_ILi1EEESI_SI_EEESC_SE_Li256ELb1ELb1ELb0ELb0EEENS1_19SingleTileSchedulerILb1ELb0ELb1ELi128EEEEEEEEEvNT_6ParamsE,@function
        .size           _ZN7cutlass13device_kernelIN5flash19enable_sm80_to_sm89INS1_16FlashAttnFwdSm80INS1_25CollectiveMainloopFwdSm80ILi8ELi1ELb1EN4cute5tupleIJNS5_1CILi128EEENS7_ILi64EEENS7_ILi256EEEEEELi256ENS_6half_tEfNS_4arch4Sm80ELb1ELb0ELb1ELb1ELb1ELb0ELb1ELb0EEENS1_21CollectiveEpilogueFwdINS6_IJS8_SA_S9_EEENS6_IJNS7_ILi1EEESI_SI_EEESC_SE_Li256ELb1ELb1ELb0ELb0EEENS1_19SingleTileSchedulerILb1ELb0ELb1ELi128EEEEEEEEEvNT_6ParamsE,(.L_x_43 - _ZN7cutlass13device_kernelIN5flash19enable_sm80_to_sm89INS1_16FlashAttnFwdSm80INS1_25CollectiveMainloopFwdSm80ILi8ELi1ELb1EN4cute5tupleIJNS5_1CILi128EEENS7_ILi64EEENS7_ILi256EEEEEELi256ENS_6half_tEfNS_4arch4Sm80ELb1ELb0ELb1ELb1ELb1ELb0ELb1ELb0EEENS1_21CollectiveEpilogueFwdINS6_IJS8_SA_S9_EEENS6_IJNS7_ILi1EEESI_SI_EEESC_SE_Li256ELb1ELb1ELb0ELb0EEENS1_19SingleTileSchedulerILb1ELb0ELb1ELi128EEEEEEEEEvNT_6ParamsE)
        .other          _ZN7cutlass13device_kernelIN5flash19enable_sm80_to_sm89INS1_16FlashAttnFwdSm80INS1_25CollectiveMainloopFwdSm80ILi8ELi1ELb1EN4cute5tupleIJNS5_1CILi128EEENS7_ILi64EEENS7_ILi256EEEEEELi256ENS_6half_tEfNS_4arch4Sm80ELb1ELb0ELb1ELb1ELb1ELb0ELb1ELb0EEENS1_21CollectiveEpilogueFwdINS6_IJS8_SA_S9_EEENS6_IJNS7_ILi1EEESI_SI_EEESC_SE_Li256ELb1ELb1ELb0ELb0EEENS1_19SingleTileSchedulerILb1ELb0ELb1ELi128EEEEEEEEEvNT_6ParamsE,@"STO_CUDA_ENTRY STV_DEFAULT"
_ZN7cutlass13device_kernelIN5flash19enable_sm80_to_sm89INS1_16FlashAttnFwdSm80INS1_25CollectiveMainloopFwdSm80ILi8ELi1ELb1EN4cute5tupleIJNS5_1CILi128EEENS7_ILi64EEENS7_ILi256EEEEEELi256ENS_6half_tEfNS_4arch4Sm80ELb1ELb0ELb1ELb1ELb1ELb0ELb1ELb0EEENS1_21CollectiveEpilogueFwdINS6_IJS8_SA_S9_EEENS6_IJNS7_ILi1EEESI_SI_EEESC_SE_Li256ELb1ELb1ELb0ELb0EEENS1_19SingleTileSchedulerILb1ELb0ELb1ELi128EEEEEEEEEvNT_6ParamsE:
[----:B------:R-:W-:Y:S01]  /*0000*/  LDC R1, c[0x0][0x37c] ;  /* 0x0000df00ff017b82 */ /* 0x000fe20000000800 */
[----:B------:R-:W-:Y:S05]  /*0010*/  EXIT ;  /* 0x000000000000794d */ /* 0x000fea0003800000 */
.L_x_7:
        /* <DEDUP_REMOVED lines=14> */
.L_x_43:


//--------------------- .text._ZN7cutlass13device_kernelIN5flash19enable_sm80_to_sm89INS1_16FlashAttnFwdSm80INS1_25CollectiveMainloopFwdSm80ILi8ELi1ELb0EN4cute5tupleIJNS5_1CILi128EEENS7_ILi32EEENS7_ILi256EEEEEELi256ENS_6half_tEfNS_4arch4Sm80ELb1ELb0ELb1ELb1ELb1ELb1ELb1ELb0EEENS1_21CollectiveEpilogueFwdINS6_IJS8_SA_S9_EEENS6_IJNS7_ILi1EEESI_SI_EEESC_SE_Li256ELb1ELb1ELb0ELb0EEENS1_19SingleTileSchedulerILb1ELb0ELb1ELi128EEEEEEEEEvNT_6ParamsE --------------------------
	.section	.text._ZN7cutlass13device_kernelIN5flash19enable_sm80_to_sm89INS1_16FlashAttnFwdSm80INS1_25CollectiveMainloopFwdSm80ILi8ELi1ELb0EN4cute5tupleIJNS5_1CILi128EEENS7_ILi32EEENS7_ILi256EEEEEELi256ENS_6half_tEfNS_4arch4Sm80ELb1ELb0ELb1ELb1ELb1ELb1ELb1ELb0EEENS1_21CollectiveEpilogueFwdINS6_IJS8_SA_S9_EEENS6_IJNS7_ILi1EEESI_SI_EEESC_SE_Li256ELb1ELb1ELb0ELb0EEENS1_19SingleTileSchedulerILb1ELb0ELb1ELi128EEEEEEEEEvNT_6ParamsE,"ax",@progbits
	.align	128
.text._ZN7cutlass13device_kernelIN5flash19enable_sm80_to_sm89INS1_16FlashAttnFwdSm80INS1_25CollectiveMainloopFwdSm80ILi8ELi1ELb0EN4cute5tupleIJNS5_1CILi128EEENS7_ILi32EEENS7_ILi256EEEEEELi256ENS_6half_tEfNS_4arch4Sm80ELb1ELb0ELb1ELb1ELb1ELb1ELb1ELb0EEENS1_21CollectiveEpilogueFwdINS6_IJS8_SA_S9_EEENS6_IJNS7_ILi1EEESI_SI_EEESC_SE_Li256ELb1ELb1ELb0ELb0EEENS1_19SingleTileSchedulerILb1ELb0ELb1ELi128EEEEEEEEEvNT_6ParamsE:
        .type           _ZN7cutlass13device_kernelIN5flash19enable_sm80_to_sm89INS1_16FlashAttnFwdSm80INS1_25CollectiveMainloopFwdSm80ILi8ELi1ELb0EN4cute5tupleIJNS5_1CILi128EEENS7_ILi32EEENS7_ILi256EEEEEELi256ENS_6half_tEfNS_4arch4Sm80ELb1ELb0ELb1ELb1ELb1ELb1ELb1ELb0EEENS1_21CollectiveEpilogueFwdINS6_IJS8_SA_S9_EEENS6_IJNS7_ILi1EEESI_SI_EEESC_SE_Li256ELb1ELb1ELb0ELb0EEENS1_19SingleTileSchedulerILb1ELb0ELb1ELi128EEEEEEEEEvNT_6ParamsE,@function
        .size           _ZN7cutlass13device_kernelIN5flash19enable_sm80_to_sm89INS1_16FlashAttnFwdSm80INS1_25CollectiveMainloopFwdSm80ILi8ELi1ELb0EN4cute5tupleIJNS5_1CILi128EEENS7_ILi32EEENS7_ILi256EEEEEELi256ENS_6half_tEfNS_4arch4Sm80ELb1ELb0ELb1ELb1ELb1ELb1ELb1ELb0EEENS1_21CollectiveEpilogueFwdINS6_IJS8_SA_S9_EEENS6_IJNS7_ILi1EEESI_SI_EEESC_SE_Li256ELb1ELb1ELb0ELb0EEENS1_19SingleTileSchedulerILb1ELb0ELb1ELi128EEEEEEEEEvNT_6ParamsE,(.L_x_44 - _ZN7cutlass13device_kernelIN5flash19enable_sm80_to_sm89INS1_16FlashAttnFwdSm80INS1_25CollectiveMainloopFwdSm80ILi8ELi1ELb0EN4cute5tupleIJNS5_1CILi128EEENS7_ILi32EEENS7_ILi256EEEEEELi256ENS_6half_tEfNS_4arch4Sm80ELb1ELb0ELb1ELb1ELb1ELb1ELb1ELb0EEENS1_21CollectiveEpilogueFwdINS6_IJS8_SA_S9_EEENS6_IJNS7_ILi1EEESI_SI_EEESC_SE_Li256ELb1ELb1ELb0ELb0EEENS1_19SingleTileSchedulerILb1ELb0ELb1ELi128EEEEEEEEEvNT_6ParamsE)
        .other          _ZN7cutlass13device_kernelIN5flash19enable_sm80_to_sm89INS1_16FlashAttnFwdSm80INS1_25CollectiveMainloopFwdSm80ILi8ELi1ELb0EN4cute5tupleIJNS5_1CILi128EEENS7_ILi32EEENS7_ILi256EEEEEELi256ENS_6half_tEfNS_4arch4Sm80ELb1ELb0ELb1ELb1ELb1ELb1ELb1ELb0EEENS1_21CollectiveEpilogueFwdINS6_IJS8_SA_S9_EEENS6_IJNS7_ILi1EEESI_SI_EEESC_SE_Li256ELb1ELb1ELb0ELb0EEENS1_19SingleTileSchedulerILb1ELb0ELb1ELi128EEEEEEEEEvNT_6ParamsE,@"STO_CUDA_ENTRY STV_DEFAULT"
_ZN7cutlass13device_kernelIN5flash19enable_sm80_to_sm89INS1_16FlashAttnFwdSm80INS1_25CollectiveMainloopFwdSm80ILi8ELi1ELb0EN4cute5tupleIJNS5_1CILi128EEENS7_ILi32EEENS7_ILi256EEEEEELi256ENS_6half_tEfNS_4arch4Sm80ELb1ELb0ELb1ELb1ELb1ELb1ELb1ELb0EEENS1_21CollectiveEpilogueFwdINS6_IJS8_SA_S9_EEENS6_IJNS7_ILi1EEESI_SI_EEESC_SE_Li256ELb1ELb1ELb0ELb0EEENS1_19SingleTileSchedulerILb1ELb0ELb1ELi128EEEEEEEEEvNT_6ParamsE:
[----:B------:R-:W-:Y:S01]  /*0000*/  LDC R1, c[0x0][0x37c] ;  /* 0x0000df00ff017b82 */ /* 0x000fe20000000800 */
[----:B------:R-:W-:Y:S05]  /*0010*/  EXIT ;  /* 0x000000000000794d */ /* 0x000fea0003800000 */
.L_x_8:
        /* <DEDUP_REMOVED lines=14> */
.L_x_44:


//--------------------- .text._ZN7cutlass13device_kernelIN5flash19enable_sm80_to_sm89INS1_16FlashAttnFwdSm80INS1_25CollectiveMainloopFwdSm80ILi8ELi1ELb0EN4cute5tupleIJNS5_1CILi128EEENS7_ILi96EEENS7_ILi256EEEEEELi256ENS_6half_tEfNS_4arch4Sm80ELb0ELb0ELb1ELb0ELb1ELb0ELb1ELb0EEENS1_21CollectiveEpilogueFwdINS6_IJS8_SA_S9_EEENS6_IJNS7_ILi1EEESI_SI_EEESC_SE_Li256ELb0ELb1ELb0ELb0EEENS1_19SingleTileSchedulerILb0ELb0ELb1ELi128EEEEEEEEEvNT_6ParamsE --------------------------
	.section	.text._ZN7cutlass13device_kernelIN5flash19enable_sm80_to_sm89INS1_16FlashAttnFwdSm80INS1_25CollectiveMainloopFwdSm80ILi8ELi1ELb0EN4cute5tupleIJNS5_1CILi128EEENS7_ILi96EEENS7_ILi256EEEEEELi256ENS_6half_tEfNS_4arch4Sm80ELb0ELb0ELb1ELb0ELb1ELb0ELb1ELb0EEENS1_21CollectiveEpilogueFwdINS6_IJS8_SA_S9_EEENS6_IJNS7_ILi1EEESI_SI_EEESC_SE_Li256ELb0ELb1ELb0ELb0EEENS1_19SingleTileSchedulerILb0ELb0ELb1ELi128EEEEEEEEEvNT_6ParamsE,"ax",@progbits
	.align	128
.text._ZN7cutlass13device_kernelIN5flash19enable_sm80_to_sm89INS1_16FlashAttnFwdSm80INS1_25CollectiveMainloopFwdSm80ILi8ELi1ELb0EN4cute5tupleIJNS5_1CILi128EEENS7_ILi96EEENS7_ILi256EEEEEELi256ENS_6half_tEfNS_4arch4Sm80ELb0ELb0ELb1ELb0ELb1ELb0ELb1ELb0EEENS1_21CollectiveEpilogueFwdINS6_IJS8_SA_S9_EEENS6_IJNS7_ILi1EEESI_SI_EEESC_SE_Li256ELb0ELb1ELb0ELb0EEENS1_19SingleTileSchedulerILb0ELb0ELb1ELi128EEEEEEEEEvNT_6ParamsE:
        .type           _ZN7cutlass13device_kernelIN5flash19enable_sm80_to_sm89INS1_16FlashAttnFwdSm80INS1_25CollectiveMainloopFwdSm80ILi8ELi1ELb0EN4cute5tupleIJNS5_1CILi128EEENS7_ILi96EEENS7_ILi256EEEEEELi256ENS_6half_tEfNS_4arch4Sm80ELb0ELb0ELb1ELb0ELb1ELb0ELb1ELb0EEENS1_21CollectiveEpilogueFwdINS6_IJS8_SA_S9_EEENS6_IJNS7_ILi1EEESI_SI_EEESC_SE_Li256ELb0ELb1ELb0ELb0EEENS1_19SingleTileSchedulerILb0ELb0ELb1ELi128EEEEEEEEEvNT_6ParamsE,@function
        .size           _ZN7cutlass13device_kernelIN5flash19enable_sm80_to_sm89INS1_16FlashAttnFwdSm80INS1_25CollectiveMainloopFwdSm80ILi8ELi1ELb0EN4cute5tupleIJNS5_1CILi128EEENS7_ILi96EEENS7_ILi256EEEEEELi256ENS_6half_tEfNS_4arch4Sm80ELb0ELb0ELb1ELb0ELb1ELb0ELb1ELb0EEENS1_21CollectiveEpilogueFwdINS6_IJS8_SA_S9_EEENS6_IJNS7_ILi1EEESI_SI_EEESC_SE_Li256ELb0ELb1ELb0ELb0EEENS1_19SingleTileSchedulerILb0ELb0ELb1ELi128EEEEEEEEEvNT_6ParamsE,(.L_x_45 - _ZN7cutlass13device_kernelIN5flash19enable_sm80_to_sm89INS1_16FlashAttnFwdSm80INS1_25CollectiveMainloopFwdSm80ILi8ELi1ELb0EN4cute5tupleIJNS5_1CILi128EEENS7_ILi96EEENS7_ILi256EEEEEELi256ENS_6half_tEfNS_4arch4Sm80ELb0ELb0ELb1ELb0ELb1ELb0ELb1ELb0EEENS1_21CollectiveEpilogueFwdINS6_IJS8_SA_S9_EEENS6_IJNS7_ILi1EEESI_SI_EEESC_SE_Li256ELb0ELb1ELb0ELb0EEENS1_19SingleTileSchedulerILb0ELb0ELb1ELi128EEEEEEEEEvNT_6ParamsE)
        .other          _ZN7cutlass13device_kernelIN5flash19enable_sm80_to_sm89INS1_16FlashAttnFwdSm80INS1_25CollectiveMainloopFwdSm80ILi8ELi1ELb0EN4cute5tupleIJNS5_1CILi128EEENS7_ILi96EEENS7_ILi256EEEEEELi256ENS_6half_tEfNS_4arch4Sm80ELb0ELb0ELb1ELb0ELb1ELb0ELb1ELb0EEENS1_21CollectiveEpilogueFwdINS6_IJS8_SA_S9_EEENS6_IJNS7_ILi1EEESI_SI_EEESC_SE_Li256ELb0ELb1ELb0ELb0EEENS1_19SingleTileSchedulerILb0ELb0ELb1ELi128EEEEEEEEEvNT_6ParamsE,@"STO_CUDA_ENTRY STV_DEFAULT"
_ZN7cutlass13device_kernelIN5flash19enable_sm80_to_sm89INS1_16FlashAttnFwdSm80INS1_25CollectiveMainloopFwdSm80ILi8ELi1ELb0EN4cute5tupleIJNS5_1CILi128EEENS7_ILi96EEENS7_ILi256EEEEEELi256ENS_6half_tEfNS_4arch4Sm80ELb0ELb0ELb1ELb0ELb1ELb0ELb1ELb0EEENS1_21CollectiveEpilogueFwdINS6_IJS8_SA_S9_EEENS6_IJNS7_ILi1EEESI_SI_EEESC_SE_Li256ELb0ELb1ELb0ELb0EEENS1_19SingleTileSchedulerILb0ELb0ELb1ELi128EEEEEEEEEvNT_6ParamsE:
[----:B------:R-:W-:Y:S01]  /*0000*/  LDC R1, c[0x0][0x37c] ;  /* 0x0000df00ff017b82 */ /* 0x000fe20000000800 */
[----:B------:R-:W-:Y:S05]  /*0010*/  EXIT ;  /* 0x000000000000794d */ /* 0x000fea0003800000 */
.L_x_9:
        /* <DEDUP_REMOVED lines=14> */
.L_x_45:


//--------------------- .text._ZN7cutlass13device_kernelIN5flash19enable_sm80_to_sm89INS1_16FlashAttnFwdSm80INS1_25CollectiveMainloopFwdSm80ILi8ELi1ELb0EN4cute5tupleIJNS5_1CILi128EEENS7_ILi96EEENS7_ILi256EEEEEELi256ENS_6half_tEfNS_4arch4Sm80ELb0ELb0ELb1ELb1ELb1ELb0ELb1ELb0EEENS1_21CollectiveEpilogueFwdINS6_IJS8_SA_S9_EEENS6_IJNS7_ILi1EEESI_SI_EEESC_SE_Li256ELb1ELb1ELb0ELb0EEENS1_19SingleTileSchedulerILb1ELb0ELb1ELi128EEEEEEEEEvNT_6ParamsE --------------------------
	.section	.text._ZN7cutlass13device_kernelIN5flash19enable_sm80_to_sm89INS1_16FlashAttnFwdSm80INS1_25CollectiveMainloopFwdSm80ILi8ELi1ELb0EN4cute5tupleIJNS5_1CILi128EEENS7_ILi96EEENS7_ILi256EEEEEELi256ENS_6half_tEfNS_4arch4Sm80ELb0ELb0ELb1ELb1ELb1ELb0ELb1ELb0EEENS1_21CollectiveEpilogueFwdINS6_IJS8_SA_S9_EEENS6_IJNS7_ILi1EEESI_SI_EEESC_SE_Li256ELb1ELb1ELb0ELb0EEENS1_19SingleTileSchedulerILb1ELb0ELb1ELi128EEEEEEEEEvNT_6ParamsE,"ax",@progbits
	.align	128
.text._ZN7cutlass13device_kernelIN5flash19enable_sm80_to_sm89INS1_16FlashAttnFwdSm80INS1_25CollectiveMainloopFwdSm80ILi8ELi1ELb0EN4cute5tupleIJNS5_1CILi128EEENS7_ILi96EEENS7_ILi256EEEEEELi256ENS_6half_tEfNS_4arch4Sm80ELb0ELb0ELb1ELb1ELb1ELb0ELb1ELb0EEENS1_21CollectiveEpilogueFwdINS6_IJS8_SA_S9_EEENS6_IJNS7_ILi1EEESI_SI_EEESC_SE_Li256ELb1ELb1ELb0ELb0EEENS1_19SingleTileSchedulerILb1ELb0ELb1ELi128EEEEEEEEEvNT_6ParamsE:
        .type           _ZN7cutlass13device_kernelIN5flash19enable_sm80_to_sm89INS1_16FlashAttnFwdSm80INS1_25CollectiveMainloopFwdSm80ILi8ELi1ELb0EN4cute5tupleIJNS5_1CILi128EEENS7_ILi96EEENS7_ILi256EEEEEELi256ENS_6half_tEfNS_4arch4Sm80ELb0ELb0ELb1ELb1ELb1ELb0ELb1ELb0EEENS1_21CollectiveEpilogueFwdINS6_IJS8_SA_S9_EEENS6_IJNS7_ILi1EEESI_SI_EEESC_SE_Li256ELb1ELb1ELb0ELb0EEENS1_19SingleTileSchedulerILb1ELb0ELb1ELi128EEEEEEEEEvNT_6ParamsE,@function
        .size           _ZN7cutlass13device_kernelIN5flash19enable_sm80_to_sm89INS1_16FlashAttnFwdSm80INS1_25CollectiveMainloopFwdSm80ILi8ELi1ELb0EN4cute5tupleIJNS5_1CILi128EEENS7_ILi96EEENS7_ILi256EEEEEELi256ENS_6half_tEfNS_4arch4Sm80ELb0ELb0ELb1ELb1ELb1ELb0ELb1ELb0EEENS1_21CollectiveEpilogueFwdINS6_IJS8_SA_S9_EEENS6_IJNS7_ILi1EEESI_SI_EEESC_SE_Li256ELb1ELb1ELb0ELb0EEENS1_19SingleTileSchedulerILb1ELb0ELb1ELi128EEEEEEEEEvNT_6ParamsE,(.L_x_46 - _ZN7cutlass13device_kernelIN5flash19enable_sm80_to_sm89INS1_16FlashAttnFwdSm80INS1_25CollectiveMainloopFwdSm80ILi8ELi1ELb0EN4cute5tupleIJNS5_1CILi128EEENS7_ILi96EEENS7_ILi256EEEEEELi256ENS_6half_tEfNS_4arch4Sm80ELb0ELb0ELb1ELb1ELb1ELb0ELb1ELb0EEENS1_21CollectiveEpilogueFwdINS6_IJS8_SA_S9_EEENS6_IJNS7_ILi1EEESI_SI_EEESC_SE_Li256ELb1ELb1ELb0ELb0EEENS1_19SingleTileSchedulerILb1ELb0ELb1ELi128EEEEEEEEEvNT_6ParamsE)
        .other          _ZN7cutlass13device_kernelIN5flash19enable_sm80_to_sm89INS1_16FlashAttnFwdSm80INS1_25CollectiveMainloopFwdSm80ILi8ELi1ELb0EN4cute5tupleIJNS5_1CILi128EEENS7_ILi96EEENS7_ILi256EEEEEELi256ENS_6half_tEfNS_4arch4Sm80ELb0ELb0ELb1ELb1ELb1ELb0ELb1ELb0EEENS1_21CollectiveEpilogueFwdINS6_IJS8_SA_S9_EEENS6_IJNS7_ILi1EEESI_SI_EEESC_SE_Li256ELb1ELb1ELb0ELb0EEENS1_19SingleTileSchedulerILb1ELb0ELb1ELi128EEEEEEEEEvNT_6ParamsE,@"STO_CUDA_ENTRY STV_DEFAULT"
_ZN7cutlass13device_kernelIN5flash19enable_sm80_to_sm89INS1_16FlashAttnFwdSm80INS1_25CollectiveMainloopFwdSm80ILi8ELi1ELb0EN4cute5tupleIJNS5_1CILi128EEENS7_ILi96EEENS7_ILi256EEEEEELi256ENS_6half_tEfNS_4arch4Sm80ELb0ELb0ELb1ELb1ELb1ELb0ELb1ELb0EEENS1_21CollectiveEpilogueFwdINS6_IJS8_SA_S9_EEENS6_IJNS7_ILi1EEESI_SI_EEESC_SE_Li256ELb1ELb1ELb0ELb0EEENS1_19SingleTileSchedulerILb1ELb0ELb1ELi128EEEEEEEEEvNT_6ParamsE:
[----:B------:R-:W-:Y:S01]  /*0000*/  LDC R1, c[0x0][0x37c] ;  /* 0x0000df00ff017b82 */ /* 0x000fe20000000800 */
[----:B------:R-:W-:Y:S05]  /*0010*/  EXIT ;  /* 0x000000000000794d */ /* 0x000fea0003800000 */
.L_x_10:
        /* <DEDUP_REMOVED lines=14> */
.L_x_46:


//--------------------- .text._ZN7cutlass13device_kernelIN5flash19enable_sm80_to_sm89INS1_16FlashAttnFwdSm80INS1_25CollectiveMainloopFwdSm80ILi8ELi1ELb0EN4cute5tupleIJNS5_1CILi128EEENS7_ILi48EEENS7_ILi256EEEEEELi256ENS_6half_tEfNS_4arch4Sm80ELb0ELb0ELb1ELb1ELb1ELb1ELb1ELb0EEENS1_21CollectiveEpilogueFwdINS6_IJS8_SA_S9_EEENS6_IJNS7_ILi1EEESI_SI_EEESC_SE_Li256ELb1ELb1ELb0ELb0EEENS1_19SingleTileSchedulerILb1ELb0ELb1ELi128EEEEEEEEEvNT_6ParamsE --------------------------
	.section	.text._ZN7cutlass13device_kernelIN5flash19enable_sm80_to_sm89INS1_16FlashAttnFwdSm80INS1_25CollectiveMainloopFwdSm80ILi8ELi1ELb0EN4cute5tupleIJNS5_1CILi128EEENS7_ILi48EEENS7_ILi256EEEEEELi256ENS_6half_tEfNS_4arch4Sm80ELb0ELb0ELb1ELb1ELb1ELb1ELb1ELb0EEENS1_21CollectiveEpilogueFwdINS6_IJS8_SA_S9_EEENS6_IJNS7_ILi1EEESI_SI_EEESC_SE_Li256ELb1ELb1ELb0ELb0EEENS1_19SingleTileSchedulerILb1ELb0ELb1ELi128EEEEEEEEEvNT_6ParamsE,"ax",@progbits
	.align	128
.text._ZN7cutlass13device_kernelIN5flash19enable_sm80_to_sm89INS1_16FlashAttnFwdSm80INS1_25CollectiveMainloopFwdSm80ILi8ELi1ELb0EN4cute5tupleIJNS5_1CILi128EEENS7_ILi48EEENS7_ILi256EEEEEELi256ENS_6half_tEfNS_4arch4Sm80ELb0ELb0ELb1ELb1ELb1ELb1ELb1ELb0EEENS1_21CollectiveEpilogueFwdINS6_IJS8_SA_S9_EEENS6_IJNS7_ILi1EEESI_SI_EEESC_SE_Li256ELb1ELb1ELb0ELb0EEENS1_19SingleTileSchedulerILb1ELb0ELb1ELi128EEEEEEEEEvNT_6ParamsE:
        .type           _ZN7cutlass13device_kernelIN5flash19enable_sm80_to_sm89INS1_16FlashAttnFwdSm80INS1_25CollectiveMainloopFwdSm80ILi8ELi1ELb0EN4cute5tupleIJNS5_1CILi128EEENS7_ILi48EEENS7_ILi256EEEEEELi256ENS_6half_tEfNS_4arch4Sm80ELb0ELb0ELb1ELb1ELb1ELb1ELb1ELb0EEENS1_21CollectiveEpilogueFwdINS6_IJS8_SA_S9_EEENS6_IJNS7_ILi1EEESI_SI_EEESC_SE_Li256ELb1ELb1ELb0ELb0EEENS1_19SingleTileSchedulerILb1ELb0ELb1ELi128EEEEEEEEEvNT_6ParamsE,@function
        .size           _ZN7cutlass13device_kernelIN5flash19enable_sm80_to_sm89INS1_16FlashAttnFwdSm80INS1_25CollectiveMainloopFwdSm80ILi8ELi1ELb0EN4cute5tupleIJNS5_1CILi128EEENS7_ILi48EEENS7_ILi256EEEEEELi256ENS_6half_tEfNS_4arch4Sm80ELb0ELb0ELb1ELb1ELb1ELb1ELb1ELb0EEENS1_21CollectiveEpilogueFwdINS6_IJS8_SA_S9_EEENS6_IJNS7_ILi1EEESI_SI_EEESC_SE_Li256ELb1ELb1ELb0ELb0EEENS1_19SingleTileSchedulerILb1ELb0ELb1ELi128EEEEEEEEEvNT_6ParamsE,(.L_x_47 - _ZN7cutlass13device_kernelIN5flash19enable_sm80_to_sm89INS1_16FlashAttnFwdSm80INS1_25CollectiveMainloopFwdSm80ILi8ELi1ELb0EN4cute5tupleIJNS5_1CILi128EEENS7_ILi48EEENS7_ILi256EEEEEELi256ENS_6half_tEfNS_4arch4Sm80ELb0ELb0ELb1ELb1ELb1ELb1ELb1ELb0EEENS1_21CollectiveEpilogueFwdINS6_IJS8_SA_S9_EEENS6_IJNS7_ILi1EEESI_SI_EEESC_SE_Li256ELb1ELb1ELb0ELb0EEENS1_19SingleTileSchedulerILb1ELb0ELb1ELi128EEEEEEEEEvNT_6ParamsE)
        .other          _ZN7cutlass13device_kernelIN5flash19enable_sm80_to_sm89INS1_16FlashAttnFwdSm80INS1_25CollectiveMainloopFwdSm80ILi8ELi1ELb0EN4cute5tupleIJNS5_1CILi128EEENS7_ILi48EEENS7_ILi256EEEEEELi256ENS_6half_tEfNS_4arch4Sm80ELb0ELb0ELb1ELb1ELb1ELb1ELb1ELb0EEENS1_21CollectiveEpilogueFwdINS6_IJS8_SA_S9_EEENS6_IJNS7_ILi1EEESI_SI_EEESC_SE_Li256ELb1ELb1ELb0ELb0EEENS1_19SingleTileSchedulerILb1ELb0ELb1ELi128EEEEEEEEEvNT_6ParamsE,@"STO_CUDA_ENTRY STV_DEFAULT"
_ZN7cutlass13device_kernelIN5flash19enable_sm80_to_sm89INS1_16FlashAttnFwdSm80INS1_25CollectiveMainloopFwdSm80ILi8ELi1ELb0EN4cute5tupleIJNS5_1CILi128EEENS7_ILi48EEENS7_ILi256EEEEEELi256ENS_6half_tEfNS_4arch4Sm80ELb0ELb0ELb1ELb1ELb1ELb1ELb1ELb0EEENS1_21CollectiveEpilogueFwdINS6_IJS8_SA_S9_EEENS6_IJNS7_ILi1EEESI_SI_EEESC_SE_Li256ELb1ELb1ELb0ELb0EEENS1_19SingleTileSchedulerILb1ELb0ELb1ELi128EEEEEEEEEvNT_6ParamsE:
[----:B------:R-:W-:Y:S01]  /*0000*/  LDC R1, c[0x0][0x37c] ;  /* 0x0000df00ff017b82 */ /* 0x000fe20000000800 */
[----:B------:R-:W-:Y:S05]  /*0010*/  EXIT ;  /* 0x000000000000794d */ /* 0x000fea0003800000 */
.L_x_11:
        /* <DEDUP_REMOVED lines=14> */
.L_x_47:


//--------------------- .text._ZN7cutlass13device_kernelIN5flash19enable_sm80_to_sm89INS1_16FlashAttnFwdSm80INS1_25CollectiveMainloopFwdSm80ILi8ELi1ELb0EN4cute5tupleIJNS5_1CILi128EEENS7_ILi64EEENS7_ILi256EEEEEELi256ENS_6half_tEfNS_4arch4Sm80ELb0ELb1ELb1ELb0ELb1ELb0ELb1ELb0EEENS1_21CollectiveEpilogueFwdINS6_IJS8_SA_S9_EEENS6_IJNS7_ILi1EEESI_SI_EEESC_SE_Li256ELb0ELb1ELb0ELb0EEENS1_19SingleTileSchedulerILb0ELb0ELb1ELi128EEEEEEEEEvNT_6ParamsE --------------------------
	.section	.text._ZN7cutlass13device_kernelIN5flash19enable_sm80_to_sm89INS1_16FlashAttnFwdSm80INS1_25CollectiveMainloopFwdSm80ILi8ELi1ELb0EN4cute5tupleIJNS5_1CILi128EEENS7_ILi64EEENS7_ILi256EEEEEELi256ENS_6half_tEfNS_4arch4Sm80ELb0ELb1ELb1ELb0ELb1ELb0ELb1ELb0EEENS1_21CollectiveEpilogueFwdINS6_IJS8_SA_S9_EEENS6_IJNS7_ILi1EEESI_SI_EEESC_SE_Li256ELb0ELb1ELb0ELb0EEENS1_19SingleTileSchedulerILb0ELb0ELb1ELi128EEEEEEEEEvNT_6ParamsE,"ax",@progbits
	.align	128
.text._ZN7cutlass13device_kernelIN5flash19enable_sm80_to_sm89INS1_16FlashAttnFwdSm80INS1_25CollectiveMainloopFwdSm80ILi8ELi1ELb0EN4cute5tupleIJNS5_1CILi128EEENS7_ILi64EEENS7_ILi256EEEEEELi256ENS_6half_tEfNS_4arch4Sm80ELb0ELb1ELb1ELb0ELb1ELb0ELb1ELb0EEENS1_21CollectiveEpilogueFwdINS6_IJS8_SA_S9_EEENS6_IJNS7_ILi1EEESI_SI_EEESC_SE_Li256ELb0ELb1ELb0ELb0EEENS1_19SingleTileSchedulerILb0ELb0ELb1ELi128EEEEEEEEEvNT_6ParamsE:
        .type           _ZN7cutlass13device_kernelIN5flash19enable_sm80_to_sm89INS1_16FlashAttnFwdSm80INS1_25CollectiveMainloopFwdSm80ILi8ELi1ELb0EN4cute5tupleIJNS5_1CILi128EEENS7_ILi64EEENS7_ILi256EEEEEELi256ENS_6half_tEfNS_4arch4Sm80ELb0ELb1ELb1ELb0ELb1ELb0ELb1ELb0EEENS1_21CollectiveEpilogueFwdINS6_IJS8_SA_S9_EEENS6_IJNS7_ILi1EEESI_SI_EEESC_SE_Li256ELb0ELb1ELb0ELb0EEENS1_19SingleTileSchedulerILb0ELb0ELb1ELi128EEEEEEEEEvNT_6ParamsE,@function
        .size           _ZN7cutlass13device_kernelIN5flash19enable_sm80_to_sm89INS1_16FlashAttnFwdSm80INS1_25CollectiveMainloopFwdSm80ILi8ELi1ELb0EN4cute5tupleIJNS5_1CILi128EEENS7_ILi64EEENS7_ILi256EEEEEELi256ENS_6half_tEfNS_4arch4Sm80ELb0ELb1ELb1ELb0ELb1ELb0ELb1ELb0EEENS1_21CollectiveEpilogueFwdINS6_IJS8_SA_S9_EEENS6_IJNS7_ILi1EEESI_SI_EEESC_SE_Li256ELb0ELb1ELb0ELb0EEENS1_19SingleTileSchedulerILb0ELb0ELb1ELi128EEEEEEEEEvNT_6ParamsE,(.L_x_48 - _ZN7cutlass13device_kernelIN5flash19enable_sm80_to_sm89INS1_16FlashAttnFwdSm80INS1_25CollectiveMainloopFwdSm80ILi8ELi1ELb0EN4cute5tupleIJNS5_1CILi128EEENS7_ILi64EEENS7_ILi256EEEEEELi256ENS_6half_tEfNS_4arch4Sm80ELb0ELb1ELb1ELb0ELb1ELb0ELb1ELb0EEENS1_21CollectiveEpilogueFwdINS6_IJS8_SA_S9_EEENS6_IJNS7_ILi1EEESI_SI_EEESC_SE_Li256ELb0ELb1ELb0ELb0EEENS1_19SingleTileSchedulerILb0ELb0ELb1ELi128EEEEEEEEEvNT_6ParamsE)
        .other          _ZN7cutlass13device_kernelIN5flash19enable_sm80_to_sm89INS1_16FlashAttnFwdSm80INS1_25CollectiveMainloopFwdSm80ILi8ELi1ELb0EN4cute5tupleIJNS5_1CILi128EEENS7_ILi64EEENS7_ILi256EEEEEELi256ENS_6half_tEfNS_4arch4Sm80ELb0ELb1ELb1ELb0ELb1ELb0ELb1ELb0EEENS1_21CollectiveEpilogueFwdINS6_IJS8_SA_S9_EEENS6_IJNS7_ILi1EEESI_SI_EEESC_SE_Li256ELb0ELb1ELb0ELb0EEENS1_19SingleTileSchedulerILb0ELb0ELb1ELi128EEEEEEEEEvNT_6ParamsE,@"STO_CUDA_ENTRY STV_DEFAULT"
_ZN7cutlass13device_kernelIN5flash19enable_sm80_to_sm89INS1_16FlashAttnFwdSm80INS1_25CollectiveMainloopFwdSm80ILi8ELi1ELb0EN4cute5tupleIJNS5_1CILi128EEENS7_ILi64EEENS7_ILi256EEEEEELi256ENS_6half_tEfNS_4arch4Sm80ELb0ELb1ELb1ELb0ELb1ELb0ELb1ELb0EEENS1_21CollectiveEpilogueFwdINS6_IJS8_SA_S9_EEENS6_IJNS7_ILi1EEESI_SI_EEESC_SE_Li256ELb0ELb1ELb0ELb0EEENS1_19SingleTileSchedulerILb0ELb0ELb1ELi128EEEEEEEEEvNT_6ParamsE:
[----:B------:R-:W-:Y:S01]  /*0000*/  LDC R1, c[0x0][0x37c] ;  /* 0x0000df00ff017b82 */ /* 0x000fe20000000800 */
[----:B------:R-:W-:Y:S05]  /*0010*/  EXIT ;  /* 0x000000000000794d */ /* 0x000fea0003800000 */
.L_x_12:
        /* <DEDUP_REMOVED lines=14> */
.L_x_48:


//--------------------- .text._ZN7cutlass13device_kernelIN5flash19enable_sm80_to_sm89INS1_16FlashAttnFwdSm80INS1_25CollectiveMainloopFwdSm80ILi8ELi1ELb0EN4cute5tupleIJNS5_1CILi128EEENS7_ILi64EEENS7_ILi256EEEEEELi256ENS_6half_tEfNS_4arch4Sm80ELb0ELb1ELb1ELb1ELb1ELb0ELb1ELb0EEENS1_21CollectiveEpilogueFwdINS6_IJS8_SA_S9_EEENS6_IJNS7_ILi1EEESI_SI_EEESC_SE_Li256ELb1ELb1ELb0ELb0EEENS1_19SingleTileSchedulerILb1ELb0ELb1ELi128EEEEEEEEEvNT_6ParamsE --------------------------
	.section	.text._ZN7cutlass13device_kernelIN5flash19enable_sm80_to_sm89INS1_16FlashAttnFwdSm80INS1_25CollectiveMainloopFwdSm80ILi8ELi1ELb0EN4cute5tupleIJNS5_1CILi128EEENS7_ILi64EEENS7_ILi256EEEEEELi256ENS_6half_tEfNS_4arch4Sm80ELb0ELb1ELb1ELb1ELb1ELb0ELb1ELb0EEENS1_21CollectiveEpilogueFwdINS6_IJS8_SA_S9_EEENS6_IJNS7_ILi1EEESI_SI_EEESC_SE_Li256ELb1ELb1ELb0ELb0EEENS1_19SingleTileSchedulerILb1ELb0ELb1ELi128EEEEEEEEEvNT_6ParamsE,"ax",@progbits
	.align	128
.text._ZN7cutlass13device_kernelIN5flash19enable_sm80_to_sm89INS1_16FlashAttnFwdSm80INS1_25CollectiveMainloopFwdSm80ILi8ELi1ELb0EN4cute5tupleIJNS5_1CILi128EEENS7_ILi64EEENS7_ILi256EEEEEELi256ENS_6half_tEfNS_4arch4Sm80ELb0ELb1ELb1ELb1ELb1ELb0ELb1ELb0EEENS1_21CollectiveEpilogueFwdINS6_IJS8_SA_S9_EEENS6_IJNS7_ILi1EEESI_SI_EEESC_SE_Li256ELb1ELb1ELb0ELb0EEENS1_19SingleTileSchedulerILb1ELb0ELb1ELi128EEEEEEEEEvNT_6ParamsE:
        .type           _ZN7cutlass13device_kernelIN5flash19enable_sm80_to_sm89INS1_16FlashAttnFwdSm80INS1_25CollectiveMainloopFwdSm80ILi8ELi1ELb0EN4cute5tupleIJNS5_1CILi128EEENS7_ILi64EEENS7_ILi256EEEEEELi256ENS_6half_tEfNS_4arch4Sm80ELb0ELb1ELb1ELb1ELb1ELb0ELb1ELb0EEENS1_21CollectiveEpilogueFwdINS6_IJS8_SA_S9_EEENS6_IJNS7_ILi1EEESI_SI_EEESC_SE_Li256ELb1ELb1ELb0ELb0EEENS1_19SingleTileSchedulerILb1ELb0ELb1ELi128EEEEEEEEEvNT_6ParamsE,@function
        .size           _ZN7cutlass13device_kernelIN5flash19enable_sm80_to_sm89INS1_16FlashAttnFwdSm80INS1_25CollectiveMainloopFwdSm80ILi8ELi1ELb0EN4cute5tupleIJNS5_1CILi128EEENS7_ILi64EEENS7_ILi256EEEEEELi256ENS_6half_tEfNS_4arch4Sm80ELb0ELb1ELb1ELb1ELb1ELb0ELb1ELb0EEENS1_21CollectiveEpilogueFwdINS6_IJS8_SA_S9_EEENS6_IJNS7_ILi1EEESI_SI_EEESC_SE_Li256ELb1ELb1ELb0ELb0EEENS1_19SingleTileSchedulerILb1ELb0ELb1ELi128EEEEEEEEEvNT_6ParamsE,(.L_x_49 - _ZN7cutlass13device_kernelIN5flash19enable_sm80_to_sm89INS1_16FlashAttnFwdSm80INS1_25CollectiveMainloopFwdSm80ILi8ELi1ELb0EN4cute5tupleIJNS5_1CILi128EEENS7_ILi64EEENS7_ILi256EEEEEELi256ENS_6half_tEfNS_4arch4Sm80ELb0ELb1ELb1ELb1ELb1ELb0ELb1ELb0EEENS1_21CollectiveEpilogueFwdINS6_IJS8_SA_S9_EEENS6_IJNS7_ILi1EEESI_SI_EEESC_SE_Li256ELb1ELb1ELb0ELb0EEENS1_19SingleTileSchedulerILb1ELb0ELb1ELi128EEEEEEEEEvNT_6ParamsE)
        .other          _ZN7cutlass13device_kernelIN5flash19enable_sm80_to_sm89INS1_16FlashAttnFwdSm80INS1_25CollectiveMainloopFwdSm80ILi8ELi1ELb0EN4cute5tupleIJNS5_1CILi128EEENS7_ILi64EEENS7_ILi256EEEEEELi256ENS_6half_tEfNS_4arch4Sm80ELb0ELb1ELb1ELb1ELb1ELb0ELb1ELb0EEENS1_21CollectiveEpilogueFwdINS6_IJS8_SA_S9_EEENS6_IJNS7_ILi1EEESI_SI_EEESC_SE_Li256ELb1ELb1ELb0ELb0EEENS1_19SingleTileSchedulerILb1ELb0ELb1ELi128EEEEEEEEEvNT_6ParamsE,@"STO_CUDA_ENTRY STV_DEFAULT"
_ZN7cutlass13device_kernelIN5flash19enable_sm80_to_sm89INS1_16FlashAttnFwdSm80INS1_25CollectiveMainloopFwdSm80ILi8ELi1ELb0EN4cute5tupleIJNS5_1CILi128EEENS7_ILi64EEENS7_ILi256EEEEEELi256ENS_6half_tEfNS_4arch4Sm80ELb0ELb1ELb1ELb1ELb1ELb0ELb1ELb0EEENS1_21CollectiveEpilogueFwdINS6_IJS8_SA_S9_EEENS6_IJNS7_ILi1EEESI_SI_EEESC_SE_Li256ELb1ELb1ELb0ELb0EEENS1_19SingleTileSchedulerILb1ELb0ELb1ELi128EEEEEEEEEvNT_6ParamsE:
[----:B------:R-:W-:Y:S01]  /*0000*/  LDC R1, c[0x0][0x37c] ;  /* 0x0000df00ff017b82 */ /* 0x000fe20000000800 */
[----:B------:R-:W-:Y:S05]  /*0010*/  EXIT ;  /* 0x000000000000794d */ /* 0x000fea0003800000 */
.L_x_13:
        /* <DEDUP_REMOVED lines=14> */
.L_x_49:


//--------------------- .text._ZN7cutlass13device_kernelIN5flash19enable_sm80_to_sm89INS1_16FlashAttnFwdSm80INS1_25CollectiveMainloopFwdSm80ILi8ELi1ELb0EN4cute5tupleIJNS5_1CILi128EEENS7_ILi48EEENS7_ILi256EEEEEELi256ENS_6half_tEfNS_4arch4Sm80ELb0ELb1ELb1ELb1ELb1ELb1ELb1ELb0EEENS1_21CollectiveEpilogueFwdINS6_IJS8_SA_S9_EEENS6_IJNS7_ILi1EEESI_SI_EEESC_SE_Li256ELb1ELb1ELb0ELb0EEENS1_19SingleTileSchedulerILb1ELb0ELb1ELi128EEEEEEEEEvNT_6ParamsE --------------------------
	.section	.text._ZN7cutlass13device_kernelIN5flash19enable_sm80_to_sm89INS1_16FlashAttnFwdSm80INS1_25CollectiveMainloopFwdSm80ILi8ELi1ELb0EN4cute5tupleIJNS5_1CILi128EEENS7_ILi48EEENS7_ILi256EEEEEELi256ENS_6half_tEfNS_4arch4Sm80ELb0ELb1ELb1ELb1ELb1ELb1ELb1ELb0EEENS1_21CollectiveEpilogueFwdINS6_IJS8_SA_S9_EEENS6_IJNS7_ILi1EEESI_SI_EEESC_SE_Li256ELb1ELb1ELb0ELb0EEENS1_19SingleTileSchedulerILb1ELb0ELb1ELi128EEEEEEEEEvNT_6ParamsE,"ax",@progbits
	.align	128
.text._ZN7cutlass13device_kernelIN5flash19enable_sm80_to_sm89INS1_16FlashAttnFwdSm80INS1_25CollectiveMainloopFwdSm80ILi8ELi1ELb0EN4cute5tupleIJNS5_1CILi128EEENS7_ILi48EEENS7_ILi256EEEEEELi256ENS_6half_tEfNS_4arch4Sm80ELb0ELb1ELb1ELb1ELb1ELb1ELb1ELb0EEENS1_21CollectiveEpilogueFwdINS6_IJS8_SA_S9_EEENS6_IJNS7_ILi1EEESI_SI_EEESC_SE_Li256ELb1ELb1ELb0ELb0EEENS1_19SingleTileSchedulerILb1ELb0ELb1ELi128EEEEEEEEEvNT_6ParamsE:
        .type           _ZN7cutlass13device_kernelIN5flash19enable_sm80_to_sm89INS1_16FlashAttnFwdSm80INS1_25CollectiveMainloopFwdSm80ILi8ELi1ELb0EN4cute5tupleIJNS5_1CILi128EEENS7_ILi48EEENS7_ILi256EEEEEELi256ENS_6half_tEfNS_4arch4Sm80ELb0ELb1ELb1ELb1ELb1ELb1ELb1ELb0EEENS1_21CollectiveEpilogueFwdINS6_IJS8_SA_S9_EEENS6_IJNS7_ILi1EEESI_SI_EEESC_SE_Li256ELb1ELb1ELb0ELb0EEENS1_19SingleTileSchedulerILb1ELb0ELb1ELi128EEEEEEEEEvNT_6ParamsE,@function
        .size           _ZN7cutlass13device_kernelIN5flash19enable_sm80_to_sm89INS1_16FlashAttnFwdSm80INS1_25CollectiveMainloopFwdSm80ILi8ELi1ELb0EN4cute5tupleIJNS5_1CILi128EEENS7_ILi48EEENS7_ILi256EEEEEELi256ENS_6half_tEfNS_4arch4Sm80ELb0ELb1ELb1ELb1ELb1ELb1ELb1ELb0EEENS1_21CollectiveEpilogueFwdINS6_IJS8_SA_S9_EEENS6_IJNS7_ILi1EEESI_SI_EEESC_SE_Li256ELb1ELb1ELb0ELb0EEENS1_19SingleTileSchedulerILb1ELb0ELb1ELi128EEEEEEEEEvNT_6ParamsE,(.L_x_50 - _ZN7cutlass13device_kernelIN5flash19enable_sm80_to_sm89INS1_16FlashAttnFwdSm80INS1_25CollectiveMainloopFwdSm80ILi8ELi1ELb0EN4cute5tupleIJNS5_1CILi128EEENS7_ILi48EEENS7_ILi256EEEEEELi256ENS_6half_tEfNS_4arch4Sm80ELb0ELb1ELb1ELb1ELb1ELb1ELb1ELb0EEENS1_21CollectiveEpilogueFwdINS6_IJS8_SA_S9_EEENS6_IJNS7_ILi1EEESI_SI_EEESC_SE_Li256ELb1ELb1ELb0ELb0EEENS1_19SingleTileSchedulerILb1ELb0ELb1ELi128EEEEEEEEEvNT_6ParamsE)
        .other          _ZN7cutlass13device_kernelIN5flash19enable_sm80_to_sm89INS1_16FlashAttnFwdSm80INS1_25CollectiveMainloopFwdSm80ILi8ELi1ELb0EN4cute5tupleIJNS5_1CILi128EEENS7_ILi48EEENS7_ILi256EEEEEELi256ENS_6half_tEfNS_4arch4Sm80ELb0ELb1ELb1ELb1ELb1ELb1ELb1ELb0EEENS1_21CollectiveEpilogueFwdINS6_IJS8_SA_S9_EEENS6_IJNS7_ILi1EEESI_SI_EEESC_SE_Li256ELb1ELb1ELb0ELb0EEENS1_19SingleTileSchedulerILb1ELb0ELb1ELi128EEEEEEEEEvNT_6ParamsE,@"STO_CUDA_ENTRY STV_DEFAULT"
_ZN7cutlass13device_kernelIN5flash19enable_sm80_to_sm89INS1_16FlashAttnFwdSm80INS1_25CollectiveMainloopFwdSm80ILi8ELi1ELb0EN4cute5tupleIJNS5_1CILi128EEENS7_ILi48EEENS7_ILi256EEEEEELi256ENS_6half_tEfNS_4arch4Sm80ELb0ELb1ELb1ELb1ELb1ELb1ELb1ELb0EEENS1_21CollectiveEpilogueFwdINS6_IJS8_SA_S9_EEENS6_IJNS7_ILi1EEESI_SI_EEESC_SE_Li256ELb1ELb1ELb0ELb0EEENS1_19SingleTileSchedulerILb1ELb0ELb1ELi128EEEEEEEEEvNT_6ParamsE:
[----:B------:R-:W-:Y:S01]  /*0000*/  LDC R1, c[0x0][0x37c] ;  /* 0x0000df00ff017b82 */ /* 0x000fe20000000800 */
[----:B------:R-:W-:Y:S05]  /*0010*/  EXIT ;  /* 0x000000000000794d */ /* 0x000fea0003800000 */
.L_x_14:
        /* <DEDUP_REMOVED lines=14> */
.L_x_50:


//--------------------- .text._ZN7cutlass13device_kernelIN5flash19enable_sm80_to_sm89INS1_16FlashAttnFwdSm80INS1_25CollectiveMainloopFwdSm80ILi8ELi1ELb0EN4cute5tupleIJNS5_1CILi128EEENS7_ILi96EEENS7_ILi256EEEEEELi256ENS_6half_tEfNS_4arch4Sm80ELb1ELb0ELb1ELb0ELb1ELb0ELb1ELb0EEENS1_21CollectiveEpilogueFwdINS6_IJS8_SA_S9_EEENS6_IJNS7_ILi1EEESI_SI_EEESC_SE_Li256ELb0ELb1ELb0ELb0EEENS1_30DynamicPersistentTileSchedulerILi256ELi256ELb0ELb1ELb0EEEEEEEEEvNT_6ParamsE --------------------------
	.section	.text._ZN7cutlass13device_kernelIN5flash19enable_sm80_to_sm89INS1_16FlashAttnFwdSm80INS1_25CollectiveMainloopFwdSm80ILi8ELi1ELb0EN4cute5tupleIJNS5_1CILi128EEENS7_ILi96EEENS7_ILi256EEEEEELi256ENS_6half_tEfNS_4arch4Sm80ELb1ELb0ELb1ELb0ELb1ELb0ELb1ELb0EEENS1_21CollectiveEpilogueFwdINS6_IJS8_SA_S9_EEENS6_IJNS7_ILi1EEESI_SI_EEESC_SE_Li256ELb0ELb1ELb0ELb0EEENS1_30DynamicPersistentTileSchedulerILi256ELi256ELb0ELb1ELb0EEEEEEEEEvNT_6ParamsE,"ax",@progbits
	.align	128
.text._ZN7cutlass13device_kernelIN5flash19enable_sm80_to_sm89INS1_16FlashAttnFwdSm80INS1_25CollectiveMainloopFwdSm80ILi8ELi1ELb0EN4cute5tupleIJNS5_1CILi128EEENS7_ILi96EEENS7_ILi256EEEEEELi256ENS_6half_tEfNS_4arch4Sm80ELb1ELb0ELb1ELb0ELb1ELb0ELb1ELb0EEENS1_21CollectiveEpilogueFwdINS6_IJS8_SA_S9_EEENS6_IJNS7_ILi1EEESI_SI_EEESC_SE_Li256ELb0ELb1ELb0ELb0EEENS1_30DynamicPersistentTileSchedulerILi256ELi256ELb0ELb1ELb0EEEEEEEEEvNT_6ParamsE:
        .type           _ZN7cutlass13device_kernelIN5flash19enable_sm80_to_sm89INS1_16FlashAttnFwdSm80INS1_25CollectiveMainloopFwdSm80ILi8ELi1ELb0EN4cute5tupleIJNS5_1CILi128EEENS7_ILi96EEENS7_ILi256EEEEEELi256ENS_6half_tEfNS_4arch4Sm80ELb1ELb0ELb1ELb0ELb1ELb0ELb1ELb0EEENS1_21CollectiveEpilogueFwdINS6_IJS8_SA_S9_EEENS6_IJNS7_ILi1EEESI_SI_EEESC_SE_Li256ELb0ELb1ELb0ELb0EEENS1_30DynamicPersistentTileSchedulerILi256ELi256ELb0ELb1ELb0EEEEEEEEEvNT_6ParamsE,@function
        .size           _ZN7cutlass13device_kernelIN5flash19enable_sm80_to_sm89INS1_16FlashAttnFwdSm80INS1_25CollectiveMainloopFwdSm80ILi8ELi1ELb0EN4cute5tupleIJNS5_1CILi128EEENS7_ILi96EEENS7_ILi256EEEEEELi256ENS_6half_tEfNS_4arch4Sm80ELb1ELb0ELb1ELb0ELb1ELb0ELb1ELb0EEENS1_21CollectiveEpilogueFwdINS6_IJS8_SA_S9_EEENS6_IJNS7_ILi1EEESI_SI_EEESC_SE_Li256ELb0ELb1ELb0ELb0EEENS1_30DynamicPersistentTileSchedulerILi256ELi256ELb0ELb1ELb0EEEEEEEEEvNT_6ParamsE,(.L_x_51 - _ZN7cutlass13device_kernelIN5flash19enable_sm80_to_sm89INS1_16FlashAttnFwdSm80INS1_25CollectiveMainloopFwdSm80ILi8ELi1ELb0EN4cute5tupleIJNS5_1CILi128EEENS7_ILi96EEENS7_ILi256EEEEEELi256ENS_6half_tEfNS_4arch4Sm80ELb1ELb0ELb1ELb0ELb1ELb0ELb1ELb0EEENS1_21CollectiveEpilogueFwdINS6_IJS8_SA_S9_EEENS6_IJNS7_ILi1EEESI_SI_EEESC_SE_Li256ELb0ELb1ELb0ELb0EEENS1_30DynamicPersistentTileSchedulerILi256ELi256ELb0ELb1ELb0EEEEEEEEEvNT_6ParamsE)
        .other          _ZN7cutlass13device_kernelIN5flash19enable_sm80_to_sm89INS1_16FlashAttnFwdSm80INS1_25CollectiveMainloopFwdSm80ILi8ELi1ELb0EN4cute5tupleIJNS5_1CILi128EEENS7_ILi96EEENS7_ILi256EEEEEELi256ENS_6half_tEfNS_4arch4Sm80ELb1ELb0ELb1ELb0ELb1ELb0ELb1ELb0EEENS1_21CollectiveEpilogueFwdINS6_IJS8_SA_S9_EEENS6_IJNS7_ILi1EEESI_SI_EEESC_SE_Li256ELb0ELb1ELb0ELb0EEENS1_30DynamicPersistentTileSchedulerILi256ELi256ELb0ELb1ELb0EEEEEEEEEvNT_6ParamsE,@"STO_CUDA_ENTRY STV_DEFAULT"
_ZN7cutlass13device_kernelIN5flash19enable_sm80_to_sm89INS1_16FlashAttnFwdSm80INS1_25CollectiveMainloopFwdSm80ILi8ELi1ELb0EN4cute5tupleIJNS5_1CILi128EEENS7_ILi96EEENS7_ILi256EEEEEELi256ENS_6half_tEfNS_4arch4Sm80ELb1ELb0ELb1ELb0ELb1ELb0ELb1ELb0EEENS1_21CollectiveEpilogueFwdINS6_IJS8_SA_S9_EEENS6_IJNS7_ILi1EEESI_SI_EEESC_SE_Li256ELb0ELb1ELb0ELb0EEENS1_30DynamicPersistentTileSchedulerILi256ELi256ELb0ELb1ELb0EEEEEEEEEvNT_6ParamsE:
[----:B------:R-:W-:Y:S01]  /*0000*/  LDC R1, c[0x0][0x37c] ;  /* 0x0000df00ff017b82 */ /* 0x000fe20000000800 */
[----:B------:R-:W-:Y:S05]  /*0010*/  EXIT ;  /* 0x000000000000794d */ /* 0x000fea0003800000 */
.L_x_15:
        /* <DEDUP_REMOVED lines=14> */
.L_x_51:


//--------------------- .text._ZN7cutlass13device_kernelIN5flash19enable_sm80_to_sm89INS1_16FlashAttnFwdSm80INS1_25CollectiveMainloopFwdSm80ILi8ELi1ELb0EN4cute5tupleIJNS5_1CILi128EEENS7_ILi96EEENS7_ILi256EEEEEELi256ENS_6half_tEfNS_4arch4Sm80ELb1ELb0ELb1ELb1ELb1ELb0ELb1ELb0EEENS1_21CollectiveEpilogueFwdINS6_IJS8_SA_S9_EEENS6_IJNS7_ILi1EEESI_SI_EEESC_SE_Li256ELb1ELb1ELb0ELb0EEENS1_19SingleTileSchedulerILb1ELb0ELb1ELi128EEEEEEEEEvNT_6ParamsE --------------------------
	.section	.text._ZN7cutlass13device_kernelIN5flash19enable_sm80_to_sm89INS1_16FlashAttnFwdSm80INS1_25CollectiveMainloopFwdSm80ILi8ELi1ELb0EN4cute5tupleIJNS5_1CILi128EEENS7_ILi96EEENS7_ILi256EEEEEELi256ENS_6half_tEfNS_4arch4Sm80ELb1ELb0ELb1ELb1ELb1ELb0ELb1ELb0EEENS1_21CollectiveEpilogueFwdINS6_IJS8_SA_S9_EEENS6_IJNS7_ILi1EEESI_SI_EEESC_SE_Li256ELb1ELb1ELb0ELb0EEENS1_19SingleTileSchedulerILb1ELb0ELb1ELi128EEEEEEEEEvNT_6ParamsE,"ax",@progbits
	.align	128
.text._ZN7cutlass13device_kernelIN5flash19enable_sm80_to_sm89INS1_16FlashAttnFwdSm80INS1_25CollectiveMainloopFwdSm80ILi8ELi1ELb0EN4cute5tupleIJNS5_1CILi128EEENS7_ILi96EEENS7_ILi256EEEEEELi256ENS_6half_tEfNS_4arch4Sm80ELb1ELb0ELb1ELb1ELb1ELb0ELb1ELb0EEENS1_21CollectiveEpilogueFwdINS6_IJS8_SA_S9_EEENS6_IJNS7_ILi1EEESI_SI_EEESC_SE_Li256ELb1ELb1ELb0ELb0EEENS1_19SingleTileSchedulerILb1ELb0ELb1ELi128EEEEEEEEEvNT_6ParamsE:
        .type           _ZN7cutlass13device_kernelIN5flash19enable_sm80_to_sm89INS1_16FlashAttnFwdSm80INS1_25CollectiveMainloopFwdSm80ILi8ELi1ELb0EN4cute5tupleIJNS5_1CILi128EEENS7_ILi96EEENS7_ILi256EEEEEELi256ENS_6half_tEfNS_4arch4Sm80ELb1ELb0ELb1ELb1ELb1ELb0ELb1ELb0EEENS1_21CollectiveEpilogueFwdINS6_IJS8_SA_S9_EEENS6_IJNS7_ILi1EEESI_SI_EEESC_SE_Li256ELb1ELb1ELb0ELb0EEENS1_19SingleTileSchedulerILb1ELb0ELb1ELi128EEEEEEEEEvNT_6ParamsE,@function
        .size           _ZN7cutlass13device_kernelIN5flash19enable_sm80_to_sm89INS1_16FlashAttnFwdSm80INS1_25CollectiveMainloopFwdSm80ILi8ELi1ELb0EN4cute5tupleIJNS5_1CILi128EEENS7_ILi96EEENS7_ILi256EEEEEELi256ENS_6half_tEfNS_4arch4Sm80ELb1ELb0ELb1ELb1ELb1ELb0ELb1ELb0EEENS1_21CollectiveEpilogueFwdINS6_IJS8_SA_S9_EEENS6_IJNS7_ILi1EEESI_SI_EEESC_SE_Li256ELb1ELb1ELb0ELb0EEENS1_19SingleTileSchedulerILb1ELb0ELb1ELi128EEEEEEEEEvNT_6ParamsE,(.L_x_52 - _ZN7cutlass13device_kernelIN5flash19enable_sm80_to_sm89INS1_16FlashAttnFwdSm80INS1_25CollectiveMainloopFwdSm80ILi8ELi1ELb0EN4cute5tupleIJNS5_1CILi128EEENS7_ILi96EEENS7_ILi256EEEEEELi256ENS_6half_tEfNS_4arch4Sm80ELb1ELb0ELb1ELb1ELb1ELb0ELb1ELb0EEENS1_21CollectiveEpilogueFwdINS6_IJS8_SA_S9_EEENS6_IJNS7_ILi1EEESI_SI_EEESC_SE_Li256ELb1ELb1ELb0ELb0EEENS1_19SingleTileSchedulerILb1ELb0ELb1ELi128EEEEEEEEEvNT_6ParamsE)
        .other          _ZN7cutlass13device_kernelIN5flash19enable_sm80_to_sm89INS1_16FlashAttnFwdSm80INS1_25CollectiveMainloopFwdSm80ILi8ELi1ELb0EN4cute5tupleIJNS5_1CILi128EEENS7_ILi96EEENS7_ILi256EEEEEELi256ENS_6half_tEfNS_4arch4Sm80ELb1ELb0ELb1ELb1ELb1ELb0ELb1ELb0EEENS1_21CollectiveEpilogueFwdINS6_IJS8_SA_S9_EEENS6_IJNS7_ILi1EEESI_SI_EEESC_SE_Li256ELb1ELb1ELb0ELb0EEENS1_19SingleTileSchedulerILb1ELb0ELb1ELi128EEEEEEEEEvNT_6ParamsE,@"STO_CUDA_ENTRY STV_DEFAULT"
_ZN7cutlass13device_kernelIN5flash19enable_sm80_to_sm89INS1_16FlashAttnFwdSm80INS1_25CollectiveMainloopFwdSm80ILi8ELi1ELb0EN4cute5tupleIJNS5_1CILi128EEENS7_ILi96EEENS7_ILi256EEEEEELi256ENS_6half_tEfNS_4arch4Sm80ELb1ELb0ELb1ELb1ELb1ELb0ELb1ELb0EEENS1_21CollectiveEpilogueFwdINS6_IJS8_SA_S9_EEENS6_IJNS7_ILi1EEESI_SI_EEESC_SE_Li256ELb1ELb1ELb0ELb0EEENS1_19SingleTileSchedulerILb1ELb0ELb1ELi128EEEEEEEEEvNT_6ParamsE:
[----:B------:R-:W-:Y:S01]  /*0000*/  LDC R1, c[0x0][0x37c] ;  /* 0x0000df00ff017b82 */ /* 0x000fe20000000800 */
[----:B------:R-:W-:Y:S05]  /*0010*/  EXIT ;  /* 0x000000000000794d */ /* 0x000fea0003800000 */
.L_x_16:
        /* <DEDUP_REMOVED lines=14> */
.L_x_52:


//--------------------- .text._ZN7cutlass13device_kernelIN5flash19enable_sm80_to_sm89INS1_16FlashAttnFwdSm80INS1_25CollectiveMainloopFwdSm80ILi8ELi1ELb0EN4cute5tupleIJNS5_1CILi128EEENS7_ILi48EEENS7_ILi256EEEEEELi256ENS_6half_tEfNS_4arch4Sm80ELb1ELb0ELb1ELb1ELb1ELb1ELb1ELb0EEENS1_21CollectiveEpilogueFwdINS6_IJS8_SA_S9_EEENS6_IJNS7_ILi1EEESI_SI_EEESC_SE_Li256ELb1ELb1ELb0ELb0EEENS1_19SingleTileSchedulerILb1ELb0ELb1ELi128EEEEEEEEEvNT_6ParamsE --------------------------
	.section	.text._ZN7cutlass13device_kernelIN5flash19enable_sm80_to_sm89INS1_16FlashAttnFwdSm80INS1_25CollectiveMainloopFwdSm80ILi8ELi1ELb0EN4cute5tupleIJNS5_1CILi128EEENS7_ILi48EEENS7_ILi256EEEEEELi256ENS_6half_tEfNS_4arch4Sm80ELb1ELb0ELb1ELb1ELb1ELb1ELb1ELb0EEENS1_21CollectiveEpilogueFwdINS6_IJS8_SA_S9_EEENS6_IJNS7_ILi1EEESI_SI_EEESC_SE_Li256ELb1ELb1ELb0ELb0EEENS1_19SingleTileSchedulerILb1ELb0ELb1ELi128EEEEEEEEEvNT_6ParamsE,"ax",@progbits
	.align	128
.text._ZN7cutlass13device_kernelIN5flash19enable_sm80_to_sm89INS1_16FlashAttnFwdSm80INS1_25CollectiveMainloopFwdSm80ILi8ELi1ELb0EN4cute5tupleIJNS5_1CILi128EEENS7_ILi48EEENS7_ILi256EEEEEELi256ENS_6half_tEfNS_4arch4Sm80ELb1ELb0ELb1ELb1ELb1ELb1ELb1ELb0EEENS1_21CollectiveEpilogueFwdINS6_IJS8_SA_S9_EEENS6_IJNS7_ILi1EEESI_SI_EEESC_SE_Li256ELb1ELb1ELb0ELb0EEENS1_19SingleTileSchedulerILb1ELb0ELb1ELi128EEEEEEEEEvNT_6ParamsE:
        .type           _ZN7cutlass13device_kernelIN5flash19enable_sm80_to_sm89INS1_16FlashAttnFwdSm80INS1_25CollectiveMainloopFwdSm80ILi8ELi1ELb0EN4cute5tupleIJNS5_1CILi128EEENS7_ILi48EEENS7_ILi256EEEEEELi256ENS_6half_tEfNS_4arch4Sm80ELb1ELb0ELb1ELb1ELb1ELb1ELb1ELb0EEENS1_21CollectiveEpilogueFwdINS6_IJS8_SA_S9_EEENS6_IJNS7_ILi1EEESI_SI_EEESC_SE_Li256ELb1ELb1ELb0ELb0EEENS1_19SingleTileSchedulerILb1ELb0ELb1ELi128EEEEEEEEEvNT_6ParamsE,@function
        .size           _ZN7cutlass13device_kernelIN5flash19enable_sm80_to_sm89INS1_16FlashAttnFwdSm80INS1_25CollectiveMainloopFwdSm80ILi8ELi1ELb0EN4cute5tupleIJNS5_1CILi128EEENS7_ILi48EEENS7_ILi256EEEEEELi256ENS_6half_tEfNS_4arch4Sm80ELb1ELb0ELb1ELb1ELb1ELb1ELb1ELb0EEENS1_21CollectiveEpilogueFwdINS6_IJS8_SA_S9_EEENS6_IJNS7_ILi1EEESI_SI_EEESC_SE_Li256ELb1ELb1ELb0ELb0EEENS1_19SingleTileSchedulerILb1ELb0ELb1ELi128EEEEEEEEEvNT_6ParamsE,(.L_x_53 - _ZN7cutlass13device_kernelIN5flash19enable_sm80_to_sm89INS1_16FlashAttnFwdSm80INS1_25CollectiveMainloopFwdSm80ILi8ELi1ELb0EN4cute5tupleIJNS5_1CILi128EEENS7_ILi48EEENS7_ILi256EEEEEELi256ENS_6half_tEfNS_4arch4Sm80ELb1ELb0ELb1ELb1ELb1ELb1ELb1ELb0EEENS1_21CollectiveEpilogueFwdINS6_IJS8_SA_S9_EEENS6_IJNS7_ILi1EEESI_SI_EEESC_SE_Li256ELb1ELb1ELb0ELb0EEENS1_19SingleTileSchedulerILb1ELb0ELb1ELi128EEEEEEEEEvNT_6ParamsE)
        .other          _ZN7cutlass13device_kernelIN5flash19enable_sm80_to_sm89INS1_16FlashAttnFwdSm80INS1_25CollectiveMainloopFwdSm80ILi8ELi1ELb0EN4cute5tupleIJNS5_1CILi128EEENS7_ILi48EEENS7_ILi256EEEEEELi256ENS_6half_tEfNS_4arch4Sm80ELb1ELb0ELb1ELb1ELb1ELb1ELb1ELb0EEENS1_21CollectiveEpilogueFwdINS6_IJS8_SA_S9_EEENS6_IJNS7_ILi1EEESI_SI_EEESC_SE_Li256ELb1ELb1ELb0ELb0EEENS1_19SingleTileSchedulerILb1ELb0ELb1ELi128EEEEEEEEEvNT_6ParamsE,@"STO_CUDA_ENTRY STV_DEFAULT"
_ZN7cutlass13device_kernelIN5flash19enable_sm80_to_sm89INS1_16FlashAttnFwdSm80INS1_25CollectiveMainloopFwdSm80ILi8ELi1ELb0EN4cute5tupleIJNS5_1CILi128EEENS7_ILi48EEENS7_ILi256EEEEEELi256ENS_6half_tEfNS_4arch4Sm80ELb1ELb0ELb1ELb1ELb1ELb1ELb1ELb0EEENS1_21CollectiveEpilogueFwdINS6_IJS8_SA_S9_EEENS6_IJNS7_ILi1EEESI_SI_EEESC_SE_Li256ELb1ELb1ELb0ELb0EEENS1_19SingleTileSchedulerILb1ELb0ELb1ELi128EEEEEEEEEvNT_6ParamsE:
[----:B------:R-:W-:Y:S01]  /*0000*/  LDC R1, c[0x0][0x37c] ;  /* 0x0000df00ff017b82 */ /* 0x000fe20000000800 */
[----:B------:R-:W-:Y:S05]  /*0010*/  EXIT ;  /* 0x000000000000794d */ /* 0x000fea0003800000 */
.L_x_17:
        /* <DEDUP_REMOVED lines=14> */
.L_x_53:


//--------------------- .text._ZN7cutlass13device_kernelIN5flash19enable_sm80_to_sm89INS1_16FlashAttnFwdSm80INS1_25CollectiveMainloopFwdSm80ILi8ELi1ELb1EN4cute5tupleIJNS5_1CILi128EEENS7_ILi64EEENS7_ILi256EEEEEELi256ENS_6half_tEfNS_4arch4Sm80ELb0ELb0ELb0ELb0ELb1ELb0ELb1ELb0EEENS1_21CollectiveEpilogueFwdINS6_IJS8_SA_S9_EEENS6_IJNS7_ILi1EEESI_SI_EEESC_SE_Li256ELb0ELb1ELb0ELb0EEENS1_19SingleTileSchedulerILb0ELb0ELb1ELi128EEEEEEEEEvNT_6ParamsE --------------------------
	.section	.text._ZN7cutlass13device_kernelIN5flash19enable_sm80_to_sm89INS1_16FlashAttnFwdSm80INS1_25CollectiveMainloopFwdSm80ILi8ELi1ELb1EN4cute5tupleIJNS5_1CILi128EEENS7_ILi64EEENS7_ILi256EEEEEELi256ENS_6half_tEfNS_4arch4Sm80ELb0ELb0ELb0ELb0ELb1ELb0ELb1ELb0EEENS1_21CollectiveEpilogueFwdINS6_IJS8_SA_S9_EEENS6_IJNS7_ILi1EEESI_SI_EEESC_SE_Li256ELb0ELb1ELb0ELb0EEENS1_19SingleTileSchedulerILb0ELb0ELb1ELi128EEEEEEEEEvNT_6ParamsE,"ax",@progbits
	.align	128
.text._ZN7cutlass13device_kernelIN5flash19enable_sm80_to_sm89INS1_16FlashAttnFwdSm80INS1_25CollectiveMainloopFwdSm80ILi8ELi1ELb1EN4cute5tupleIJNS5_1CILi128EEENS7_ILi64EEENS7_ILi256EEEEEELi256ENS_6half_tEfNS_4arch4Sm80ELb0ELb0ELb0ELb0ELb1ELb0ELb1ELb0EEENS1_21CollectiveEpilogueFwdINS6_IJS8_SA_S9_EEENS6_IJNS7_ILi1EEESI_SI_EEESC_SE_Li256ELb0ELb1ELb0ELb0EEENS1_19SingleTileSchedulerILb0ELb0ELb1ELi128EEEEEEEEEvNT_6ParamsE:
        .type           _ZN7cutlass13device_kernelIN5flash19enable_sm80_to_sm89INS1_16FlashAttnFwdSm80INS1_25CollectiveMainloopFwdSm80ILi8ELi1ELb1EN4cute5tupleIJNS5_1CILi128EEENS7_ILi64EEENS7_ILi256EEEEEELi256ENS_6half_tEfNS_4arch4Sm80ELb0ELb0ELb0ELb0ELb1ELb0ELb1ELb0EEENS1_21CollectiveEpilogueFwdINS6_IJS8_SA_S9_EEENS6_IJNS7_ILi1EEESI_SI_EEESC_SE_Li256ELb0ELb1ELb0ELb0EEENS1_19SingleTileSchedulerILb0ELb0ELb1ELi128EEEEEEEEEvNT_6ParamsE,@function
        .size           _ZN7cutlass13device_kernelIN5flash19enable_sm80_to_sm89INS1_16FlashAttnFwdSm80INS1_25CollectiveMainloopFwdSm80ILi8ELi1ELb1EN4cute5tupleIJNS5_1CILi128EEENS7_ILi64EEENS7_ILi256EEEEEELi256ENS_6half_tEfNS_4arch4Sm80ELb0ELb0ELb0ELb0ELb1ELb0ELb1ELb0EEENS1_21CollectiveEpilogueFwdINS6_IJS8_SA_S9_EEENS6_IJNS7_ILi1EEESI_SI_EEESC_SE_Li256ELb0ELb1ELb0ELb0EEENS1_19SingleTileSchedulerILb0ELb0ELb1ELi128EEEEEEEEEvNT_6ParamsE,(.L_x_54 - _ZN7cutlass13device_kernelIN5flash19enable_sm80_to_sm89INS1_16FlashAttnFwdSm80INS1_25CollectiveMainloopFwdSm80ILi8ELi1ELb1EN4cute5tupleIJNS5_1CILi128EEENS7_ILi64EEENS7_ILi256EEEEEELi256ENS_6half_tEfNS_4arch4Sm80ELb0ELb0ELb0ELb0ELb1ELb0ELb1ELb0EEENS1_21CollectiveEpilogueFwdINS6_IJS8_SA_S9_EEENS6_IJNS7_ILi1EEESI_SI_EEESC_SE_Li256ELb0ELb1ELb0ELb0EEENS1_19SingleTileSchedulerILb0ELb0ELb1ELi128EEEEEEEEEvNT_6ParamsE)
        .other          _ZN7cutlass13device_kernelIN5flash19enable_sm80_to_sm89INS1_16FlashAttnFwdSm80INS1_25CollectiveMainloopFwdSm80ILi8ELi1ELb1EN4cute5tupleIJNS5_1CILi128EEENS7_ILi64EEENS7_ILi256EEEEEELi256ENS_6half_tEfNS_4arch4Sm80ELb0ELb0ELb0ELb0ELb1ELb0ELb1ELb0EEENS1_21CollectiveEpilogueFwdINS6_IJS8_SA_S9_EEENS6_IJNS7_ILi1EEESI_SI_EEESC_SE_Li256ELb0ELb1ELb0ELb0EEENS1_19SingleTileSchedulerILb0ELb0ELb1ELi128EEEEEEEEEvNT_6ParamsE,@"STO_CUDA_ENTRY STV_DEFAULT"
_ZN7cutlass13device_kernelIN5flash19enable_sm80_to_sm89INS1_16FlashAttnFwdSm80INS1_25CollectiveMainloopFwdSm80ILi8ELi1ELb1EN4cute5tupleIJNS5_1CILi128EEENS7_ILi64EEENS7_ILi256EEEEEELi256ENS_6half_tEfNS_4arch4Sm80ELb0ELb0ELb0ELb0ELb1ELb0ELb1ELb0EEENS1_21CollectiveEpilogueFwdINS6_IJS8_SA_S9_EEENS6_IJNS7_ILi1EEESI_SI_EEESC_SE_Li256ELb0ELb1ELb0ELb0EEENS1_19SingleTileSchedulerILb0ELb0ELb1ELi128EEEEEEEEEvNT_6ParamsE:
[----:B------:R-:W-:Y:S01]  /*0000*/  LDC R1, c[0x0][0x37c] ;  /* 0x0000df00ff017b82 */ /* 0x000fe20000000800 */
[----:B------:R-:W-:Y:S05]  /*0010*/  EXIT ;  /* 0x000000000000794d */ /* 0x000fea0003800000 */
.L_x_18:
        /* <DEDUP_REMOVED lines=14> */
.L_x_54:


//--------------------- .text._ZN7cutlass13device_kernelIN5flash19enable_sm80_to_sm89INS1_16FlashAttnFwdSm80INS1_25CollectiveMainloopFwdSm80ILi8ELi1ELb1EN4cute5tupleIJNS5_1CILi128EEENS7_ILi64EEENS7_ILi256EEEEEELi256ENS_6half_tEfNS_4arch4Sm80ELb0ELb0ELb0ELb1ELb1ELb0ELb1ELb0EEENS1_21CollectiveEpilogueFwdINS6_IJS8_SA_S9_EEENS6_IJNS7_ILi1EEESI_SI_EEESC_SE_Li256ELb1ELb1ELb0ELb0EEENS1_19SingleTileSchedulerILb1ELb0ELb1ELi128EEEEEEEEEvNT_6ParamsE --------------------------
	.section	.text._ZN7cutlass13device_kernelIN5flash19enable_sm80_to_sm89INS1_16FlashAttnFwdSm80INS1_25CollectiveMainloopFwdSm80ILi8ELi1ELb1EN4cute5tupleIJNS5_1CILi128EEENS7_ILi64EEENS7_ILi256EEEEEELi256ENS_6half_tEfNS_4arch4Sm80ELb0ELb0ELb0ELb1ELb1ELb0ELb1ELb0EEENS1_21CollectiveEpilogueFwdINS6_IJS8_SA_S9_EEENS6_IJNS7_ILi1EEESI_SI_EEESC_SE_Li256ELb1ELb1ELb0ELb0EEENS1_19SingleTileSchedulerILb1ELb0ELb1ELi128EEEEEEEEEvNT_6ParamsE,"ax",@progbits
	.align	128
.text._ZN7cutlass13device_kernelIN5flash19enable_sm80_to_sm89INS1_16FlashAttnFwdSm80INS1_25CollectiveMainloopFwdSm80ILi8ELi1ELb1EN4cute5tupleIJNS5_1CILi128EEENS7_ILi64EEENS7_ILi256EEEEEELi256ENS_6half_tEfNS_4arch4Sm80ELb0ELb0ELb0ELb1ELb1ELb0ELb1ELb0EEENS1_21CollectiveEpilogueFwdINS6_IJS8_SA_S9_EEENS6_IJNS7_ILi1EEESI_SI_EEESC_SE_Li256ELb1ELb1ELb0ELb0EEENS1_19SingleTileSchedulerILb1ELb0ELb1ELi128EEEEEEEEEvNT_6ParamsE:
        .type           _ZN7cutlass13device_kernelIN5flash19enable_sm80_to_sm89INS1_16FlashAttnFwdSm80INS1_25CollectiveMainloopFwdSm80ILi8ELi1ELb1EN4cute5tupleIJNS5_1CILi128EEENS7_ILi64EEENS7_ILi256EEEEEELi256ENS_6half_tEfNS_4arch4Sm80ELb0ELb0ELb0ELb1ELb1ELb0ELb1ELb0EEENS1_21CollectiveEpilogueFwdINS6_IJS8_SA_S9_EEENS6_IJNS7_ILi1EEESI_SI_EEESC_SE_Li256ELb1ELb1ELb0ELb0EEENS1_19SingleTileSchedulerILb1ELb0ELb1ELi128EEEEEEEEEvNT_6ParamsE,@function
        .size           _ZN7cutlass13device_kernelIN5flash19enable_sm80_to_sm89INS1_16FlashAttnFwdSm80INS1_25CollectiveMainloopFwdSm80ILi8ELi1ELb1EN4cute5tupleIJNS5_1CILi128EEENS7_ILi64EEENS7_ILi256EEEEEELi256ENS_6half_tEfNS_4arch4Sm80ELb0ELb0ELb0ELb1ELb1ELb0ELb1ELb0EEENS1_21CollectiveEpilogueFwdINS6_IJS8_SA_S9_EEENS6_IJNS7_ILi1EEESI_SI_EEESC_SE_Li256ELb1ELb1ELb0ELb0EEENS1_19SingleTileSchedulerILb1ELb0ELb1ELi128EEEEEEEEEvNT_6ParamsE,(.L_x_55 - _ZN7cutlass13device_kernelIN5flash19enable_sm80_to_sm89INS1_16FlashAttnFwdSm80INS1_25CollectiveMainloopFwdSm80ILi8ELi1ELb1EN4cute5tupleIJNS5_1CILi128EEENS7_ILi64EEENS7_ILi256EEEEEELi256ENS_6half_tEfNS_4arch4Sm80ELb0ELb0ELb0ELb1ELb1ELb0ELb1ELb0EEENS1_21CollectiveEpilogueFwdINS6_IJS8_SA_S9_EEENS6_IJNS7_ILi1EEESI_SI_EEESC_SE_Li256ELb1ELb1ELb0ELb0EEENS1_19SingleTileSchedulerILb1ELb0ELb1ELi128EEEEEEEEEvNT_6ParamsE)
        .other          _ZN7cutlass13device_kernelIN5flash19enable_sm80_to_sm89INS1_16FlashAttnFwdSm80INS1_25CollectiveMainloopFwdSm80ILi8ELi1ELb1EN4cute5tupleIJNS5_1CILi128EEENS7_ILi64EEENS7_ILi256EEEEEELi256ENS_6half_tEfNS_4arch4Sm80ELb0ELb0ELb0ELb1ELb1ELb0ELb1ELb0EEENS1_21CollectiveEpilogueFwdINS6_IJS8_SA_S9_EEENS6_IJNS7_ILi1EEESI_SI_EEESC_SE_Li256ELb1ELb1ELb0ELb0EEENS1_19SingleTileSchedulerILb1ELb0ELb1ELi128EEEEEEEEEvNT_6ParamsE,@"STO_CUDA_ENTRY STV_DEFAULT"
_ZN7cutlass13device_kernelIN5flash19enable_sm80_to_sm89INS1_16FlashAttnFwdSm80INS1_25CollectiveMainloopFwdSm80ILi8ELi1ELb1EN4cute5tupleIJNS5_1CILi128EEENS7_ILi64EEENS7_ILi256EEEEEELi256ENS_6half_tEfNS_4arch4Sm80ELb0ELb0ELb0ELb1ELb1ELb0ELb1ELb0EEENS1_21CollectiveEpilogueFwdINS6_IJS8_SA_S9_EEENS6_IJNS7_ILi1EEESI_SI_EEESC_SE_Li256ELb1ELb1ELb0ELb0EEENS1_19SingleTileSchedulerILb1ELb0ELb1ELi128EEEEEEEEEvNT_6ParamsE:
[----:B------:R-:W-:Y:S01]  /*0000*/  LDC R1, c[0x0][0x37c] ;  /* 0x0000df00ff017b82 */ /* 0x000fe20000000800 */
[----:B------:R-:W-:Y:S05]  /*0010*/  EXIT ;  /* 0x000000000000794d */ /* 0x000fea0003800000 */
.L_x_19:
        /* <DEDUP_REMOVED lines=14> */
.L_x_55:


//--------------------- .text._ZN7cutlass13device_kernelIN5flash19enable_sm80_to_sm89INS1_16FlashAttnFwdSm80INS1_25CollectiveMainloopFwdSm80ILi8ELi1ELb0EN4cute5tupleIJNS5_1CILi128EEENS7_ILi32EEENS7_ILi256EEEEEELi256ENS_6half_tEfNS_4arch4Sm80ELb0ELb0ELb0ELb1ELb1ELb1ELb1ELb0EEENS1_21CollectiveEpilogueFwdINS6_IJS8_SA_S9_EEENS6_IJNS7_ILi1EEESI_SI_EEESC_SE_Li256ELb1ELb1ELb0ELb0EEENS1_19SingleTileSchedulerILb1ELb0ELb1ELi128EEEEEEEEEvNT_6ParamsE --------------------------
	.section	.text._ZN7cutlass13device_kernelIN5flash19enable_sm80_to_sm89INS1_16FlashAttnFwdSm80INS1_25CollectiveMainloopFwdSm80ILi8ELi1ELb0EN4cute5tupleIJNS5_1CILi128EEENS7_ILi32EEENS7_ILi256EEEEEELi256ENS_6half_tEfNS_4arch4Sm80ELb0ELb0ELb0ELb1ELb1ELb1ELb1ELb0EEENS1_21CollectiveEpilogueFwdINS6_IJS8_SA_S9_EEENS6_IJNS7_ILi1EEESI_SI_EEESC_SE_Li256ELb1ELb1ELb0ELb0EEENS1_19SingleTileSchedulerILb1ELb0ELb1ELi128EEEEEEEEEvNT_6ParamsE,"ax",@progbits
	.align	128
.text._ZN7cutlass13device_kernelIN5flash19enable_sm80_to_sm89INS1_16FlashAttnFwdSm80INS1_25CollectiveMainloopFwdSm80ILi8ELi1ELb0EN4cute5tupleIJNS5_1CILi128EEENS7_ILi32EEENS7_ILi256EEEEEELi256ENS_6half_tEfNS_4arch4Sm80ELb0ELb0ELb0ELb1ELb1ELb1ELb1ELb0EEENS1_21CollectiveEpilogueFwdINS6_IJS8_SA_S9_EEENS6_IJNS7_ILi1EEESI_SI_EEESC_SE_Li256ELb1ELb1ELb0ELb0EEENS1_19SingleTileSchedulerILb1ELb0ELb1ELi128EEEEEEEEEvNT_6ParamsE:
        .type           _ZN7cutlass13device_kernelIN5flash19enable_sm80_to_sm89INS1_16FlashAttnFwdSm80INS1_25CollectiveMainloopFwdSm80ILi8ELi1ELb0EN4cute5tupleIJNS5_1CILi128EEENS7_ILi32EEENS7_ILi256EEEEEELi256ENS_6half_tEfNS_4arch4Sm80ELb0ELb0ELb0ELb1ELb1ELb1ELb1ELb0EEENS1_21CollectiveEpilogueFwdINS6_IJS8_SA_S9_EEENS6_IJNS7_ILi1EEESI_SI_EEESC_SE_Li256ELb1ELb1ELb0ELb0EEENS1_19SingleTileSchedulerILb1ELb0ELb1ELi128EEEEEEEEEvNT_6ParamsE,@function
        .size           _ZN7cutlass13device_kernelIN5flash19enable_sm80_to_sm89INS1_16FlashAttnFwdSm80INS1_25CollectiveMainloopFwdSm80ILi8ELi1ELb0EN4cute5tupleIJNS5_1CILi128EEENS7_ILi32EEENS7_ILi256EEEEEELi256ENS_6half_tEfNS_4arch4Sm80ELb0ELb0ELb0ELb1ELb1ELb1ELb1ELb0EEENS1_21CollectiveEpilogueFwdINS6_IJS8_SA_S9_EEENS6_IJNS7_ILi1EEESI_SI_EEESC_SE_Li256ELb1ELb1ELb0ELb0EEENS1_19SingleTileSchedulerILb1ELb0ELb1ELi128EEEEEEEEEvNT_6ParamsE,(.L_x_56 - _ZN7cutlass13device_kernelIN5flash19enable_sm80_to_sm89INS1_16FlashAttnFwdSm80INS1_25CollectiveMainloopFwdSm80ILi8ELi1ELb0EN4cute5tupleIJNS5_1CILi128EEENS7_ILi32EEENS7_ILi256EEEEEELi256ENS_6half_tEfNS_4arch4Sm80ELb0ELb0ELb0ELb1ELb1ELb1ELb1ELb0EEENS1_21CollectiveEpilogueFwdINS6_IJS8_SA_S9_EEENS6_IJNS7_ILi1EEESI_SI_EEESC_SE_Li256ELb1ELb1ELb0ELb0EEENS1_19SingleTileSchedulerILb1ELb0ELb1ELi128EEEEEEEEEvNT_6ParamsE)
        .other          _ZN7cutlass13device_kernelIN5flash19enable_sm80_to_sm89INS1_16FlashAttnFwdSm80INS1_25CollectiveMainloopFwdSm80ILi8ELi1ELb0EN4cute5tupleIJNS5_1CILi128EEENS7_ILi32EEENS7_ILi256EEEEEELi256ENS_6half_tEfNS_4arch4Sm80ELb0ELb0ELb0ELb1ELb1ELb1ELb1ELb0EEENS1_21CollectiveEpilogueFwdINS6_IJS8_SA_S9_EEENS6_IJNS7_ILi1EEESI_SI_EEESC_SE_Li256ELb1ELb1ELb0ELb0EEENS1_19SingleTileSchedulerILb1ELb0ELb1ELi128EEEEEEEEEvNT_6ParamsE,@"STO_CUDA_ENTRY STV_DEFAULT"
_ZN7cutlass13device_kernelIN5flash19enable_sm80_to_sm89INS1_16FlashAttnFwdSm80INS1_25CollectiveMainloopFwdSm80ILi8ELi1ELb0EN4cute5tupleIJNS5_1CILi128EEENS7_ILi32EEENS7_ILi256EEEEEELi256ENS_6half_tEfNS_4arch4Sm80ELb0ELb0ELb0ELb1ELb1ELb1ELb1ELb0EEENS1_21CollectiveEpilogueFwdINS6_IJS8_SA_S9_EEENS6_IJNS7_ILi1EEESI_SI_EEESC_SE_Li256ELb1ELb1ELb0ELb0EEENS1_19SingleTileSchedulerILb1ELb0ELb1ELi128EEEEEEEEEvNT_6ParamsE:
[----:B------:R-:W-:Y:S01]  /*0000*/  LDC R1, c[0x0][0x37c] ;  /* 0x0000df00ff017b82 */ /* 0x000fe20000000800 */
[----:B------:R-:W-:Y:S05]  /*0010*/  EXIT ;  /* 0x000000000000794d */ /* 0x000fea0003800000 */
.L_x_20:
        /* <DEDUP_REMOVED lines=14> */
.L_x_56:


//--------------------- .text._ZN7cutlass13device_kernelIN5flash19enable_sm80_to_sm89INS1_16FlashAttnFwdSm80INS1_25CollectiveMainloopFwdSm80ILi8ELi1ELb1EN4cute5tupleIJNS5_1CILi128EEENS7_ILi48EEENS7_ILi256EEEEEELi256ENS_6half_tEfNS_4arch4Sm80ELb0ELb1ELb0ELb0ELb1ELb0ELb1ELb0EEENS1_21CollectiveEpilogueFwdINS6_IJS8_SA_S9_EEENS6_IJNS7_ILi1EEESI_SI_EEESC_SE_Li256ELb0ELb1ELb0ELb0EEENS1_19SingleTileSchedulerILb0ELb0ELb1ELi128EEEEEEEEEvNT_6ParamsE --------------------------
	.section	.text._ZN7cutlass13device_kernelIN5flash19enable_sm80_to_sm89INS1_16FlashAttnFwdSm80INS1_25CollectiveMainloopFwdSm80ILi8ELi1ELb1EN4cute5tupleIJNS5_1CILi128EEENS7_ILi48EEENS7_ILi256EEEEEELi256ENS_6half_tEfNS_4arch4Sm80ELb0ELb1ELb0ELb0ELb1ELb0ELb1ELb0EEENS1_21CollectiveEpilogueFwdINS6_IJS8_SA_S9_EEENS6_IJNS7_ILi1EEESI_SI_EEESC_SE_Li256ELb0ELb1ELb0ELb0EEENS1_19SingleTileSchedulerILb0ELb0ELb1ELi128EEEEEEEEEvNT_6ParamsE,"ax",@progbits
	.align	128
.text._ZN7cutlass13device_kernelIN5flash19enable_sm80_to_sm89INS1_16FlashAttnFwdSm80INS1_25CollectiveMainloopFwdSm80ILi8ELi1ELb1EN4cute5tupleIJNS5_1CILi128EEENS7_ILi48EEENS7_ILi256EEEEEELi256ENS_6half_tEfNS_4arch4Sm80ELb0ELb1ELb0ELb0ELb1ELb0ELb1ELb0EEENS1_21CollectiveEpilogueFwdINS6_IJS8_SA_S9_EEENS6_IJNS7_ILi1EEESI_SI_EEESC_SE_Li256ELb0ELb1ELb0ELb0EEENS1_19SingleTileSchedulerILb0ELb0ELb1ELi128EEEEEEEEEvNT_6ParamsE:
        .type           _ZN7cutlass13device_kernelIN5flash19enable_sm80_to_sm89INS1_16FlashAttnFwdSm80INS1_25CollectiveMainloopFwdSm80ILi8ELi1ELb1EN4cute5tupleIJNS5_1CILi128EEENS7_ILi48EEENS7_ILi256EEEEEELi256ENS_6half_tEfNS_4arch4Sm80ELb0ELb1ELb0ELb0ELb1ELb0ELb1ELb0EEENS1_21CollectiveEpilogueFwdINS6_IJS8_SA_S9_EEENS6_IJNS7_ILi1EEESI_SI_EEESC_SE_Li256ELb0ELb1ELb0ELb0EEENS1_19SingleTileSchedulerILb0ELb0ELb1ELi128EEEEEEEEEvNT_6ParamsE,@function
        .size           _ZN7cutlass13device_kernelIN5flash19enable_sm80_to_sm89INS1_16FlashAttnFwdSm80INS1_25CollectiveMainloopFwdSm80ILi8ELi1ELb1EN4cute5tupleIJNS5_1CILi128EEENS7_ILi48EEENS7_ILi256EEEEEELi256ENS_6half_tEfNS_4arch4Sm80ELb0ELb1ELb0ELb0ELb1ELb0ELb1ELb0EEENS1_21CollectiveEpilogueFwdINS6_IJS8_SA_S9_EEENS6_IJNS7_ILi1EEESI_SI_EEESC_SE_Li256ELb0ELb1ELb0ELb0EEENS1_19SingleTileSchedulerILb0ELb0ELb1ELi128EEEEEEEEEvNT_6ParamsE,(.L_x_57 - _ZN7cutlass13device_kernelIN5flash19enable_sm80_to_sm89INS1_16FlashAttnFwdSm80INS1_25CollectiveMainloopFwdSm80ILi8ELi1ELb1EN4cute5tupleIJNS5_1CILi128EEENS7_ILi48EEENS7_ILi256EEEEEELi256ENS_6half_tEfNS_4arch4Sm80ELb0ELb1ELb0ELb0ELb1ELb0ELb1ELb0EEENS1_21CollectiveEpilogueFwdINS6_IJS8_SA_S9_EEENS6_IJNS7_ILi1EEESI_SI_EEESC_SE_Li256ELb0ELb1ELb0ELb0EEENS1_19SingleTileSchedulerILb0ELb0ELb1ELi128EEEEEEEEEvNT_6ParamsE)
        .other          _ZN7cutlass13device_kernelIN5flash19enable_sm80_to_sm89INS1_16FlashAttnFwdSm80INS1_25CollectiveMainloopFwdSm80ILi8ELi1ELb1EN4cute5tupleIJNS5_1CILi128EEENS7_ILi48EEENS7_ILi256EEEEEELi256ENS_6half_tEfNS_4arch4Sm80ELb0ELb1ELb0ELb0ELb1ELb0ELb1ELb0EEENS1_21CollectiveEpilogueFwdINS6_IJS8_SA_S9_EEENS6_IJNS7_ILi1EEESI_SI_EEESC_SE_Li256ELb0ELb1ELb0ELb0EEENS1_19SingleTileSchedulerILb0ELb0ELb1ELi128EEEEEEEEEvNT_6ParamsE,@"STO_CUDA_ENTRY STV_DEFAULT"
_ZN7cutlass13device_kernelIN5flash19enable_sm80_to_sm89INS1_16FlashAttnFwdSm80INS1_25CollectiveMainloopFwdSm80ILi8ELi1ELb1EN4cute5tupleIJNS5_1CILi128EEENS7_ILi48EEENS7_ILi256EEEEEELi256ENS_6half_tEfNS_4arch4Sm80ELb0ELb1ELb0ELb0ELb1ELb0ELb1ELb0EEENS1_21CollectiveEpilogueFwdINS6_IJS8_SA_S9_EEENS6_IJNS7_ILi1EEESI_SI_EEESC_SE_Li256ELb0ELb1ELb0ELb0EEENS1_19SingleTileSchedulerILb0ELb0ELb1ELi128EEEEEEEEEvNT_6ParamsE:
[----:B------:R-:W-:Y:S01]  /*0000*/  LDC R1, c[0x0][0x37c] ;  /* 0x0000df00ff017b82 */ /* 0x000fe20000000800 */
[----:B------:R-:W-:Y:S05]  /*0010*/  EXIT ;  /* 0x000000000000794d */ /* 0x000fea0003800000 */
.L_x_21:
        /* <DEDUP_REMOVED lines=14> */
.L_x_57:


//--------------------- .text._ZN7cutlass13device_kernelIN5flash19enable_sm80_to_sm89INS1_16FlashAttnFwdSm80INS1_25CollectiveMainloopFwdSm80ILi8ELi1ELb1EN4cute5tupleIJNS5_1CILi128EEENS7_ILi48EEENS7_ILi256EEEEEELi256ENS_6half_tEfNS_4arch4Sm80ELb0ELb1ELb0ELb1ELb1ELb0ELb1ELb0EEENS1_21CollectiveEpilogueFwdINS6_IJS8_SA_S9_EEENS6_IJNS7_ILi1EEESI_SI_EEESC_SE_Li256ELb1ELb1ELb0ELb0EEENS1_19SingleTileSchedulerILb1ELb0ELb1ELi128EEEEEEEEEvNT_6ParamsE --------------------------
	.section	.text._ZN7cutlass13device_kernelIN5flash19enable_sm80_to_sm89INS1_16FlashAttnFwdSm80INS1_25CollectiveMainloopFwdSm80ILi8ELi1ELb1EN4cute5tupleIJNS5_1CILi128EEENS7_ILi48EEENS7_ILi256EEEEEELi256ENS_6half_tEfNS_4arch4Sm80ELb0ELb1ELb0ELb1ELb1ELb0ELb1ELb0EEENS1_21CollectiveEpilogueFwdINS6_IJS8_SA_S9_EEENS6_IJNS7_ILi1EEESI_SI_EEESC_SE_Li256ELb1ELb1ELb0ELb0EEENS1_19SingleTileSchedulerILb1ELb0ELb1ELi128EEEEEEEEEvNT_6ParamsE,"ax",@progbits
	.align	128
.text._ZN7cutlass13device_kernelIN5flash19enable_sm80_to_sm89INS1_16FlashAttnFwdSm80INS1_25CollectiveMainloopFwdSm80ILi8ELi1ELb1EN4cute5tupleIJNS5_1CILi128EEENS7_ILi48EEENS7_ILi256EEEEEELi256ENS_6half_tEfNS_4arch4Sm80ELb0ELb1ELb0ELb1ELb1ELb0ELb1ELb0EEENS1_21CollectiveEpilogueFwdINS6_IJS8_SA_S9_EEENS6_IJNS7_ILi1EEESI_SI_EEESC_SE_Li256ELb1ELb1ELb0ELb0EEENS1_19SingleTileSchedulerILb1ELb0ELb1ELi128EEEEEEEEEvNT_6ParamsE:
        .type           _ZN7cutlass13device_kernelIN5flash19enable_sm80_to_sm89INS1_16FlashAttnFwdSm80INS1_25CollectiveMainloopFwdSm80ILi8ELi1ELb1EN4cute5tupleIJNS5_1CILi128EEENS7_ILi48EEENS7_ILi256EEEEEELi256ENS_6half_tEfNS_4arch4Sm80ELb0ELb1ELb0ELb1ELb1ELb0ELb1ELb0EEENS1_21CollectiveEpilogueFwdINS6_IJS8_SA_S9_EEENS6_IJNS7_ILi1EEESI_SI_EEESC_SE_Li256ELb1ELb1ELb0ELb0EEENS1_19SingleTileSchedulerILb1ELb0ELb1ELi128EEEEEEEEEvNT_6ParamsE,@function
        .size           _ZN7cutlass13device_kernelIN5flash19enable_sm80_to_sm89INS1_16FlashAttnFwdSm80INS1_25CollectiveMainloopFwdSm80ILi8ELi1ELb1EN4cute5tupleIJNS5_1CILi128EEENS7_ILi48EEENS7_ILi256EEEEEELi256ENS_6half_tEfNS_4arch4Sm80ELb0ELb1ELb0ELb1ELb1ELb0ELb1ELb0EEENS1_21CollectiveEpilogueFwdINS6_IJS8_SA_S9_EEENS6_IJNS7_ILi1EEESI_SI_EEESC_SE_Li256ELb1ELb1ELb0ELb0EEENS1_19SingleTileSchedulerILb1ELb0ELb1ELi128EEEEEEEEEvNT_6ParamsE,(.L_x_58 - _ZN7cutlass13device_kernelIN5flash19enable_sm80_to_sm89INS1_16FlashAttnFwdSm80INS1_25CollectiveMainloopFwdSm80ILi8ELi1ELb1EN4cute5tupleIJNS5_1CILi128EEENS7_ILi48EEENS7_ILi256EEEEEELi256ENS_6half_tEfNS_4arch4Sm80ELb0ELb1ELb0ELb1ELb1ELb0ELb1ELb0EEENS1_21CollectiveEpilogueFwdINS6_IJS8_SA_S9_EEENS6_IJNS7_ILi1EEESI_SI_EEESC_SE_Li256ELb1ELb1ELb0ELb0EEENS1_19SingleTileSchedulerILb1ELb0ELb1ELi128EEEEEEEEEvNT_6ParamsE)
        .other          _ZN7cutlass13device_kernelIN5flash19enable_sm80_to_sm89INS1_16FlashAttnFwdSm80INS1_25CollectiveMainloopFwdSm80ILi8ELi1ELb1EN4cute5tupleIJNS5_1CILi128EEENS7_ILi48EEENS7_ILi256EEEEEELi256ENS_6half_tEfNS_4arch4Sm80ELb0ELb1ELb0ELb1ELb1ELb0ELb1ELb0EEENS1_21CollectiveEpilogueFwdINS6_IJS8_SA_S9_EEENS6_IJNS7_ILi1EEESI_SI_EEESC_SE_Li256ELb1ELb1ELb0ELb0EEENS1_19SingleTileSchedulerILb1ELb0ELb1ELi128EEEEEEEEEvNT_6ParamsE,@"STO_CUDA_ENTRY STV_DEFAULT"
_ZN7cutlass13device_kernelIN5flash19enable_sm80_to_sm89INS1_16FlashAttnFwdSm80INS1_25CollectiveMainloopFwdSm80ILi8ELi1ELb1EN4cute5tupleIJNS5_1CILi128EEENS7_ILi48EEENS7_ILi256EEEEEELi256ENS_6half_tEfNS_4arch4Sm80ELb0ELb1ELb0ELb1ELb1ELb0ELb1ELb0EEENS1_21CollectiveEpilogueFwdINS6_IJS8_SA_S9_EEENS6_IJNS7_ILi1EEESI_SI_EEESC_SE_Li256ELb1ELb1ELb0ELb0EEENS1_19SingleTileSchedulerILb1ELb0ELb1ELi128EEEEEEEEEvNT_6ParamsE:
[----:B------:R-:W-:Y:S01]  /*0000*/  LDC R1, c[0x0][0x37c] ;  /* 0x0000df00ff017b82 */ /* 0x000fe20000000800 */
[----:B------:R-:W-:Y:S05]  /*0010*/  EXIT ;  /* 0x000000000000794d */ /* 0x000fea0003800000 */
.L_x_22:
        /* <DEDUP_REMOVED lines=14> */
.L_x_58:


//--------------------- .text._ZN7cutlass13device_kernelIN5flash19enable_sm80_to_sm89INS1_16FlashAttnFwdSm80INS1_25CollectiveMainloopFwdSm80ILi8ELi1ELb0EN4cute5tupleIJNS5_1CILi128EEENS7_ILi32EEENS7_ILi256EEEEEELi256ENS_6half_tEfNS_4arch4Sm80ELb0ELb1ELb0ELb1ELb1ELb1ELb1ELb0EEENS1_21CollectiveEpilogueFwdINS6_IJS8_SA_S9_EEENS6_IJNS7_ILi1EEESI_SI_EEESC_SE_Li256ELb1ELb1ELb0ELb0EEENS1_19SingleTileSchedulerILb1ELb0ELb1ELi128EEEEEEEEEvNT_6ParamsE --------------------------
	.section	.text._ZN7cutlass13device_kernelIN5flash19enable_sm80_to_sm89INS1_16FlashAttnFwdSm80INS1_25CollectiveMainloopFwdSm80ILi8ELi1ELb0EN4cute5tupleIJNS5_1CILi128EEENS7_ILi32EEENS7_ILi256EEEEEELi256ENS_6half_tEfNS_4arch4Sm80ELb0ELb1ELb0ELb1ELb1ELb1ELb1ELb0EEENS1_21CollectiveEpilogueFwdINS6_IJS8_SA_S9_EEENS6_IJNS7_ILi1EEESI_SI_EEESC_SE_Li256ELb1ELb1ELb0ELb0EEENS1_19SingleTileSchedulerILb1ELb0ELb1ELi128EEEEEEEEEvNT_6ParamsE,"ax",@progbits
	.align	128
.text._ZN7cutlass13device_kernelIN5flash19enable_sm80_to_sm89INS1_16FlashAttnFwdSm80INS1_25CollectiveMainloopFwdSm80ILi8ELi1ELb0EN4cute5tupleIJNS5_1CILi128EEENS7_ILi32EEENS7_ILi256EEEEEELi256ENS_6half_tEfNS_4arch4Sm80ELb0ELb1ELb0ELb1ELb1ELb1ELb1ELb0EEENS1_21CollectiveEpilogueFwdINS6_IJS8_SA_S9_EEENS6_IJNS7_ILi1EEESI_SI_EEESC_SE_Li256ELb1ELb1ELb0ELb0EEENS1_19SingleTileSchedulerILb1ELb0ELb1ELi128EEEEEEEEEvNT_6ParamsE:
        .type           _ZN7cutlass13device_kernelIN5flash19enable_sm80_to_sm89INS1_16FlashAttnFwdSm80INS1_25CollectiveMainloopFwdSm80ILi8ELi1ELb0EN4cute5tupleIJNS5_1CILi128EEENS7_ILi32EEENS7_ILi256EEEEEELi256ENS_6half_tEfNS_4arch4Sm80ELb0ELb1ELb0ELb1ELb1ELb1ELb1ELb0EEENS1_21CollectiveEpilogueFwdINS6_IJS8_SA_S9_EEENS6_IJNS7_ILi1EEESI_SI_EEESC_SE_Li256ELb1ELb1ELb0ELb0EEENS1_19SingleTileSchedulerILb1ELb0ELb1ELi128EEEEEEEEEvNT_6ParamsE,@function
        .size           _ZN7cutlass13device_kernelIN5flash19enable_sm80_to_sm89INS1_16FlashAttnFwdSm80INS1_25CollectiveMainloopFwdSm80ILi8ELi1ELb0EN4cute5tupleIJNS5_1CILi128EEENS7_ILi32EEENS7_ILi256EEEEEELi256ENS_6half_tEfNS_4arch4Sm80ELb0ELb1ELb0ELb1ELb1ELb1ELb1ELb0EEENS1_21CollectiveEpilogueFwdINS6_IJS8_SA_S9_EEENS6_IJNS7_ILi1EEESI_SI_EEESC_SE_Li256ELb1ELb1ELb0ELb0EEENS1_19SingleTileSchedulerILb1ELb0ELb1ELi128EEEEEEEEEvNT_6ParamsE,(.L_x_59 - _ZN7cutlass13device_kernelIN5flash19enable_sm80_to_sm89INS1_16FlashAttnFwdSm80INS1_25CollectiveMainloopFwdSm80ILi8ELi1ELb0EN4cute5tupleIJNS5_1CILi128EEENS7_ILi32EEENS7_ILi256EEEEEELi256ENS_6half_tEfNS_4arch4Sm80ELb0ELb1ELb0ELb1ELb1ELb1ELb1ELb0EEENS1_21CollectiveEpilogueFwdINS6_IJS8_SA_S9_EEENS6_IJNS7_ILi1EEESI_SI_EEESC_SE_Li256ELb1ELb1ELb0ELb0EEENS1_19SingleTileSchedulerILb1ELb0ELb1ELi128EEEEEEEEEvNT_6ParamsE)
        .other          _ZN7cutlass13device_kernelIN5flash19enable_sm80_to_sm89INS1_16FlashAttnFwdSm80INS1_25CollectiveMainloopFwdSm80ILi8ELi1ELb0EN4cute5tupleIJNS5_1CILi128EEENS7_ILi32EEENS7_ILi256EEEEEELi256ENS_6half_tEfNS_4arch4Sm80ELb0ELb1ELb0ELb1ELb1ELb1ELb1ELb0EEENS1_21CollectiveEpilogueFwdINS6_IJS8_SA_S9_EEENS6_IJNS7_ILi1EEESI_SI_EEESC_SE_Li256ELb1ELb1ELb0ELb0EEENS1_19SingleTileSchedulerILb1ELb0ELb1ELi128EEEEEEEEEvNT_6ParamsE,@"STO_CUDA_ENTRY STV_DEFAULT"
_ZN7cutlass13device_kernelIN5flash19enable_sm80_to_sm89INS1_16FlashAttnFwdSm80INS1_25CollectiveMainloopFwdSm80ILi8ELi1ELb0EN4cute5tupleIJNS5_1CILi128EEENS7_ILi32EEENS7_ILi256EEEEEELi256ENS_6half_tEfNS_4arch4Sm80ELb0ELb1ELb0ELb1ELb1ELb1ELb1ELb0EEENS1_21CollectiveEpilogueFwdINS6_IJS8_SA_S9_EEENS6_IJNS7_ILi1EEESI_SI_EEESC_SE_Li256ELb1ELb1ELb0ELb0EEENS1_19SingleTileSchedulerILb1ELb0ELb1ELi128EEEEEEEEEvNT_6ParamsE:
[----:B------:R-:W-:Y:S01]  /*0000*/  LDC R1, c[0x0][0x37c] ;  /* 0x0000df00ff017b82 */ /* 0x000fe20000000800 */
[----:B------:R-:W-:Y:S05]  /*0010*/  EXIT ;  /* 0x000000000000794d */ /* 0x000fea0003800000 */
.L_x_23:
        /* <DEDUP_REMOVED lines=14> */
.L_x_59:


//--------------------- .text._ZN7cutlass13device_kernelIN5flash19enable_sm80_to_sm89INS1_16FlashAttnFwdSm80INS1_25CollectiveMainloopFwdSm80ILi8ELi1ELb1EN4cute5tupleIJNS5_1CILi128EEENS7_ILi64EEENS7_ILi256EEEEEELi256ENS_6half_tEfNS_4arch4Sm80ELb1ELb0ELb0ELb0ELb1ELb0ELb1ELb0EEENS1_21CollectiveEpilogueFwdINS6_IJS8_SA_S9_EEENS6_IJNS7_ILi1EEESI_SI_EEESC_SE_Li256ELb0ELb1ELb0ELb0EEENS1_30DynamicPersistentTileSchedulerILi256ELi256ELb0ELb1ELb0EEEEEEEEEvNT_6ParamsE --------------------------
	.section	.text._ZN7cutlass13device_kernelIN5flash19enable_sm80_to_sm89INS1_16FlashAttnFwdSm80INS1_25CollectiveMainloopFwdSm80ILi8ELi1ELb1EN4cute5tupleIJNS5_1CILi128EEENS7_ILi64EEENS7_ILi256EEEEEELi256ENS_6half_tEfNS_4arch4Sm80ELb1ELb0ELb0ELb0ELb1ELb0ELb1ELb0EEENS1_21CollectiveEpilogueFwdINS6_IJS8_SA_S9_EEENS6_IJNS7_ILi1EEESI_SI_EEESC_SE_Li256ELb0ELb1ELb0ELb0EEENS1_30DynamicPersistentTileSchedulerILi256ELi256ELb0ELb1ELb0EEEEEEEEEvNT_6ParamsE,"ax",@progbits
	.align	128
.text._ZN7cutlass13device_kernelIN5flash19enable_sm80_to_sm89INS1_16FlashAttnFwdSm80INS1_25CollectiveMainloopFwdSm80ILi8ELi1ELb1EN4cute5tupleIJNS5_1CILi128EEENS7_ILi64EEENS7_ILi256EEEEEELi256ENS_6half_tEfNS_4arch4Sm80ELb1ELb0ELb0ELb0ELb1ELb0ELb1ELb0EEENS1_21CollectiveEpilogueFwdINS6_IJS8_SA_S9_EEENS6_IJNS7_ILi1EEESI_SI_EEESC_SE_Li256ELb0ELb1ELb0ELb0EEENS1_30DynamicPersistentTileSchedulerILi256ELi256ELb0ELb1ELb0EEEEEEEEEvNT_6ParamsE:
        .type           _ZN7cutlass13device_kernelIN5flash19enable_sm80_to_sm89INS1_16FlashAttnFwdSm80INS1_25CollectiveMainloopFwdSm80ILi8ELi1ELb1EN4cute5tupleIJNS5_1CILi128EEENS7_ILi64EEENS7_ILi256EEEEEELi256ENS_6half_tEfNS_4arch4Sm80ELb1ELb0ELb0ELb0ELb1ELb0ELb1ELb0EEENS1_21CollectiveEpilogueFwdINS6_IJS8_SA_S9_EEENS6_IJNS7_ILi1EEESI_SI_EEESC_SE_Li256ELb0ELb1ELb0ELb0EEENS1_30DynamicPersistentTileSchedulerILi256ELi256ELb0ELb1ELb0EEEEEEEEEvNT_6ParamsE,@function
        .size           _ZN7cutlass13device_kernelIN5flash19enable_sm80_to_sm89INS1_16FlashAttnFwdSm80INS1_25CollectiveMainloopFwdSm80ILi8ELi1ELb1EN4cute5tupleIJNS5_1CILi128EEENS7_ILi64EEENS7_ILi256EEEEEELi256ENS_6half_tEfNS_4arch4Sm80ELb1ELb0ELb0ELb0ELb1ELb0ELb1ELb0EEENS1_21CollectiveEpilogueFwdINS6_IJS8_SA_S9_EEENS6_IJNS7_ILi1EEESI_SI_EEESC_SE_Li256ELb0ELb1ELb0ELb0EEENS1_30DynamicPersistentTileSchedulerILi256ELi256ELb0ELb1ELb0EEEEEEEEEvNT_6ParamsE,(.L_x_60 - _ZN7cutlass13device_kernelIN5flash19enable_sm80_to_sm89INS1_16FlashAttnFwdSm80INS1_25CollectiveMainloopFwdSm80ILi8ELi1ELb1EN4cute5tupleIJNS5_1CILi128EEENS7_ILi64EEENS7_ILi256EEEEEELi256ENS_6half_tEfNS_4arch4Sm80ELb1ELb0ELb0ELb0ELb1ELb0ELb1ELb0EEENS1_21CollectiveEpilogueFwdINS6_IJS8_SA_S9_EEENS6_IJNS7_ILi1EEESI_SI_EEESC_SE_Li256ELb0ELb1ELb0ELb0EEENS1_30DynamicPersistentTileSchedulerILi256ELi256ELb0ELb1ELb0EEEEEEEEEvNT_6ParamsE)
        .other          _ZN7cutlass13device_kernelIN5flash19enable_sm80_to_sm89INS1_16FlashAttnFwdSm80INS1_25CollectiveMainloopFwdSm80ILi8ELi1ELb1EN4cute5tupleIJNS5_1CILi128EEENS7_ILi64EEENS7_ILi256EEEEEELi256ENS_6half_tEfNS_4arch4Sm80ELb1ELb0ELb0ELb0ELb1ELb0ELb1ELb0EEENS1_21CollectiveEpilogueFwdINS6_IJS8_SA_S9_EEENS6_IJNS7_ILi1EEESI_SI_EEESC_SE_Li256ELb0ELb1ELb0ELb0EEENS1_30DynamicPersistentTileSchedulerILi256ELi256ELb0ELb1ELb0EEEEEEEEEvNT_6ParamsE,@"STO_CUDA_ENTRY STV_DEFAULT"
_ZN7cutlass13device_kernelIN5flash19enable_sm80_to_sm89INS1_16FlashAttnFwdSm80INS1_25CollectiveMainloopFwdSm80ILi8ELi1ELb1EN4cute5tupleIJNS5_1CILi128EEENS7_ILi64EEENS7_ILi256EEEEEELi256ENS_6half_tEfNS_4arch4Sm80ELb1ELb0ELb0ELb0ELb1ELb0ELb1ELb0EEENS1_21CollectiveEpilogueFwdINS6_IJS8_SA_S9_EEENS6_IJNS7_ILi1EEESI_SI_EEESC_SE_Li256ELb0ELb1ELb0ELb0EEENS1_30DynamicPersistentTileSchedulerILi256ELi256ELb0ELb1ELb0EEEEEEEEEvNT_6ParamsE:
[----:B------:R-:W-:Y:S01]  /*0000*/  LDC R1, c[0x0][0x37c] ;  /* 0x0000df00ff017b82 */ /* 0x000fe20000000800 */
[----:B------:R-:W-:Y:S05]  /*0010*/  EXIT ;  /* 0x000000000000794d */ /* 0x000fea0003800000 */
.L_x_24:
        /* <DEDUP_REMOVED lines=14> */
.L_x_60:


//--------------------- .text._ZN7cutlass13device_kernelIN5flash19enable_sm80_to_sm89INS1_16FlashAttnFwdSm80INS1_25CollectiveMainloopFwdSm80ILi8ELi1ELb1EN4cute5tupleIJNS5_1CILi128EEENS7_ILi64EEENS7_ILi256EEEEEELi256ENS_6half_tEfNS_4arch4Sm80ELb1ELb0ELb0ELb1ELb1ELb0ELb1ELb0EEENS1_21CollectiveEpilogueFwdINS6_IJS8_SA_S9_EEENS6_IJNS7_ILi1EEESI_SI_EEESC_SE_Li256ELb1ELb1ELb0ELb0EEENS1_19SingleTileSchedulerILb1ELb0ELb1ELi128EEEEEEEEEvNT_6ParamsE --------------------------
	.section	.text._ZN7cutlass13device_kernelIN5flash19enable_sm80_to_sm89INS1_16FlashAttnFwdSm80INS1_25CollectiveMainloopFwdSm80ILi8ELi1ELb1EN4cute5tupleIJNS5_1CILi128EEENS7_ILi64EEENS7_ILi256EEEEEELi256ENS_6half_tEfNS_4arch4Sm80ELb1ELb0ELb0ELb1ELb1ELb0ELb1ELb0EEENS1_21CollectiveEpilogueFwdINS6_IJS8_SA_S9_EEENS6_IJNS7_ILi1EEESI_SI_EEESC_SE_Li256ELb1ELb1ELb0ELb0EEENS1_19SingleTileSchedulerILb1ELb0ELb1ELi128EEEEEEEEEvNT_6ParamsE,"ax",@progbits
	.align	128
.text._ZN7cutlass13device_kernelIN5flash19enable_sm80_to_sm89INS1_16FlashAttnFwdSm80INS1_25CollectiveMainloopFwdSm80ILi8ELi1ELb1EN4cute5tupleIJNS5_1CILi128EEENS7_ILi64EEENS7_ILi256EEEEEELi256ENS_6half_tEfNS_4arch4Sm80ELb1ELb0ELb0ELb1ELb1ELb0ELb1ELb0EEENS1_21CollectiveEpilogueFwdINS6_IJS8_SA_S9_EEENS6_IJNS7_ILi1EEESI_SI_EEESC_SE_Li256ELb1ELb1ELb0ELb0EEENS1_19SingleTileSchedulerILb1ELb0ELb1ELi128EEEEEEEEEvNT_6ParamsE:
        .type           _ZN7cutlass13device_kernelIN5flash19enable_sm80_to_sm89INS1_16FlashAttnFwdSm80INS1_25CollectiveMainloopFwdSm80ILi8ELi1ELb1EN4cute5tupleIJNS5_1CILi128EEENS7_ILi64EEENS7_ILi256EEEEEELi256ENS_6half_tEfNS_4arch4Sm80ELb1ELb0ELb0ELb1ELb1ELb0ELb1ELb0EEENS1_21CollectiveEpilogueFwdINS6_IJS8_SA_S9_EEENS6_IJNS7_ILi1EEESI_SI_EEESC_SE_Li256ELb1ELb1ELb0ELb0EEENS1_19SingleTileSchedulerILb1ELb0ELb1ELi128EEEEEEEEEvNT_6ParamsE,@function
        .size           _ZN7cutlass13device_kernelIN5flash19enable_sm80_to_sm89INS1_16FlashAttnFwdSm80INS1_25CollectiveMainloopFwdSm80ILi8ELi1ELb1EN4cute5tupleIJNS5_1CILi128EEENS7_ILi64EEENS7_ILi256EEEEEELi256ENS_6half_tEfNS_4arch4Sm80ELb1ELb0ELb0ELb1ELb1ELb0ELb1ELb0EEENS1_21CollectiveEpilogueFwdINS6_IJS8_SA_S9_EEENS6_IJNS7_ILi1EEESI_SI_EEESC_SE_Li256ELb1ELb1ELb0ELb0EEENS1_19SingleTileSchedulerILb1ELb0ELb1ELi128EEEEEEEEEvNT_6ParamsE,(.L_x_61 - _ZN7cutlass13device_kernelIN5flash19enable_sm80_to_sm89INS1_16FlashAttnFwdSm80INS1_25CollectiveMainloopFwdSm80ILi8ELi1ELb1EN4cute5tupleIJNS5_1CILi128EEENS7_ILi64EEENS7_ILi256EEEEEELi256ENS_6half_tEfNS_4arch4Sm80ELb1ELb0ELb0ELb1ELb1ELb0ELb1ELb0EEENS1_21CollectiveEpilogueFwdINS6_IJS8_SA_S9_EEENS6_IJNS7_ILi1EEESI_SI_EEESC_SE_Li256ELb1ELb1ELb0ELb0EEENS1_19SingleTileSchedulerILb1ELb0ELb1ELi128EEEEEEEEEvNT_6ParamsE)
        .other          _ZN7cutlass13device_kernelIN5flash19enable_sm80_to_sm89INS1_16FlashAttnFwdSm80INS1_25CollectiveMainloopFwdSm80ILi8ELi1ELb1EN4cute5tupleIJNS5_1CILi128EEENS7_ILi64EEENS7_ILi256EEEEEELi256ENS_6half_tEfNS_4arch4Sm80ELb1ELb0ELb0ELb1ELb1ELb0ELb1ELb0EEENS1_21CollectiveEpilogueFwdINS6_IJS8_SA_S9_EEENS6_IJNS7_ILi1EEESI_SI_EEESC_SE_Li256ELb1ELb1ELb0ELb0EEENS1_19SingleTileSchedulerILb1ELb0ELb1ELi128EEEEEEEEEvNT_6ParamsE,@"STO_CUDA_ENTRY STV_DEFAULT"
_ZN7cutlass13device_kernelIN5flash19enable_sm80_to_sm89INS1_16FlashAttnFwdSm80INS1_25CollectiveMainloopFwdSm80ILi8ELi1ELb1EN4cute5tupleIJNS5_1CILi128EEENS7_ILi64EEENS7_ILi256EEEEEELi256ENS_6half_tEfNS_4arch4Sm80ELb1ELb0ELb0ELb1ELb1ELb0ELb1ELb0EEENS1_21CollectiveEpilogueFwdINS6_IJS8_SA_S9_EEENS6_IJNS7_ILi1EEESI_SI_EEESC_SE_Li256ELb1ELb1ELb0ELb0EEENS1_19SingleTileSchedulerILb1ELb0ELb1ELi128EEEEEEEEEvNT_6ParamsE:
[----:B------:R-:W-:Y:S01]  /*0000*/  LDC R1, c[0x0][0x37c] ;  /* 0x0000df00ff017b82 */ /* 0x000fe20000000800 */
[----:B------:R-:W-:Y:S05]  /*0010*/  EXIT ;  /* 0x000000000000794d */ /* 0x000fea0003800000 */
.L_x_25:
        /* <DEDUP_REMOVED lines=14> */
.L_x_61:


//--------------------- .text._ZN7cutlass13device_kernelIN5flash19enable_sm80_to_sm89INS1_16FlashAttnFwdSm80INS1_25CollectiveMainloopFwdSm80ILi8ELi1ELb0EN4cute5tupleIJNS5_1CILi128EEENS7_ILi32EEENS7_ILi256EEEEEELi256ENS_6half_tEfNS_4arch4Sm80ELb1ELb0ELb0ELb1ELb1ELb1ELb1ELb0EEENS1_21CollectiveEpilogueFwdINS6_IJS8_SA_S9_EEENS6_IJNS7_ILi1EEESI_SI_EEESC_SE_Li256ELb1ELb1ELb0ELb0EEENS1_19SingleTileSchedulerILb1ELb0ELb1ELi128EEEEEEEEEvNT_6ParamsE --------------------------
	.section	.text._ZN7cutlass13device_kernelIN5flash19enable_sm80_to_sm89INS1_16FlashAttnFwdSm80INS1_25CollectiveMainloopFwdSm80ILi8ELi1ELb0EN4cute5tupleIJNS5_1CILi128EEENS7_ILi32EEENS7_ILi256EEEEEELi256ENS_6half_tEfNS_4arch4Sm80ELb1ELb0ELb0ELb1ELb1ELb1ELb1ELb0EEENS1_21CollectiveEpilogueFwdINS6_IJS8_SA_S9_EEENS6_IJNS7_ILi1EEESI_SI_EEESC_SE_Li256ELb1ELb1ELb0ELb0EEENS1_19SingleTileSchedulerILb1ELb0ELb1ELi128EEEEEEEEEvNT_6ParamsE,"ax",@progbits
	.align	128
.text._ZN7cutlass13device_kernelIN5flash19enable_sm80_to_sm89INS1_16FlashAttnFwdSm80INS1_25CollectiveMainloopFwdSm80ILi8ELi1ELb0EN4cute5tupleIJNS5_1CILi128EEENS7_ILi32EEENS7_ILi256EEEEEELi256ENS_6half_tEfNS_4arch4Sm80ELb1ELb0ELb0ELb1ELb1ELb1ELb1ELb0EEENS1_21CollectiveEpilogueFwdINS6_IJS8_SA_S9_EEENS6_IJNS7_ILi1EEESI_SI_EEESC_SE_Li256ELb1ELb1ELb0ELb0EEENS1_19SingleTileSchedulerILb1ELb0ELb1ELi128EEEEEEEEEvNT_6ParamsE:
        .type           _ZN7cutlass13device_kernelIN5flash19enable_sm80_to_sm89INS1_16FlashAttnFwdSm80INS1_25CollectiveMainloopFwdSm80ILi8ELi1ELb0EN4cute5tupleIJNS5_1CILi128EEENS7_ILi32EEENS7_ILi256EEEEEELi256ENS_6half_tEfNS_4arch4Sm80ELb1ELb0ELb0ELb1ELb1ELb1ELb1ELb0EEENS1_21CollectiveEpilogueFwdINS6_IJS8_SA_S9_EEENS6_IJNS7_ILi1EEESI_SI_EEESC_SE_Li256ELb1ELb1ELb0ELb0EEENS1_19SingleTileSchedulerILb1ELb0ELb1ELi128EEEEEEEEEvNT_6ParamsE,@function
        .size           _ZN7cutlass13device_kernelIN5flash19enable_sm80_to_sm89INS1_16FlashAttnFwdSm80INS1_25CollectiveMainloopFwdSm80ILi8ELi1ELb0EN4cute5tupleIJNS5_1CILi128EEENS7_ILi32EEENS7_ILi256EEEEEELi256ENS_6half_tEfNS_4arch4Sm80ELb1ELb0ELb0ELb1ELb1ELb1ELb1ELb0EEENS1_21CollectiveEpilogueFwdINS6_IJS8_SA_S9_EEENS6_IJNS7_ILi1EEESI_SI_EEESC_SE_Li256ELb1ELb1ELb0ELb0EEENS1_19SingleTileSchedulerILb1ELb0ELb1ELi128EEEEEEEEEvNT_6ParamsE,(.L_x_62 - _ZN7cutlass13device_kernelIN5flash19enable_sm80_to_sm89INS1_16FlashAttnFwdSm80INS1_25CollectiveMainloopFwdSm80ILi8ELi1ELb0EN4cute5tupleIJNS5_1CILi128EEENS7_ILi32EEENS7_ILi256EEEEEELi256ENS_6half_tEfNS_4arch4Sm80ELb1ELb0ELb0ELb1ELb1ELb1ELb1ELb0EEENS1_21CollectiveEpilogueFwdINS6_IJS8_SA_S9_EEENS6_IJNS7_ILi1EEESI_SI_EEESC_SE_Li256ELb1ELb1ELb0ELb0EEENS1_19SingleTileSchedulerILb1ELb0ELb1ELi128EEEEEEEEEvNT_6ParamsE)
        .other          _ZN7cutlass13device_kernelIN5flash19enable_sm80_to_sm89INS1_16FlashAttnFwdSm80INS1_25CollectiveMainloopFwdSm80ILi8ELi1ELb0EN4cute5tupleIJNS5_1CILi128EEENS7_ILi32EEENS7_ILi256EEEEEELi256ENS_6half_tEfNS_4arch4Sm80ELb1ELb0ELb0ELb1ELb1ELb1ELb1ELb0EEENS1_21CollectiveEpilogueFwdINS6_IJS8_SA_S9_EEENS6_IJNS7_ILi1EEESI_SI_EEESC_SE_Li256ELb1ELb1ELb0ELb0EEENS1_19SingleTileSchedulerILb1ELb0ELb1ELi128EEEEEEEEEvNT_6ParamsE,@"STO_CUDA_ENTRY STV_DEFAULT"
_ZN7cutlass13device_kernelIN5flash19enable_sm80_to_sm89INS1_16FlashAttnFwdSm80INS1_25CollectiveMainloopFwdSm80ILi8ELi1ELb0EN4cute5tupleIJNS5_1CILi128EEENS7_ILi32EEENS7_ILi256EEEEEELi256ENS_6half_tEfNS_4arch4Sm80ELb1ELb0ELb0ELb1ELb1ELb1ELb1ELb0EEENS1_21CollectiveEpilogueFwdINS6_IJS8_SA_S9_EEENS6_IJNS7_ILi1EEESI_SI_EEESC_SE_Li256ELb1ELb1ELb0ELb0EEENS1_19SingleTileSchedulerILb1ELb0ELb1ELi128EEEEEEEEEvNT_6ParamsE:
[----:B------:R-:W-:Y:S01]  /*0000*/  LDC R1, c[0x0][0x37c] ;  /* 0x0000df00ff017b82 */ /* 0x000fe20000000800 */
[----:B------:R-:W-:Y:S05]  /*0010*/  EXIT ;  /* 0x000000000000794d */ /* 0x000fea0003800000 */
.L_x_26:
        /* <DEDUP_REMOVED lines=14> */
.L_x_62:


//--------------------- .text._ZN7cutlass13device_kernelIN5flash19enable_sm80_to_sm89INS1_16FlashAttnFwdSm80INS1_25CollectiveMainloopFwdSm80ILi8ELi1ELb0EN4cute5tupleIJNS5_1CILi128EEENS7_ILi96EEENS7_ILi256EEEEEELi256ENS_6half_tEfNS_4arch4Sm80ELb0ELb0ELb0ELb0ELb1ELb0ELb1ELb0EEENS1_21CollectiveEpilogueFwdINS6_IJS8_SA_S9_EEENS6_IJNS7_ILi1EEESI_SI_EEESC_SE_Li256ELb0ELb1ELb0ELb0EEENS1_19SingleTileSchedulerILb0ELb0ELb1ELi128EEEEEEEEEvNT_6ParamsE --------------------------
	.section	.text._ZN7cutlass13device_kernelIN5flash19enable_sm80_to_sm89INS1_16FlashAttnFwdSm80INS1_25CollectiveMainloopFwdSm80ILi8ELi1ELb0EN4cute5tupleIJNS5_1CILi128EEENS7_ILi96EEENS7_ILi256EEEEEELi256ENS_6half_tEfNS_4arch4Sm80ELb0ELb0ELb0ELb0ELb1ELb0ELb1ELb0EEENS1_21CollectiveEpilogueFwdINS6_IJS8_SA_S9_EEENS6_IJNS7_ILi1EEESI_SI_EEESC_SE_Li256ELb0ELb1ELb0ELb0EEENS1_19SingleTileSchedulerILb0ELb0ELb1ELi128EEEEEEEEEvNT_6ParamsE,"ax",@progbits
	.align	128
.text._ZN7cutlass13device_kernelIN5flash19enable_sm80_to_sm89INS1_16FlashAttnFwdSm80INS1_25CollectiveMainloopFwdSm80ILi8ELi1ELb0EN4cute5tupleIJNS5_1CILi128EEENS7_ILi96EEENS7_ILi256EEEEEELi256ENS_6half_tEfNS_4arch4Sm80ELb0ELb0ELb0ELb0ELb1ELb0ELb1ELb0EEENS1_21CollectiveEpilogueFwdINS6_IJS8_SA_S9_EEENS6_IJNS7_ILi1EEESI_SI_EEESC_SE_Li256ELb0ELb1ELb0ELb0EEENS1_19SingleTileSchedulerILb0ELb0ELb1ELi128EEEEEEEEEvNT_6ParamsE:
        .type           _ZN7cutlass13device_kernelIN5flash19enable_sm80_to_sm89INS1_16FlashAttnFwdSm80INS1_25CollectiveMainloopFwdSm80ILi8ELi1ELb0EN4cute5tupleIJNS5_1CILi128EEENS7_ILi96EEENS7_ILi256EEEEEELi256ENS_6half_tEfNS_4arch4Sm80ELb0ELb0ELb0ELb0ELb1ELb0ELb1ELb0EEENS1_21CollectiveEpilogueFwdINS6_IJS8_SA_S9_EEENS6_IJNS7_ILi1EEESI_SI_EEESC_SE_Li256ELb0ELb1ELb0ELb0EEENS1_19SingleTileSchedulerILb0ELb0ELb1ELi128EEEEEEEEEvNT_6ParamsE,@function
        .size           _ZN7cutlass13device_kernelIN5flash19enable_sm80_to_sm89INS1_16FlashAttnFwdSm80INS1_25CollectiveMainloopFwdSm80ILi8ELi1ELb0EN4cute5tupleIJNS5_1CILi128EEENS7_ILi96EEENS7_ILi256EEEEEELi256ENS_6half_tEfNS_4arch4Sm80ELb0ELb0ELb0ELb0ELb1ELb0ELb1ELb0EEENS1_21CollectiveEpilogueFwdINS6_IJS8_SA_S9_EEENS6_IJNS7_ILi1EEESI_SI_EEESC_SE_Li256ELb0ELb1ELb0ELb0EEENS1_19SingleTileSchedulerILb0ELb0ELb1ELi128EEEEEEEEEvNT_6ParamsE,(.L_x_63 - _ZN7cutlass13device_kernelIN5flash19enable_sm80_to_sm89INS1_16FlashAttnFwdSm80INS1_25CollectiveMainloopFwdSm80ILi8ELi1ELb0EN4cute5tupleIJNS5_1CILi128EEENS7_ILi96EEENS7_ILi256EEEEEELi256ENS_6half_tEfNS_4arch4Sm80ELb0ELb0ELb0ELb0ELb1ELb0ELb1ELb0EEENS1_21CollectiveEpilogueFwdINS6_IJS8_SA_S9_EEENS6_IJNS7_ILi1EEESI_SI_EEESC_SE_Li256ELb0ELb1ELb0ELb0EEENS1_19SingleTileSchedulerILb0ELb0ELb1ELi128EEEEEEEEEvNT_6ParamsE)
        .other          _ZN7cutlass13device_kernelIN5flash19enable_sm80_to_sm89INS1_16FlashAttnFwdSm80INS1_25CollectiveMainloopFwdSm80ILi8ELi1ELb0EN4cute5tupleIJNS5_1CILi128EEENS7_ILi96EEENS7_ILi256EEEEEELi256ENS_6half_tEfNS_4arch4Sm80ELb0ELb0ELb0ELb0ELb1ELb0ELb1ELb0EEENS1_21CollectiveEpilogueFwdINS6_IJS8_SA_S9_EEENS6_IJNS7_ILi1EEESI_SI_EEESC_SE_Li256ELb0ELb1ELb0ELb0EEENS1_19SingleTileSchedulerILb0ELb0ELb1ELi128EEEEEEEEEvNT_6ParamsE,@"STO_CUDA_ENTRY STV_DEFAULT"
_ZN7cutlass13device_kernelIN5flash19enable_sm80_to_sm89INS1_16FlashAttnFwdSm80INS1_25CollectiveMainloopFwdSm80ILi8ELi1ELb0EN4cute5tupleIJNS5_1CILi128EEENS7_ILi96EEENS7_ILi256EEEEEELi256ENS_6half_tEfNS_4arch4Sm80ELb0ELb0ELb0ELb0ELb1ELb0ELb1ELb0EEENS1_21CollectiveEpilogueFwdINS6_IJS8_SA_S9_EEENS6_IJNS7_ILi1EEESI_SI_EEESC_SE_Li256ELb0ELb1ELb0ELb0EEENS1_19SingleTileSchedulerILb0ELb0ELb1ELi128EEEEEEEEEvNT_6ParamsE:
[----:B------:R-:W-:Y:S01]  /*0000*/  LDC R1, c[0x0][0x37c] ;  /* 0x0000df00ff017b82 */ /* 0x000fe20000000800 */
[----:B------:R-:W-:Y:S05]  /*0010*/  EXIT ;  /* 0x000000000000794d */ /* 0x000fea0003800000 */
.L_x_27:
        /* <DEDUP_REMOVED lines=14> */
.L_x_63:


//--------------------- .text._ZN7cutlass13device_kernelIN5flash19enable_sm80_to_sm89INS1_16FlashAttnFwdSm80INS1_25CollectiveMainloopFwdSm80ILi8ELi1ELb0EN4cute5tupleIJNS5_1CILi128EEENS7_ILi96EEENS7_ILi256EEEEEELi256ENS_6half_tEfNS_4arch4Sm80ELb0ELb0ELb0ELb1ELb1ELb0ELb1ELb0EEENS1_21CollectiveEpilogueFwdINS6_IJS8_SA_S9_EEENS6_IJNS7_ILi1EEESI_SI_EEESC_SE_Li256ELb1ELb1ELb0ELb0EEENS1_19SingleTileSchedulerILb1ELb0ELb1ELi128EEEEEEEEEvNT_6ParamsE --------------------------
	.section	.text._ZN7cutlass13device_kernelIN5flash19enable_sm80_to_sm89INS1_16FlashAttnFwdSm80INS1_25CollectiveMainloopFwdSm80ILi8ELi1ELb0EN4cute5tupleIJNS5_1CILi128EEENS7_ILi96EEENS7_ILi256EEEEEELi256ENS_6half_tEfNS_4arch4Sm80ELb0ELb0ELb0ELb1ELb1ELb0ELb1ELb0EEENS1_21CollectiveEpilogueFwdINS6_IJS8_SA_S9_EEENS6_IJNS7_ILi1EEESI_SI_EEESC_SE_Li256ELb1ELb1ELb0ELb0EEENS1_19SingleTileSchedulerILb1ELb0ELb1ELi128EEEEEEEEEvNT_6ParamsE,"ax",@progbits
	.align	128
.text._ZN7cutlass13device_kernelIN5flash19enable_sm80_to_sm89INS1_16FlashAttnFwdSm80INS1_25CollectiveMainloopFwdSm80ILi8ELi1ELb0EN4cute5tupleIJNS5_1CILi128EEENS7_ILi96EEENS7_ILi256EEEEEELi256ENS_6half_tEfNS_4arch4Sm80ELb0ELb0ELb0ELb1ELb1ELb0ELb1ELb0EEENS1_21CollectiveEpilogueFwdINS6_IJS8_SA_S9_EEENS6_IJNS7_ILi1EEESI_SI_EEESC_SE_Li256ELb1ELb1ELb0ELb0EEENS1_19SingleTileSchedulerILb1ELb0ELb1ELi128EEEEEEEEEvNT_6ParamsE:
        .type           _ZN7cutlass13device_kernelIN5flash19enable_sm80_to_sm89INS1_16FlashAttnFwdSm80INS1_25CollectiveMainloopFwdSm80ILi8ELi1ELb0EN4cute5tupleIJNS5_1CILi128EEENS7_ILi96EEENS7_ILi256EEEEEELi256ENS_6half_tEfNS_4arch4Sm80ELb0ELb0ELb0ELb1ELb1ELb0ELb1ELb0EEENS1_21CollectiveEpilogueFwdINS6_IJS8_SA_S9_EEENS6_IJNS7_ILi1EEESI_SI_EEESC_SE_Li256ELb1ELb1ELb0ELb0EEENS1_19SingleTileSchedulerILb1ELb0ELb1ELi128EEEEEEEEEvNT_6ParamsE,@function
        .size           _ZN7cutlass13device_kernelIN5flash19enable_sm80_to_sm89INS1_16FlashAttnFwdSm80INS1_25CollectiveMainloopFwdSm80ILi8ELi1ELb0EN4cute5tupleIJNS5_1CILi128EEENS7_ILi96EEENS7_ILi256EEEEEELi256ENS_6half_tEfNS_4arch4Sm80ELb0ELb0ELb0ELb1ELb1ELb0ELb1ELb0EEENS1_21CollectiveEpilogueFwdINS6_IJS8_SA_S9_EEENS6_IJNS7_ILi1EEESI_SI_EEESC_SE_Li256ELb1ELb1ELb0ELb0EEENS1_19SingleTileSchedulerILb1ELb0ELb1ELi128EEEEEEEEEvNT_6ParamsE,(.L_x_64 - _ZN7cutlass13device_kernelIN5flash19enable_sm80_to_sm89INS1_16FlashAttnFwdSm80INS1_25CollectiveMainloopFwdSm80ILi8ELi1ELb0EN4cute5tupleIJNS5_1CILi128EEENS7_ILi96EEENS7_ILi256EEEEEELi256ENS_6half_tEfNS_4arch4Sm80ELb0ELb0ELb0ELb1ELb1ELb0ELb1ELb0EEENS1_21CollectiveEpilogueFwdINS6_IJS8_SA_S9_EEENS6_IJNS7_ILi1EEESI_SI_EEESC_SE_Li256ELb1ELb1ELb0ELb0EEENS1_19SingleTileSchedulerILb1ELb0ELb1ELi128EEEEEEEEEvNT_6ParamsE)
        .other          _ZN7cutlass13device_kernelIN5flash19enable_sm80_to_sm89INS1_16FlashAttnFwdSm80INS1_25CollectiveMainloopFwdSm80ILi8ELi1ELb0EN4cute5tupleIJNS5_1CILi128EEENS7_ILi96EEENS7_ILi256EEEEEELi256ENS_6half_tEfNS_4arch4Sm80ELb0ELb0ELb0ELb1ELb1ELb0ELb1ELb0EEENS1_21CollectiveEpilogueFwdINS6_IJS8_SA_S9_EEENS6_IJNS7_ILi1EEESI_SI_EEESC_SE_Li256ELb1ELb1ELb0ELb0EEENS1_19SingleTileSchedulerILb1ELb0ELb1ELi128EEEEEEEEEvNT_6ParamsE,@"STO_CUDA_ENTRY STV_DEFAULT"
_ZN7cutlass13device_kernelIN5flash19enable_sm80_to_sm89INS1_16FlashAttnFwdSm80INS1_25CollectiveMainloopFwdSm80ILi8ELi1ELb0EN4cute5tupleIJNS5_1CILi128EEENS7_ILi96EEENS7_ILi256EEEEEELi256ENS_6half_tEfNS_4arch4Sm80ELb0ELb0ELb0ELb1ELb1ELb0ELb1ELb0EEENS1_21CollectiveEpilogueFwdINS6_IJS8_SA_S9_EEENS6_IJNS7_ILi1EEESI_SI_EEESC_SE_Li256ELb1ELb1ELb0ELb0EEENS1_19SingleTileSchedulerILb1ELb0ELb1ELi128EEEEEEEEEvNT_6ParamsE:
[----:B------:R-:W-:Y:S01]  /*0000*/  LDC R1, c[0x0][0x37c] ;  /* 0x0000df00ff017b82 */ /* 0x000fe20000000800 */
[----:B------:R-:W-:Y:S05]  /*0010*/  EXIT ;  /* 0x000000000000794d */ /* 0x000fea0003800000 */
.L_x_28:
        /* <DEDUP_REMOVED lines=14> */
.L_x_64:


//--------------------- .text._ZN7cutlass13device_kernelIN5flash19enable_sm80_to_sm89INS1_16FlashAttnFwdSm80INS1_25CollectiveMainloopFwdSm80ILi8ELi1ELb0EN4cute5tupleIJNS5_1CILi128EEENS7_ILi48EEENS7_ILi256EEEEEELi256ENS_6half_tEfNS_4arch4Sm80ELb0ELb0ELb0ELb1ELb1ELb1ELb1ELb0EEENS1_21CollectiveEpilogueFwdINS6_IJS8_SA_S9_EEENS6_IJNS7_ILi1EEESI_SI_EEESC_SE_Li256ELb1ELb1ELb0ELb0EEENS1_19SingleTileSchedulerILb1ELb0ELb1ELi128EEEEEEEEEvNT_6ParamsE --------------------------
	.section	.text._ZN7cutlass13device_kernelIN5flash19enable_sm80_to_sm89INS1_16FlashAttnFwdSm80INS1_25CollectiveMainloopFwdSm80ILi8ELi1ELb0EN4cute5tupleIJNS5_1CILi128EEENS7_ILi48EEENS7_ILi256EEEEEELi256ENS_6half_tEfNS_4arch4Sm80ELb0ELb0ELb0ELb1ELb1ELb1ELb1ELb0EEENS1_21CollectiveEpilogueFwdINS6_IJS8_SA_S9_EEENS6_IJNS7_ILi1EEESI_SI_EEESC_SE_Li256ELb1ELb1ELb0ELb0EEENS1_19SingleTileSchedulerILb1ELb0ELb1ELi128EEEEEEEEEvNT_6ParamsE,"ax",@progbits
	.align	128
.text._ZN7cutlass13device_kernelIN5flash19enable_sm80_to_sm89INS1_16FlashAttnFwdSm80INS1_25CollectiveMainloopFwdSm80ILi8ELi1ELb0EN4cute5tupleIJNS5_1CILi128EEENS7_ILi48EEENS7_ILi256EEEEEELi256ENS_6half_tEfNS_4arch4Sm80ELb0ELb0ELb0ELb1ELb1ELb1ELb1ELb0EEENS1_21CollectiveEpilogueFwdINS6_IJS8_SA_S9_EEENS6_IJNS7_ILi1EEESI_SI_EEESC_SE_Li256ELb1ELb1ELb0ELb0EEENS1_19SingleTileSchedulerILb1ELb0ELb1ELi128EEEEEEEEEvNT_6ParamsE:
        .type           _ZN7cutlass13device_kernelIN5flash19enable_sm80_to_sm89INS1_16FlashAttnFwdSm80INS1_25CollectiveMainloopFwdSm80ILi8ELi1ELb0EN4cute5tupleIJNS5_1CILi128EEENS7_ILi48EEENS7_ILi256EEEEEELi256ENS_6half_tEfNS_4arch4Sm80ELb0ELb0ELb0ELb1ELb1ELb1ELb1ELb0EEENS1_21CollectiveEpilogueFwdINS6_IJS8_SA_S9_EEENS6_IJNS7_ILi1EEESI_SI_EEESC_SE_Li256ELb1ELb1ELb0ELb0EEENS1_19SingleTileSchedulerILb1ELb0ELb1ELi128EEEEEEEEEvNT_6ParamsE,@function
        .size           _ZN7cutlass13device_kernelIN5flash19enable_sm80_to_sm89INS1_16FlashAttnFwdSm80INS1_25CollectiveMainloopFwdSm80ILi8ELi1ELb0EN4cute5tupleIJNS5_1CILi128EEENS7_ILi48EEENS7_ILi256EEEEEELi256ENS_6half_tEfNS_4arch4Sm80ELb0ELb0ELb0ELb1ELb1ELb1ELb1ELb0EEENS1_21CollectiveEpilogueFwdINS6_IJS8_SA_S9_EEENS6_IJNS7_ILi1EEESI_SI_EEESC_SE_Li256ELb1ELb1ELb0ELb0EEENS1_19SingleTileSchedulerILb1ELb0ELb1ELi128EEEEEEEEEvNT_6ParamsE,(.L_x_65 - _ZN7cutlass13device_kernelIN5flash19enable_sm80_to_sm89INS1_16FlashAttnFwdSm80INS1_25CollectiveMainloopFwdSm80ILi8ELi1ELb0EN4cute5tupleIJNS5_1CILi128EEENS7_ILi48EEENS7_ILi256EEEEEELi256ENS_6half_tEfNS_4arch4Sm80ELb0ELb0ELb0ELb1ELb1ELb1ELb1ELb0EEENS1_21CollectiveEpilogueFwdINS6_IJS8_SA_S9_EEENS6_IJNS7_ILi1EEESI_SI_EEESC_SE_Li256ELb1ELb1ELb0ELb0EEENS1_19SingleTileSchedulerILb1ELb0ELb1ELi128EEEEEEEEEvNT_6ParamsE)
        .other          _ZN7cutlass13device_kernelIN5flash19enable_sm80_to_sm89INS1_16FlashAttnFwdSm80INS1_25CollectiveMainloopFwdSm80ILi8ELi1ELb0EN4cute5tupleIJNS5_1CILi128EEENS7_ILi48EEENS7_ILi256EEEEEELi256ENS_6half_tEfNS_4arch4Sm80ELb0ELb0ELb0ELb1ELb1ELb1ELb1ELb0EEENS1_21CollectiveEpilogueFwdINS6_IJS8_SA_S9_EEENS6_IJNS7_ILi1EEESI_SI_EEESC_SE_Li256ELb1ELb1ELb0ELb0EEENS1_19SingleTileSchedulerILb1ELb0ELb1ELi128EEEEEEEEEvNT_6ParamsE,@"STO_CUDA_ENTRY STV_DEFAULT"
_ZN7cutlass13device_kernelIN5flash19enable_sm80_to_sm89INS1_16FlashAttnFwdSm80INS1_25CollectiveMainloopFwdSm80ILi8ELi1ELb0EN4cute5tupleIJNS5_1CILi128EEENS7_ILi48EEENS7_ILi256EEEEEELi256ENS_6half_tEfNS_4arch4Sm80ELb0ELb0ELb0ELb1ELb1ELb1ELb1ELb0EEENS1_21CollectiveEpilogueFwdINS6_IJS8_SA_S9_EEENS6_IJNS7_ILi1EEESI_SI_EEESC_SE_Li256ELb1ELb1ELb0ELb0EEENS1_19SingleTileSchedulerILb1ELb0ELb1ELi128EEEEEEEEEvNT_6ParamsE:
[----:B------:R-:W-:Y:S01]  /*0000*/  LDC R1, c[0x0][0x37c] ;  /* 0x0000df00ff017b82 */ /* 0x000fe20000000800 */
[----:B------:R-:W-:Y:S05]  /*0010*/  EXIT ;  /* 0x000000000000794d */ /* 0x000fea0003800000 */
.L_x_29:
        /* <DEDUP_REMOVED lines=14> */
.L_x_65:


//--------------------- .text._ZN7cutlass13device_kernelIN5flash19enable_sm80_to_sm89INS1_16FlashAttnFwdSm80INS1_25CollectiveMainloopFwdSm80ILi8ELi1ELb0EN4cute5tupleIJNS5_1CILi128EEENS7_ILi64EEENS7_ILi256EEEEEELi256ENS_6half_tEfNS_4arch4Sm80ELb0ELb1ELb0ELb0ELb1ELb0ELb1ELb0EEENS1_21CollectiveEpilogueFwdINS6_IJS8_SA_S9_EEENS6_IJNS7_ILi1EEESI_SI_EEESC_SE_Li256ELb0ELb1ELb0ELb0EEENS1_19SingleTileSchedulerILb0ELb0ELb1ELi128EEEEEEEEEvNT_6ParamsE --------------------------
	.section	.text._ZN7cutlass13device_kernelIN5flash19enable_sm80_to_sm89INS1_16FlashAttnFwdSm80INS1_25CollectiveMainloopFwdSm80ILi8ELi1ELb0EN4cute5tupleIJNS5_1CILi128EEENS7_ILi64EEENS7_ILi256EEEEEELi256ENS_6half_tEfNS_4arch4Sm80ELb0ELb1ELb0ELb0ELb1ELb0ELb1ELb0EEENS1_21CollectiveEpilogueFwdINS6_IJS8_SA_S9_EEENS6_IJNS7_ILi1EEESI_SI_EEESC_SE_Li256ELb0ELb1ELb0ELb0EEENS1_19SingleTileSchedulerILb0ELb0ELb1ELi128EEEEEEEEEvNT_6ParamsE,"ax",@progbits
	.align	128
.text._ZN7cutlass13device_kernelIN5flash19enable_sm80_to_sm89INS1_16FlashAttnFwdSm80INS1_25CollectiveMainloopFwdSm80ILi8ELi1ELb0EN4cute5tupleIJNS5_1CILi128EEENS7_ILi64EEENS7_ILi256EEEEEELi256ENS_6half_tEfNS_4arch4Sm80ELb0ELb1ELb0ELb0ELb1ELb0ELb1ELb0EEENS1_21CollectiveEpilogueFwdINS6_IJS8_SA_S9_EEENS6_IJNS7_ILi1EEESI_SI_EEESC_SE_Li256ELb0ELb1ELb0ELb0EEENS1_19SingleTileSchedulerILb0ELb0ELb1ELi128EEEEEEEEEvNT_6ParamsE:
        .type           _ZN7cutlass13device_kernelIN5flash19enable_sm80_to_sm89INS1_16FlashAttnFwdSm80INS1_25CollectiveMainloopFwdSm80ILi8ELi1ELb0EN4cute5tupleIJNS5_1CILi128EEENS7_ILi64EEENS7_ILi256EEEEEELi256ENS_6half_tEfNS_4arch4Sm80ELb0ELb1ELb0ELb0ELb1ELb0ELb1ELb0EEENS1_21CollectiveEpilogueFwdINS6_IJS8_SA_S9_EEENS6_IJNS7_ILi1EEESI_SI_EEESC_SE_Li256ELb0ELb1ELb0ELb0EEENS1_19SingleTileSchedulerILb0ELb0ELb1ELi128EEEEEEEEEvNT_6ParamsE,@function
        .size           _ZN7cutlass13device_kernelIN5flash19enable_sm80_to_sm89INS1_16FlashAttnFwdSm80INS1_25CollectiveMainloopFwdSm80ILi8ELi1ELb0EN4cute5tupleIJNS5_1CILi128EEENS7_ILi64EEENS7_ILi256EEEEEELi256ENS_6half_tEfNS_4arch4Sm80ELb0ELb1ELb0ELb0ELb1ELb0ELb1ELb0EEENS1_21CollectiveEpilogueFwdINS6_IJS8_SA_S9_EEENS6_IJNS7_ILi1EEESI_SI_EEESC_SE_Li256ELb0ELb1ELb0ELb0EEENS1_19SingleTileSchedulerILb0ELb0ELb1ELi128EEEEEEEEEvNT_6ParamsE,(.L_x_66 - _ZN7cutlass13device_kernelIN5flash19enable_sm80_to_sm89INS1_16FlashAttnFwdSm80INS1_25CollectiveMainloopFwdSm80ILi8ELi1ELb0EN4cute5tupleIJNS5_1CILi128EEENS7_ILi64EEENS7_ILi256EEEEEELi256ENS_6half_tEfNS_4arch4Sm80ELb0ELb1ELb0ELb0ELb1ELb0ELb1ELb0EEENS1_21CollectiveEpilogueFwdINS6_IJS8_SA_S9_EEENS6_IJNS7_ILi1EEESI_SI_EEESC_SE_Li256ELb0ELb1ELb0ELb0EEENS1_19SingleTileSchedulerILb0ELb0ELb1ELi128EEEEEEEEEvNT_6ParamsE)
        .other          _ZN7cutlass13device_kernelIN5flash19enable_sm80_to_sm89INS1_16FlashAttnFwdSm80INS1_25CollectiveMainloopFwdSm80ILi8ELi1ELb0EN4cute5tupleIJNS5_1CILi128EEENS7_ILi64EEENS7_ILi256EEEEEELi256ENS_6half_tEfNS_4arch4Sm80ELb0ELb1ELb0ELb0ELb1ELb0ELb1ELb0EEENS1_21CollectiveEpilogueFwdINS6_IJS8_SA_S9_EEENS6_IJNS7_ILi1EEESI_SI_EEESC_SE_Li256ELb0ELb1ELb0ELb0EEENS1_19SingleTileSchedulerILb0ELb0ELb1ELi128EEEEEEEEEvNT_6ParamsE,@"STO_CUDA_ENTRY STV_DEFAULT"
_ZN7cutlass13device_kernelIN5flash19enable_sm80_to_sm89INS1_16FlashAttnFwdSm80INS1_25CollectiveMainloopFwdSm80ILi8ELi1ELb0EN4cute5tupleIJNS5_1CILi128EEENS7_ILi64EEENS7_ILi256EEEEEELi256ENS_6half_tEfNS_4arch4Sm80ELb0ELb1ELb0ELb0ELb1ELb0ELb1ELb0EEENS1_21CollectiveEpilogueFwdINS6_IJS8_SA_S9_EEENS6_IJNS7_ILi1EEESI_SI_EEESC_SE_Li256ELb0ELb1ELb0ELb0EEENS1_19SingleTileSchedulerILb0ELb0ELb1ELi128EEEEEEEEEvNT_6ParamsE:
[----:B------:R-:W-:Y:S01]  /*0000*/  LDC R1, c[0x0][0x37c] ;  /* 0x0000df00ff017b82 */ /* 0x000fe20000000800 */
[----:B------:R-:W-:Y:S05]  /*0010*/  EXIT ;  /* 0x000000000000794d */ /* 0x000fea0003800000 */
.L_x_30:
        /* <DEDUP_REMOVED lines=14> */
.L_x_66:


//--------------------- .text._ZN7cutlass13device_kernelIN5flash19enable_sm80_to_sm89INS1_16FlashAttnFwdSm80INS1_25CollectiveMainloopFwdSm80ILi8ELi1ELb0EN4cute5tupleIJNS5_1CILi128EEENS7_ILi64EEENS7_ILi256EEEEEELi256ENS_6half_tEfNS_4arch4Sm80ELb0ELb1ELb0ELb1ELb1ELb0ELb1ELb0EEENS1_21CollectiveEpilogueFwdINS6_IJS8_SA_S9_EEENS6_IJNS7_ILi1EEESI_SI_EEESC_SE_Li256ELb1ELb1ELb0ELb0EEENS1_19SingleTileSchedulerILb1ELb0ELb1ELi128EEEEEEEEEvNT_6ParamsE --------------------------
	.section	.text._ZN7cutlass13device_kernelIN5flash19enable_sm80_to_sm89INS1_16FlashAttnFwdSm80INS1_25CollectiveMainloopFwdSm80ILi8ELi1ELb0EN4cute5tupleIJNS5_1CILi128EEENS7_ILi64EEENS7_ILi256EEEEEELi256ENS_6half_tEfNS_4arch4Sm80ELb0ELb1ELb0ELb1ELb1ELb0ELb1ELb0EEENS1_21CollectiveEpilogueFwdINS6_IJS8_SA_S9_EEENS6_IJNS7_ILi1EEESI_SI_EEESC_SE_Li256ELb1ELb1ELb0ELb0EEENS1_19SingleTileSchedulerILb1ELb0ELb1ELi128EEEEEEEEEvNT_6ParamsE,"ax",@progbits
	.align	128
.text._ZN7cutlass13device_kernelIN5flash19enable_sm80_to_sm89INS1_16FlashAttnFwdSm80INS1_25CollectiveMainloopFwdSm80ILi8ELi1ELb0EN4cute5tupleIJNS5_1CILi128EEENS7_ILi64EEENS7_ILi256EEEEEELi256ENS_6half_tEfNS_4arch4Sm80ELb0ELb1ELb0ELb1ELb1ELb0ELb1ELb0EEENS1_21CollectiveEpilogueFwdINS6_IJS8_SA_S9_EEENS6_IJNS7_ILi1EEESI_SI_EEESC_SE_Li256ELb1ELb1ELb0ELb0EEENS1_19SingleTileSchedulerILb1ELb0ELb1ELi128EEEEEEEEEvNT_6ParamsE:
        .type           _ZN7cutlass13device_kernelIN5flash19enable_sm80_to_sm89INS1_16FlashAttnFwdSm80INS1_25CollectiveMainloopFwdSm80ILi8ELi1ELb0EN4cute5tupleIJNS5_1CILi128EEENS7_ILi64EEENS7_ILi256EEEEEELi256ENS_6half_tEfNS_4arch4Sm80ELb0ELb1ELb0ELb1ELb1ELb0ELb1ELb0EEENS1_21CollectiveEpilogueFwdINS6_IJS8_SA_S9_EEENS6_IJNS7_ILi1EEESI_SI_EEESC_SE_Li256ELb1ELb1ELb0ELb0EEENS1_19SingleTileSchedulerILb1ELb0ELb1ELi128EEEEEEEEEvNT_6ParamsE,@function
        .size           _ZN7cutlass13device_kernelIN5flash19enable_sm80_to_sm89INS1_16FlashAttnFwdSm80INS1_25CollectiveMainloopFwdSm80ILi8ELi1ELb0EN4cute5tupleIJNS5_1CILi128EEENS7_ILi64EEENS7_ILi256EEEEEELi256ENS_6half_tEfNS_4arch4Sm80ELb0ELb1ELb0ELb1ELb1ELb0ELb1ELb0EEENS1_21CollectiveEpilogueFwdINS6_IJS8_SA_S9_EEENS6_IJNS7_ILi1EEESI_SI_EEESC_SE_Li256ELb1ELb1ELb0ELb0EEENS1_19SingleTileSchedulerILb1ELb0ELb1ELi128EEEEEEEEEvNT_6ParamsE,(.L_x_67 - _ZN7cutlass13device_kernelIN5flash19enable_sm80_to_sm89INS1_16FlashAttnFwdSm80INS1_25CollectiveMainloopFwdSm80ILi8ELi1ELb0EN4cute5tupleIJNS5_1CILi128EEENS7_ILi64EEENS7_ILi256EEEEEELi256ENS_6half_tEfNS_4arch4Sm80ELb0ELb1ELb0ELb1ELb1ELb0ELb1ELb0EEENS1_21CollectiveEpilogueFwdINS6_IJS8_SA_S9_EEENS6_IJNS7_ILi1EEESI_SI_EEESC_SE_Li256ELb1ELb1ELb0ELb0EEENS1_19SingleTileSchedulerILb1ELb0ELb1ELi128EEEEEEEEEvNT_6ParamsE)
        .other          _ZN7cutlass13device_kernelIN5flash19enable_sm80_to_sm89INS1_16FlashAttnFwdSm80INS1_25CollectiveMainloopFwdSm80ILi8ELi1ELb0EN4cute5tupleIJNS5_1CILi128EEENS7_ILi64EEENS7_ILi256EEEEEELi256ENS_6half_tEfNS_4arch4Sm80ELb0ELb1ELb0ELb1ELb1ELb0ELb1ELb0EEENS1_21CollectiveEpilogueFwdINS6_IJS8_SA_S9_EEENS6_IJNS7_ILi1EEESI_SI_EEESC_SE_Li256ELb1ELb1ELb0ELb0EEENS1_19SingleTileSchedulerILb1ELb0ELb1ELi128EEEEEEEEEvNT_6ParamsE,@"STO_CUDA_ENTRY STV_DEFAULT"
_ZN7cutlass13device_kernelIN5flash19enable_sm80_to_sm89INS1_16FlashAttnFwdSm80INS1_25CollectiveMainloopFwdSm80ILi8ELi1ELb0EN4cute5tupleIJNS5_1CILi128EEENS7_ILi64EEENS7_ILi256EEEEEELi256ENS_6half_tEfNS_4arch4Sm80ELb0ELb1ELb0ELb1ELb1ELb0ELb1ELb0EEENS1_21CollectiveEpilogueFwdINS6_IJS8_SA_S9_EEENS6_IJNS7_ILi1EEESI_SI_EEESC_SE_Li256ELb1ELb1ELb0ELb0EEENS1_19SingleTileSchedulerILb1ELb0ELb1ELi128EEEEEEEEEvNT_6ParamsE:
[----:B------:R-:W-:Y:S01]  /*0000*/  LDC R1, c[0x0][0x37c] ;  /* 0x0000df00ff017b82 */ /* 0x000fe20000000800 */
[----:B------:R-:W-:Y:S05]  /*0010*/  EXIT ;  /* 0x000000000000794d */ /* 0x000fea0003800000 */
.L_x_31:
        /* <DEDUP_REMOVED lines=14> */
.L_x_67:


//--------------------- .text._ZN7cutlass13device_kernelIN5flash19enable_sm80_to_sm89INS1_16FlashAttnFwdSm80INS1_25CollectiveMainloopFwdSm80ILi8ELi1ELb0EN4cute5tupleIJNS5_1CILi128EEENS7_ILi48EEENS7_ILi256EEEEEELi256ENS_6half_tEfNS_4arch4Sm80ELb0ELb1ELb0ELb1ELb1ELb1ELb1ELb0EEENS1_21CollectiveEpilogueFwdINS6_IJS8_SA_S9_EEENS6_IJNS7_ILi1EEESI_SI_EEESC_SE_Li256ELb1ELb1ELb0ELb0EEENS1_19SingleTileSchedulerILb1ELb0ELb1ELi128EEEEEEEEEvNT_6ParamsE --------------------------
	.section	.text._ZN7cutlass13device_kernelIN5flash19enable_sm80_to_sm89INS1_16FlashAttnFwdSm80INS1_25CollectiveMainloopFwdSm80ILi8ELi1ELb0EN4cute5tupleIJNS5_1CILi128EEENS7_ILi48EEENS7_ILi256EEEEEELi256ENS_6half_tEfNS_4arch4Sm80ELb0ELb1ELb0ELb1ELb1ELb1ELb1ELb0EEENS1_21CollectiveEpilogueFwdINS6_IJS8_SA_S9_EEENS6_IJNS7_ILi1EEESI_SI_EEESC_SE_Li256ELb1ELb1ELb0ELb0EEENS1_19SingleTileSchedulerILb1ELb0ELb1ELi128EEEEEEEEEvNT_6ParamsE,"ax",@progbits
	.align	128
.text._ZN7cutlass13device_kernelIN5flash19enable_sm80_to_sm89INS1_16FlashAttnFwdSm80INS1_25CollectiveMainloopFwdSm80ILi8ELi1ELb0EN4cute5tupleIJNS5_1CILi128EEENS7_ILi48EEENS7_ILi256EEEEEELi256ENS_6half_tEfNS_4arch4Sm80ELb0ELb1ELb0ELb1ELb1ELb1ELb1ELb0EEENS1_21CollectiveEpilogueFwdINS6_IJS8_SA_S9_EEENS6_IJNS7_ILi1EEESI_SI_EEESC_SE_Li256ELb1ELb1ELb0ELb0EEENS1_19SingleTileSchedulerILb1ELb0ELb1ELi128EEEEEEEEEvNT_6ParamsE:
        .type           _ZN7cutlass13device_kernelIN5flash19enable_sm80_to_sm89INS1_16FlashAttnFwdSm80INS1_25CollectiveMainloopFwdSm80ILi8ELi1ELb0EN4cute5tupleIJNS5_1CILi128EEENS7_ILi48EEENS7_ILi256EEEEEELi256ENS_6half_tEfNS_4arch4Sm80ELb0ELb1ELb0ELb1ELb1ELb1ELb1ELb0EEENS1_21CollectiveEpilogueFwdINS6_IJS8_SA_S9_EEENS6_IJNS7_ILi1EEESI_SI_EEESC_SE_Li256ELb1ELb1ELb0ELb0EEENS1_19SingleTileSchedulerILb1ELb0ELb1ELi128EEEEEEEEEvNT_6ParamsE,@function
        .size           _ZN7cutlass13device_kernelIN5flash19enable_sm80_to_sm89INS1_16FlashAttnFwdSm80INS1_25CollectiveMainloopFwdSm80ILi8ELi1ELb0EN4cute5tupleIJNS5_1CILi128EEENS7_ILi48EEENS7_ILi256EEEEEELi256ENS_6half_tEfNS_4arch4Sm80ELb0ELb1ELb0ELb1ELb1ELb1ELb1ELb0EEENS1_21CollectiveEpilogueFwdINS6_IJS8_SA_S9_EEENS6_IJNS7_ILi1EEESI_SI_EEESC_SE_Li256ELb1ELb1ELb0ELb0EEENS1_19SingleTileSchedulerILb1ELb0ELb1ELi128EEEEEEEEEvNT_6ParamsE,(.L_x_68 - _ZN7cutlass13device_kernelIN5flash19enable_sm80_to_sm89INS1_16FlashAttnFwdSm80INS1_25CollectiveMainloopFwdSm80ILi8ELi1ELb0EN4cute5tupleIJNS5_1CILi128EEENS7_ILi48EEENS7_ILi256EEEEEELi256ENS_6half_tEfNS_4arch4Sm80ELb0ELb1ELb0ELb1ELb1ELb1ELb1ELb0EEENS1_21CollectiveEpilogueFwdINS6_IJS8_SA_S9_EEENS6_IJNS7_ILi1EEESI_SI_EEESC_SE_Li256ELb1ELb1ELb0ELb0EEENS1_19SingleTileSchedulerILb1ELb0ELb1ELi128EEEEEEEEEvNT_6ParamsE)
        .other          _ZN7cutlass13device_kernelIN5flash19enable_sm80_to_sm89INS1_16FlashAttnFwdSm80INS1_25CollectiveMainloopFwdSm80ILi8ELi1ELb0EN4cute5tupleIJNS5_1CILi128EEENS7_ILi48EEENS7_ILi256EEEEEELi256ENS_6half_tEfNS_4arch4Sm80ELb0ELb1ELb0ELb1ELb1ELb1ELb1ELb0EEENS1_21CollectiveEpilogueFwdINS6_IJS8_SA_S9_EEENS6_IJNS7_ILi1EEESI_SI_EEESC_SE_Li256ELb1ELb1ELb0ELb0EEENS1_19SingleTileSchedulerILb1ELb0ELb1ELi128EEEEEEEEEvNT_6ParamsE,@"STO_CUDA_ENTRY STV_DEFAULT"
_ZN7cutlass13device_kernelIN5flash19enable_sm80_to_sm89INS1_16FlashAttnFwdSm80INS1_25CollectiveMainloopFwdSm80ILi8ELi1ELb0EN4cute5tupleIJNS5_1CILi128EEENS7_ILi48EEENS7_ILi256EEEEEELi256ENS_6half_tEfNS_4arch4Sm80ELb0ELb1ELb0ELb1ELb1ELb1ELb1ELb0EEENS1_21CollectiveEpilogueFwdINS6_IJS8_SA_S9_EEENS6_IJNS7_ILi1EEESI_SI_EEESC_SE_Li256ELb1ELb1ELb0ELb0EEENS1_19SingleTileSchedulerILb1ELb0ELb1ELi128EEEEEEEEEvNT_6ParamsE:
[----:B------:R-:W-:Y:S01]  /*0000*/  LDC R1, c[0x0][0x37c] ;  /* 0x0000df00ff017b82 */ /* 0x000fe20000000800 */
[----:B------:R-:W-:Y:S05]  /*0010*/  EXIT ;  /* 0x000000000000794d */ /* 0x000fea0003800000 */
.L_x_32:
        /* <DEDUP_REMOVED lines=14> */
.L_x_68:


//--------------------- .text._ZN7cutlass13device_kernelIN5flash19enable_sm80_to_sm89INS1_16FlashAttnFwdSm80INS1_25CollectiveMainloopFwdSm80ILi8ELi1ELb0EN4cute5tupleIJNS5_1CILi128EEENS7_ILi96EEENS7_ILi256EEEEEELi256ENS_6half_tEfNS_4arch4Sm80ELb1ELb0ELb0ELb0ELb1ELb0ELb1ELb0EEENS1_21CollectiveEpilogueFwdINS6_IJS8_SA_S9_EEENS6_IJNS7_ILi1EEESI_SI_EEESC_SE_Li256ELb0ELb1ELb0ELb0EEENS1_30DynamicPersistentTileSchedulerILi256ELi256ELb0ELb1ELb0EEEEEEEEEvNT_6ParamsE --------------------------
	.section	.text._ZN7cutlass13device_kernelIN5flash19enable_sm80_to_sm89INS1_16FlashAttnFwdSm80INS1_25CollectiveMainloopFwdSm80ILi8ELi1ELb0EN4cute5tupleIJNS5_1CILi128EEENS7_ILi96EEENS7_ILi256EEEEEELi256ENS_6half_tEfNS_4arch4Sm80ELb1ELb0ELb0ELb0ELb1ELb0ELb1ELb0EEENS1_21CollectiveEpilogueFwdINS6_IJS8_SA_S9_EEENS6_IJNS7_ILi1EEESI_SI_EEESC_SE_Li256ELb0ELb1ELb0ELb0EEENS1_30DynamicPersistentTileSchedulerILi256ELi256ELb0ELb1ELb0EEEEEEEEEvNT_6ParamsE,"ax",@progbits
	.align	128
.text._ZN7cutlass13device_kernelIN5flash19enable_sm80_to_sm89INS1_16FlashAttnFwdSm80INS1_25CollectiveMainloopFwdSm80ILi8ELi1ELb0EN4cute5tupleIJNS5_1CILi128EEENS7_ILi96EEENS7_ILi256EEEEEELi256ENS_6half_tEfNS_4arch4Sm80ELb1ELb0ELb0ELb0ELb1ELb0ELb1ELb0EEENS1_21CollectiveEpilogueFwdINS6_IJS8_SA_S9_EEENS6_IJNS7_ILi1EEESI_SI_EEESC_SE_Li256ELb0ELb1ELb0ELb0EEENS1_30DynamicPersistentTileSchedulerILi256ELi256ELb0ELb1ELb0EEEEEEEEEvNT_6ParamsE:
        .type           _ZN7cutlass13device_kernelIN5flash19enable_sm80_to_sm89INS1_16FlashAttnFwdSm80INS1_25CollectiveMainloopFwdSm80ILi8ELi1ELb0EN4cute5tupleIJNS5_1CILi128EEENS7_ILi96EEENS7_ILi256EEEEEELi256ENS_6half_tEfNS_4arch4Sm80ELb1ELb0ELb0ELb0ELb1ELb0ELb1ELb0EEENS1_21CollectiveEpilogueFwdINS6_IJS8_SA_S9_EEENS6_IJNS7_ILi1EEESI_SI_EEESC_SE_Li256ELb0ELb1ELb0ELb0EEENS1_30DynamicPersistentTileSchedulerILi256ELi256ELb0ELb1ELb0EEEEEEEEEvNT_6ParamsE,@function
        .size           _ZN7cutlass13device_kernelIN5flash19enable_sm80_to_sm89INS1_16FlashAttnFwdSm80INS1_25CollectiveMainloopFwdSm80ILi8ELi1ELb0EN4cute5tupleIJNS5_1CILi128EEENS7_ILi96EEENS7_ILi256EEEEEELi256ENS_6half_tEfNS_4arch4Sm80ELb1ELb0ELb0ELb0ELb1ELb0ELb1ELb0EEENS1_21CollectiveEpilogueFwdINS6_IJS8_SA_S9_EEENS6_IJNS7_ILi1EEESI_SI_EEESC_SE_Li256ELb0ELb1ELb0ELb0EEENS1_30DynamicPersistentTileSchedulerILi256ELi256ELb0ELb1ELb0EEEEEEEEEvNT_6ParamsE,(.L_x_69 - _ZN7cutlass13device_kernelIN5flash19enable_sm80_to_sm89INS1_16FlashAttnFwdSm80INS1_25CollectiveMainloopFwdSm80ILi8ELi1ELb0EN4cute5tupleIJNS5_1CILi128EEENS7_ILi96EEENS7_ILi256EEEEEELi256ENS_6half_tEfNS_4arch4Sm80ELb1ELb0ELb0ELb0ELb1ELb0ELb1ELb0EEENS1_21CollectiveEpilogueFwdINS6_IJS8_SA_S9_EEENS6_IJNS7_ILi1EEESI_SI_EEESC_SE_Li256ELb0ELb1ELb0ELb0EEENS1_30DynamicPersistentTileSchedulerILi256ELi256ELb0ELb1ELb0EEEEEEEEEvNT_6ParamsE)
        .other          _ZN7cutlass13device_kernelIN5flash19enable_sm80_to_sm89INS1_16FlashAttnFwdSm80INS1_25CollectiveMainloopFwdSm80ILi8ELi1ELb0EN4cute5tupleIJNS5_1CILi128EEENS7_ILi96EEENS7_ILi256EEEEEELi256ENS_6half_tEfNS_4arch4Sm80ELb1ELb0ELb0ELb0ELb1ELb0ELb1ELb0EEENS1_21CollectiveEpilogueFwdINS6_IJS8_SA_S9_EEENS6_IJNS7_ILi1EEESI_SI_EEESC_SE_Li256ELb0ELb1ELb0ELb0EEENS1_30DynamicPersistentTileSchedulerILi256ELi256ELb0ELb1ELb0EEEEEEEEEvNT_6ParamsE,@"STO_CUDA_ENTRY STV_DEFAULT"
_ZN7cutlass13device_kernelIN5flash19enable_sm80_to_sm89INS1_16FlashAttnFwdSm80INS1_25CollectiveMainloopFwdSm80ILi8ELi1ELb0EN4cute5tupleIJNS5_1CILi128EEENS7_ILi96EEENS7_ILi256EEEEEELi256ENS_6half_tEfNS_4arch4Sm80ELb1ELb0ELb0ELb0ELb1ELb0ELb1ELb0EEENS1_21CollectiveEpilogueFwdINS6_IJS8_SA_S9_EEENS6_IJNS7_ILi1EEESI_SI_EEESC_SE_Li256ELb0ELb1ELb0ELb0EEENS1_30DynamicPersistentTileSchedulerILi256ELi256ELb0ELb1ELb0EEEEEEEEEvNT_6ParamsE:
[----:B------:R-:W-:Y:S01]  /*0000*/  LDC R1, c[0x0][0x37c] ;  /* 0x0000df00ff017b82 */ /* 0x000fe20000000800 */
[----:B------:R-:W-:Y:S05]  /*0010*/  EXIT ;  /* 0x000000000000794d */ /* 0x000fea0003800000 */
.L_x_33:
        /* <DEDUP_REMOVED lines=14> */
.L_x_69:


//--------------------- .text._ZN7cutlass13device_kernelIN5flash19enable_sm80_to_sm89INS1_16FlashAttnFwdSm80INS1_25CollectiveMainloopFwdSm80ILi8ELi1ELb0EN4cute5tupleIJNS5_1CILi128EEENS7_ILi96EEENS7_ILi256EEEEEELi256ENS_6half_tEfNS_4arch4Sm80ELb1ELb0ELb0ELb1ELb1ELb0ELb1ELb0EEENS1_21CollectiveEpilogueFwdINS6_IJS8_SA_S9_EEENS6_IJNS7_ILi1EEESI_SI_EEESC_SE_Li256ELb1ELb1ELb0ELb0EEENS1_19SingleTileSchedulerILb1ELb0ELb1ELi128EEEEEEEEEvNT_6ParamsE --------------------------
	.section	.text._ZN7cutlass13device_kernelIN5flash19enable_sm80_to_sm89INS1_16FlashAttnFwdSm80INS1_25CollectiveMainloopFwdSm80ILi8ELi1ELb0EN4cute5tupleIJNS5_1CILi128EEENS7_ILi96EEENS7_ILi256EEEEEELi256ENS_6half_tEfNS_4arch4Sm80ELb1ELb0ELb0ELb1ELb1ELb0ELb1ELb0EEENS1_21CollectiveEpilogueFwdINS6_IJS8_SA_S9_EEENS6_IJNS7_ILi1EEESI_SI_EEESC_SE_Li256ELb1ELb1ELb0ELb0EEENS1_19SingleTileSchedulerILb1ELb0ELb1ELi128EEEEEEEEEvNT_6ParamsE,"ax",@progbits
	.align	128
.text._ZN7cutlass13device_kernelIN5flash19enable_sm80_to_sm89INS1_16FlashAttnFwdSm80INS1_25CollectiveMainloopFwdSm80ILi8ELi1ELb0EN4cute5tupleIJNS5_1CILi128EEENS7_ILi96EEENS7_ILi256EEEEEELi256ENS_6half_tEfNS_4arch4Sm80ELb1ELb0ELb0ELb1ELb1ELb0ELb1ELb0EEENS1_21CollectiveEpilogueFwdINS6_IJS8_SA_S9_EEENS6_IJNS7_ILi1EEESI_SI_EEESC_SE_Li256ELb1ELb1ELb0ELb0EEENS1_19SingleTileSchedulerILb1ELb0ELb1ELi128EEEEEEEEEvNT_6ParamsE:
        .type           _ZN7cutlass13device_kernelIN5flash19enable_sm80_to_sm89INS1_16FlashAttnFwdSm80INS1_25CollectiveMainloopFwdSm80ILi8ELi1ELb0EN4cute5tupleIJNS5_1CILi128EEENS7_ILi96EEENS7_ILi256EEEEEELi256ENS_6half_tEfNS_4arch4Sm80ELb1ELb0ELb0ELb1ELb1ELb0ELb1ELb0EEENS1_21CollectiveEpilogueFwdINS6_IJS8_SA_S9_EEENS6_IJNS7_ILi1EEESI_SI_EEESC_SE_Li256ELb1ELb1ELb0ELb0EEENS1_19SingleTileSchedulerILb1ELb0ELb1ELi128EEEEEEEEEvNT_6ParamsE,@function
        .size           _ZN7cutlass13device_kernelIN5flash19enable_sm80_to_sm89INS1_16FlashAttnFwdSm80INS1_25CollectiveMainloopFwdSm80ILi8ELi1ELb0EN4cute5tupleIJNS5_1CILi128EEENS7_ILi96EEENS7_ILi256EEEEEELi256ENS_6half_tEfNS_4arch4Sm80ELb1ELb0ELb0ELb1ELb1ELb0ELb1ELb0EEENS1_21CollectiveEpilogueFwdINS6_IJS8_SA_S9_EEENS6_IJNS7_ILi1EEESI_SI_EEESC_SE_Li256ELb1ELb1ELb0ELb0EEENS1_19SingleTileSchedulerILb1ELb0ELb1ELi128EEEEEEEEEvNT_6ParamsE,(.L_x_70 - _ZN7cutlass13device_kernelIN5flash19enable_sm80_to_sm89INS1_16FlashAttnFwdSm80INS1_25CollectiveMainloopFwdSm80ILi8ELi1ELb0EN4cute5tupleIJNS5_1CILi128EEENS7_ILi96EEENS7_ILi256EEEEEELi256ENS_6half_tEfNS_4arch4Sm80ELb1ELb0ELb0ELb1ELb1ELb0ELb1ELb0EEENS1_21CollectiveEpilogueFwdINS6_IJS8_SA_S9_EEENS6_IJNS7_ILi1EEESI_SI_EEESC_SE_Li256ELb1ELb1ELb0ELb0EEENS1_19SingleTileSchedulerILb1ELb0ELb1ELi128EEEEEEEEEvNT_6ParamsE)
        .other          _ZN7cutlass13device_kernelIN5flash19enable_sm80_to_sm89INS1_16FlashAttnFwdSm80INS1_25CollectiveMainloopFwdSm80ILi8ELi1ELb0EN4cute5tupleIJNS5_1CILi128EEENS7_ILi96EEENS7_ILi256EEEEEELi256ENS_6half_tEfNS_4arch4Sm80ELb1ELb0ELb0ELb1ELb1ELb0ELb1ELb0EEENS1_21CollectiveEpilogueFwdINS6_IJS8_SA_S9_EEENS6_IJNS7_ILi1EEESI_SI_EEESC_SE_Li256ELb1ELb1ELb0ELb0EEENS1_19SingleTileSchedulerILb1ELb0ELb1ELi128EEEEEEEEEvNT_6ParamsE,@"STO_CUDA_ENTRY STV_DEFAULT"
_ZN7cutlass13device_kernelIN5flash19enable_sm80_to_sm89INS1_16FlashAttnFwdSm80INS1_25CollectiveMainloopFwdSm80ILi8ELi1ELb0EN4cute5tupleIJNS5_1CILi128EEENS7_ILi96EEENS7_ILi256EEEEEELi256ENS_6half_tEfNS_4arch4Sm80ELb1ELb0ELb0ELb1ELb1ELb0ELb1ELb0EEENS1_21CollectiveEpilogueFwdINS6_IJS8_SA_S9_EEENS6_IJNS7_ILi1EEESI_SI_EEESC_SE_Li256ELb1ELb1ELb0ELb0EEENS1_19SingleTileSchedulerILb1ELb0ELb1ELi128EEEEEEEEEvNT_6ParamsE:
[----:B------:R-:W-:Y:S01]  /*0000*/  LDC R1, c[0x0][0x37c] ;  /* 0x0000df00ff017b82 */ /* 0x000fe20000000800 */
[----:B------:R-:W-:Y:S05]  /*0010*/  EXIT ;  /* 0x000000000000794d */ /* 0x000fea0003800000 */
.L_x_34:
        /* <DEDUP_REMOVED lines=14> */
.L_x_70:


//--------------------- .text._ZN7cutlass13device_kernelIN5flash19enable_sm80_to_sm89INS1_16FlashAttnFwdSm80INS1_25CollectiveMainloopFwdSm80ILi8ELi1ELb0EN4cute5tupleIJNS5_1CILi128EEENS7_ILi48EEENS7_ILi256EEEEEELi256ENS_6half_tEfNS_4arch4Sm80ELb1ELb0ELb0ELb1ELb1ELb1ELb1ELb0EEENS1_21CollectiveEpilogueFwdINS6_IJS8_SA_S9_EEENS6_IJNS7_ILi1EEESI_SI_EEESC_SE_Li256ELb1ELb1ELb0ELb0EEENS1_19SingleTileSchedulerILb1ELb0ELb1ELi128EEEEEEEEEvNT_6ParamsE --------------------------
	.section	.text._ZN7cutlass13device_kernelIN5flash19enable_sm80_to_sm89INS1_16FlashAttnFwdSm80INS1_25CollectiveMainloopFwdSm80ILi8ELi1ELb0EN4cute5tupleIJNS5_1CILi128EEENS7_ILi48EEENS7_ILi256EEEEEELi256ENS_6half_tEfNS_4arch4Sm80ELb1ELb0ELb0ELb1ELb1ELb1ELb1ELb0EEENS1_21CollectiveEpilogueFwdINS6_IJS8_SA_S9_EEENS6_IJNS7_ILi1EEESI_SI_EEESC_SE_Li256ELb1ELb1ELb0ELb0EEENS1_19SingleTileSchedulerILb1ELb0ELb1ELi128EEEEEEEEEvNT_6ParamsE,"ax",@progbits
	.align	128
.text._ZN7cutlass13device_kernelIN5flash19enable_sm80_to_sm89INS1_16FlashAttnFwdSm80INS1_25CollectiveMainloopFwdSm80ILi8ELi1ELb0EN4cute5tupleIJNS5_1CILi128EEENS7_ILi48EEENS7_ILi256EEEEEELi256ENS_6half_tEfNS_4arch4Sm80ELb1ELb0ELb0ELb1ELb1ELb1ELb1ELb0EEENS1_21CollectiveEpilogueFwdINS6_IJS8_SA_S9_EEENS6_IJNS7_ILi1EEESI_SI_EEESC_SE_Li256ELb1ELb1ELb0ELb0EEENS1_19SingleTileSchedulerILb1ELb0ELb1ELi128EEEEEEEEEvNT_6ParamsE:
        .type           _ZN7cutlass13device_kernelIN5flash19enable_sm80_to_sm89INS1_16FlashAttnFwdSm80INS1_25CollectiveMainloopFwdSm80ILi8ELi1ELb0EN4cute5tupleIJNS5_1CILi128EEENS7_ILi48EEENS7_ILi256EEEEEELi256ENS_6half_tEfNS_4arch4Sm80ELb1ELb0ELb0ELb1ELb1ELb1ELb1ELb0EEENS1_21CollectiveEpilogueFwdINS6_IJS8_SA_S9_EEENS6_IJNS7_ILi1EEESI_SI_EEESC_SE_Li256ELb1ELb1ELb0ELb0EEENS1_19SingleTileSchedulerILb1ELb0ELb1ELi128EEEEEEEEEvNT_6ParamsE,@function
        .size           _ZN7cutlass13device_kernelIN5flash19enable_sm80_to_sm89INS1_16FlashAttnFwdSm80INS1_25CollectiveMainloopFwdSm80ILi8ELi1ELb0EN4cute5tupleIJNS5_1CILi128EEENS7_ILi48EEENS7_ILi256EEEEEELi256ENS_6half_tEfNS_4arch4Sm80ELb1ELb0ELb0ELb1ELb1ELb1ELb1ELb0EEENS1_21CollectiveEpilogueFwdINS6_IJS8_SA_S9_EEENS6_IJNS7_ILi1EEESI_SI_EEESC_SE_Li256ELb1ELb1ELb0ELb0EEENS1_19SingleTileSchedulerILb1ELb0ELb1ELi128EEEEEEEEEvNT_6ParamsE,(.L_x_71 - _ZN7cutlass13device_kernelIN5flash19enable_sm80_to_sm89INS1_16FlashAttnFwdSm80INS1_25CollectiveMainloopFwdSm80ILi8ELi1ELb0EN4cute5tupleIJNS5_1CILi128EEENS7_ILi48EEENS7_ILi256EEEEEELi256ENS_6half_tEfNS_4arch4Sm80ELb1ELb0ELb0ELb1ELb1ELb1ELb1ELb0EEENS1_21CollectiveEpilogueFwdINS6_IJS8_SA_S9_EEENS6_IJNS7_ILi1EEESI_SI_EEESC_SE_Li256ELb1ELb1ELb0ELb0EEENS1_19SingleTileSchedulerILb1ELb0ELb1ELi128EEEEEEEEEvNT_6ParamsE)
        .other          _ZN7cutlass13device_kernelIN5flash19enable_sm80_to_sm89INS1_16FlashAttnFwdSm80INS1_25CollectiveMainloopFwdSm80ILi8ELi1ELb0EN4cute5tupleIJNS5_1CILi128EEENS7_ILi48EEENS7_ILi256EEEEEELi256ENS_6half_tEfNS_4arch4Sm80ELb1ELb0ELb0ELb1ELb1ELb1ELb1ELb0EEENS1_21CollectiveEpilogueFwdINS6_IJS8_SA_S9_EEENS6_IJNS7_ILi1EEESI_SI_EEESC_SE_Li256ELb1ELb1ELb0ELb0EEENS1_19SingleTileSchedulerILb1ELb0ELb1ELi128EEEEEEEEEvNT_6ParamsE,@"STO_CUDA_ENTRY STV_DEFAULT"
_ZN7cutlass13device_kernelIN5flash19enable_sm80_to_sm89INS1_16FlashAttnFwdSm80INS1_25CollectiveMainloopFwdSm80ILi8ELi1ELb0EN4cute5tupleIJNS5_1CILi128EEENS7_ILi48EEENS7_ILi256EEEEEELi256ENS_6half_tEfNS_4arch4Sm80ELb1ELb0ELb0ELb1ELb1ELb1ELb1ELb0EEENS1_21CollectiveEpilogueFwdINS6_IJS8_SA_S9_EEENS6_IJNS7_ILi1EEESI_SI_EEESC_SE_Li256ELb1ELb1ELb0ELb0EEENS1_19SingleTileSchedulerILb1ELb0ELb1ELi128EEEEEEEEEvNT_6ParamsE:
[----:B------:R-:W-:Y:S01]  /*0000*/  LDC R1, c[0x0][0x37c] ;  /* 0x0000df00ff017b82 */ /* 0x000fe20000000800 */
[----:B------:R-:W-:Y:S05]  /*0010*/  EXIT ;  /* 0x000000000000794d */ /* 0x000fea0003800000 */
.L_x_35:
        /* <DEDUP_REMOVED lines=14> */
.L_x_71:


//--------------------- .nv.shared.reserved.0     --------------------------
	.section	.nv.shared.reserved.0,"aw",@nobits
	.weak		__nv_reservedSMEM_offset_0_alias
	.size		__nv_reservedSMEM_offset_0_alias, 0, 64
	.other		__nv_reservedSMEM_offset_0_alias,@"STO_CUDA_RESERVED_SHARED STV_DEFAULT"
__nv_reservedSMEM_offset_0_alias:
	.zero		0
	.zero		64


//--------------------- .nv.global                --------------------------
	.section	.nv.global,"aw",@nobits
.nv.global:
	.type		_ZN83_INTERNAL_f6033e6a_47_flash_fwd_hdim256_fp16_paged_softcapall_sm80_cu_49158569_33664cute1_E,@object
	.size		_ZN83_INTERNAL_f6033e6a_47_flash_fwd_hdim256_fp16_paged_softcapall_sm80_cu_49158569_33664cute1_E,(_ZN83_INTERNAL_f6033e6a_47_flash_fwd_hdim256_fp16_paged_softcapall_sm80_cu_49158569_33664cuda3std3__45__cpo6cbeginE - _ZN83_INTERNAL_f6033e6a_47_flash_fwd_hdim256_fp16_paged_softcapall_sm80_cu_49158569_33664cute1_E)
_ZN83_INTERNAL_f6033e6a_47_flash_fwd_hdim256_fp16_paged_softcapall_sm80_cu_49158569_33664cute1_E:
	.zero		1
	.type		_ZN83_INTERNAL_f6033e6a_47_flash_fwd_hdim256_fp16_paged_softcapall_sm80_cu_49158569_33664cuda3std3__45__cpo6cbeginE,@object
	.size		_ZN83_INTERNAL_f6033e6a_47_flash_fwd_hdim256_fp16_paged_softcapall_sm80_cu_49158569_33664cuda3std3__45__cpo6cbeginE,(_ZN83_INTERNAL_f6033e6a_47_flash_fwd_hdim256_fp16_paged_softcapall_sm80_cu_49158569_33664cuda3std3__48in_placeE - _ZN83_INTERNAL_f6033e6a_47_flash_fwd_hdim256_fp16_paged_softcapall_sm80_cu_49158569_33664cuda3std3__45__cpo6cbeginE)
_ZN83_INTERNAL_f6033e6a_47_flash_fwd_hdim256_fp16_paged_softcapall_sm80_cu_49158569_33664cuda3std3__45__cpo6cbeginE:
	.zero		1
	.type		_ZN83_INTERNAL_f6033e6a_47_flash_fwd_hdim256_fp16_paged_softcapall_sm80_cu_49158569_33664cuda3std3__48in_placeE,@object
	.size		_ZN83_INTERNAL_f6033e6a_47_flash_fwd_hdim256_fp16_paged_softcapall_sm80_cu_49158569_33664cuda3std3__48in_placeE,(_ZN83_INTERNAL_f6033e6a_47_flash_fwd_hdim256_fp16_paged_softcapall_sm80_cu_49158569_33664cuda3std6ranges3__45__cpo9iter_moveE - _ZN83_INTERNAL_f6033e6a_47_flash_fwd_hdim256_fp16_paged_softcapall_sm80_cu_49158569_33664cuda3std3__48in_placeE)
_ZN83_INTERNAL_f6033e6a_47_flash_fwd_hdim256_fp16_paged_softcapall_sm80_cu_49158569_33664cuda3std3__48in_placeE:
	.zero		1
	.type		_ZN83_INTERNAL_f6033e6a_47_flash_fwd_hdim256_fp16_paged_softcapall_sm80_cu_49158569_33664cuda3std6ranges3__45__cpo9iter_moveE,@object
	.size		_ZN83_INTERNAL_f6033e6a_47_flash_fwd_hdim256_fp16_paged_softcapall_sm80_cu_49158569_33664cuda3std6ranges3__45__cpo9iter_moveE,(_ZN83_INTERNAL_f6033e6a_47_flash_fwd_hdim256_fp16_paged_softcapall_sm80_cu_49158569_33664cuda3std3__45__cpo5beginE - _ZN83_INTERNAL_f6033e6a_47_flash_fwd_hdim256_fp16_paged_softcapall_sm80_cu_49158569_33664cuda3std6ranges3__45__cpo9iter_moveE)
_ZN83_INTERNAL_f6033e6a_47_flash_fwd_hdim256_fp16_paged_softcapall_sm80_cu_49158569_33664cuda3std6ranges3__45__cpo9iter_moveE:
	.zero		1
	.type		_ZN83_INTERNAL_f6033e6a_47_flash_fwd_hdim256_fp16_paged_softcapall_sm80_cu_49158569_33664cuda3std3__45__cpo5beginE,@object
	.size		_ZN83_INTERNAL_f6033e6a_47_flash_fwd_hdim256_fp16_paged_softcapall_sm80_cu_49158569_33664cuda3std3__45__cpo5beginE,(_ZN83_INTERNAL_f6033e6a_47_flash_fwd_hdim256_fp16_paged_softcapall_sm80_cu_49158569_33664cuda3std3__485_GLOBAL__N__f6033e6a_47_flash_fwd_hdim256_fp16_paged_softcapall_sm80_cu_49158569_33666ignoreE - _ZN83_INTERNAL_f6033e6a_47_flash_fwd_hdim256_fp16_paged_softcapall_sm80_cu_49158569_33664cuda3std3__45__cpo5beginE)
_ZN83_INTERNAL_f6033e6a_47_flash_fwd_hdim256_fp16_paged_softcapall_sm80_cu_49158569_33664cuda3std3__45__cpo5beginE:
	.zero		1
	.type		_ZN83_INTERNAL_f6033e6a_47_flash_fwd_hdim256_fp16_paged_softcapall_sm80_cu_49158569_33664cuda3std3__485_GLOBAL__N__f6033e6a_47_flash_fwd_hdim256_fp16_paged_softcapall_sm80_cu_49158569_33666ignoreE,@object
	.size		_ZN83_INTERNAL_f6033e6a_47_flash_fwd_hdim256_fp16_paged_softcapall_sm80_cu_49158569_33664cuda3std3__485_GLOBAL__N__f6033e6a_47_flash_fwd_hdim256_fp16_paged_softcapall_sm80_cu_49158569_33666ignoreE,(_ZN83_INTERNAL_f6033e6a_47_flash_fwd_hdim256_fp16_paged_softcapall_sm80_cu_49158569_33664cute7productE - _ZN83_INTERNAL_f6033e6a_47_flash_fwd_hdim256_fp16_paged_softcapall_sm80_cu_49158569_33664cuda3std3__485_GLOBAL__N__f6033e6a_47_flash_fwd_hdim256_fp16_paged_softcapall_sm80_cu_49158569_33666ignoreE)
_ZN83_INTERNAL_f6033e6a_47_flash_fwd_hdim256_fp16_paged_softcapall_sm80_cu_49158569_33664cuda3std3__485_GLOBAL__N__f6033e6a_47_flash_fwd_hdim256_fp16_paged_softcapall_sm80_cu_49158569_33666ignoreE:
	.zero		1
	.type		_ZN83_INTERNAL_f6033e6a_47_flash_fwd_hdim256_fp16_paged_softcapall_sm80_cu_49158569_33664cute7productE,@object
	.size		_ZN83_INTERNAL_f6033e6a_47_flash_fwd_hdim256_fp16_paged_softcapall_sm80_cu_49158569_33664cute7productE,(_ZN83_INTERNAL_f6033e6a_47_flash_fwd_hdim256_fp16_paged_softcapall_sm80_cu_49158569_33664cuda3std3__45__cpo3endE - _ZN83_INTERNAL_f6033e6a_47_flash_fwd_hdim256_fp16_paged_softcapall_sm80_cu_49158569_33664cute7productE)
_ZN83_INTERNAL_f6033e6a_47_flash_fwd_hdim256_fp16_paged_softcapall_sm80_cu_49158569_33664cute7productE:
	.zero		1
	.type		_ZN83_INTERNAL_f6033e6a_47_flash_fwd_hdim256_fp16_paged_softcapall_sm80_cu_49158569_33664cuda3std3__45__cpo3endE,@object
	.size		_ZN83_INTERNAL_f6033e6a_47_flash_fwd_hdim256_fp16_paged_softcapall_sm80_cu_49158569_33664cuda3std3__45__cpo3endE,(_ZN83_INTERNAL_f6033e6a_47_flash_fwd_hdim256_fp16_paged_softcapall_sm80_cu_49158569_33664cuda3std3__419piecewise_constructE - _ZN83_INTERNAL_f6033e6a_47_flash_fwd_hdim256_fp16_paged_softcapall_sm80_cu_49158569_33664cuda3std3__45__cpo3endE)
_ZN83_INTERNAL_f6033e6a_47_flash_fwd_hdim256_fp16_paged_softcapall_sm80_cu_49158569_33664cuda3std3__45__cpo3endE:
	.zero		1
	.type		_ZN83_INTERNAL_f6033e6a_47_flash_fwd_hdim256_fp16_paged_softcapall_sm80_cu_49158569_33664cuda3std3__419piecewise_constructE,@object
	.size		_ZN83_INTERNAL_f6033e6a_47_flash_fwd_hdim256_fp16_paged_softcapall_sm80_cu_49158569_33664cuda3std3__419piecewise_constructE,(_ZN83_INTERNAL_f6033e6a_47_flash_fwd_hdim256_fp16_paged_softcapall_sm80_cu_49158569_33664cuda3std3__45__cpo4cendE - _ZN83_INTERNAL_f6033e6a_47_flash_fwd_hdim256_fp16_paged_softcapall_sm80_cu_49158569_33664cuda3std3__419piecewise_constructE)
_ZN83_INTERNAL_f6033e6a_47_flash_fwd_hdim256_fp16_paged_softcapall_sm80_cu_49158569_33664cuda3std3__419piecewise_constructE:
	.zero		1
	.type		_ZN83_INTERNAL_f6033e6a_47_flash_fwd_hdim256_fp16_paged_softcapall_sm80_cu_49158569_33664cuda3std3__45__cpo4cendE,@object
	.size		_ZN83_INTERNAL_f6033e6a_47_flash_fwd_hdim256_fp16_paged_softcapall_sm80_cu_49158569_33664cuda3std3__45__cpo4cendE,(_ZN83_INTERNAL_f6033e6a_47_flash_fwd_hdim256_fp16_paged_softcapall_sm80_cu_49158569_33664cuda3std6ranges3__45__cpo4swapE - _ZN83_INTERNAL_f6033e6a_47_flash_fwd_hdim256_fp16_paged_softcapall_sm80_cu_49158569_33664cuda3std3__45__cpo4cendE)
_ZN83_INTERNAL_f6033e6a_47_flash_fwd_hdim256_fp16_paged_softcapall_sm80_cu_49158569_33664cuda3std3__45__cpo4cendE:
	.zero		1
	.type		_ZN83_INTERNAL_f6033e6a_47_flash_fwd_hdim256_fp16_paged_softcapall_sm80_cu_49158569_33664cuda3std6ranges3__45__cpo4swapE,@object
	.size		_ZN83_INTERNAL_f6033e6a_47_flash_fwd_hdim256_fp16_paged_softcapall_sm80_cu_49158569_33664cuda3std6ranges3__45__cpo4swapE,(.L_7 - _ZN83_INTERNAL_f6033e6a_47_flash_fwd_hdim256_fp16_paged_softcapall_sm80_cu_49158569_33664cuda3std6ranges3__45__cpo4swapE)
_ZN83_INTERNAL_f6033e6a_47_flash_fwd_hdim256_fp16_paged_softcapall_sm80_cu_49158569_33664cuda3std6ranges3__45__cpo4swapE:
	.zero		1
.L_7:


//--------------------- .nv.constant0._ZN7cutlass13device_kernelIN5flash19enable_sm80_to_sm89INS1_16FlashAttnFwdSm80INS1_25CollectiveMainloopFwdSm80ILi8ELi1ELb1EN4cute5tupleIJNS5_1CILi128EEENS7_ILi64EEENS7_ILi256EEEEEELi256ENS_6half_tEfNS_4arch4Sm80ELb0ELb0ELb1ELb0ELb1ELb0ELb1ELb0EEENS1_21CollectiveEpilogueFwdINS6_IJS8_SA_S9_EEENS6_IJNS7_ILi1EEESI_SI_EEESC_SE_Li256ELb0ELb1ELb0ELb0EEENS1_19SingleTileSchedulerILb0ELb0ELb1ELi128EEEEEEEEEvNT_6ParamsE --------------------------
	.section	.nv.constant0._ZN7cutlass13device_kernelIN5flash19enable_sm80_to_sm89INS1_16FlashAttnFwdSm80INS1_25CollectiveMainloopFwdSm80ILi8ELi1ELb1EN4cute5tupleIJNS5_1CILi128EEENS7_ILi64EEENS7_ILi256EEEEEELi256ENS_6half_tEfNS_4arch4Sm80ELb0ELb0ELb1ELb0ELb1ELb0ELb1ELb0EEENS1_21CollectiveEpilogueFwdINS6_IJS8_SA_S9_EEENS6_IJNS7_ILi1EEESI_SI_EEESC_SE_Li256ELb0ELb1ELb0ELb0EEENS1_19SingleTileSchedulerILb0ELb0ELb1ELi128EEEEEEEEEvNT_6ParamsE,"a",@progbits
	.sectionflags	@""
	.align	4
.nv.constant0._ZN7cutlass13device_kernelIN5flash19enable_sm80_to_sm89INS1_16FlashAttnFwdSm80INS1_25CollectiveMainloopFwdSm80ILi8ELi1ELb1EN4cute5tupleIJNS5_1CILi128EEENS7_ILi64EEENS7_ILi256EEEEEELi256ENS_6half_tEfNS_4arch4Sm80ELb0ELb0ELb1ELb0ELb1ELb0ELb1ELb0EEENS1_21CollectiveEpilogueFwdINS6_IJS8_SA_S9_EEENS6_IJNS7_ILi1EEESI_SI_EEESC_SE_Li256ELb0ELb1ELb0ELb0EEENS1_19SingleTileSchedulerILb0ELb0ELb1ELi128EEEEEEEEEvNT_6ParamsE:
	.zero		1944


//--------------------- .nv.constant0._ZN7cutlass13device_kernelIN5flash19enable_sm80_to_sm89INS1_16FlashAttnFwdSm80INS1_25CollectiveMainloopFwdSm80ILi8ELi1ELb1EN4cute5tupleIJNS5_1CILi128EEENS7_ILi64EEENS7_ILi256EEEEEELi256ENS_6half_tEfNS_4arch4Sm80ELb0ELb0ELb1ELb1ELb1ELb0ELb1ELb0EEENS1_21CollectiveEpilogueFwdINS6_IJS8_SA_S9_EEENS6_IJNS7_ILi1EEESI_SI_EEESC_SE_Li256ELb1ELb1ELb0ELb0EEENS1_19SingleTileSchedulerILb1ELb0ELb1ELi128EEEEEEEEEvNT_6ParamsE --------------------------
	.section	.nv.constant0._ZN7cutlass13device_kernelIN5flash19enable_sm80_to_sm89INS1_16FlashAttnFwdSm80INS1_25CollectiveMainloopFwdSm80ILi8ELi1ELb1EN4cute5tupleIJNS5_1CILi128EEENS7_ILi64EEENS7_ILi256EEEEEELi256ENS_6half_tEfNS_4arch4Sm80ELb0ELb0ELb1ELb1ELb1ELb0ELb1ELb0EEENS1_21CollectiveEpilogueFwdINS6_IJS8_SA_S9_EEENS6_IJNS7_ILi1EEESI_SI_EEESC_SE_Li256ELb1ELb1ELb0ELb0EEENS1_19SingleTileSchedulerILb1ELb0ELb1ELi128EEEEEEEEEvNT_6ParamsE,"a",@progbits
	.sectionflags	@""
	.align	4
.nv.constant0._ZN7cutlass13device_kernelIN5flash19enable_sm80_to_sm89INS1_16FlashAttnFwdSm80INS1_25CollectiveMainloopFwdSm80ILi8ELi1ELb1EN4cute5tupleIJNS5_1CILi128EEENS7_ILi64EEENS7_ILi256EEEEEELi256ENS_6half_tEfNS_4arch4Sm80ELb0ELb0ELb1ELb1ELb1ELb0ELb1ELb0EEENS1_21CollectiveEpilogueFwdINS6_IJS8_SA_S9_EEENS6_IJNS7_ILi1EEESI_SI_EEESC_SE_Li256ELb1ELb1ELb0ELb0EEENS1_19SingleTileSchedulerILb1ELb0ELb1ELi128EEEEEEEEEvNT_6ParamsE:
	.zero		1944


//--------------------- .nv.constant0._ZN7cutlass13device_kernelIN5flash19enable_sm80_to_sm89INS1_16FlashAttnFwdSm80INS1_25CollectiveMainloopFwdSm80ILi8ELi1ELb0EN4cute5tupleIJNS5_1CILi128EEENS7_ILi32EEENS7_ILi256EEEEEELi256ENS_6half_tEfNS_4arch4Sm80ELb0ELb0ELb1ELb1ELb1ELb1ELb1ELb0EEENS1_21CollectiveEpilogueFwdINS6_IJS8_SA_S9_EEENS6_IJNS7_ILi1EEESI_SI_EEESC_SE_Li256ELb1ELb1ELb0ELb0EEENS1_19SingleTileSchedulerILb1ELb0ELb1ELi128EEEEEEEEEvNT_6ParamsE --------------------------
	.section	.nv.constant0._ZN7cutlass13device_kernelIN5flash19enable_sm80_to_sm89INS1_16FlashAttnFwdSm80INS1_25CollectiveMainloopFwdSm80ILi8ELi1ELb0EN4cute5tupleIJNS5_1CILi128EEENS7_ILi32EEENS7_ILi256EEEEEELi256ENS_6half_tEfNS_4arch4Sm80ELb0ELb0ELb1ELb1ELb1ELb1ELb1ELb0EEENS1_21CollectiveEpilogueFwdINS6_IJS8_SA_S9_EEENS6_IJNS7_ILi1EEESI_SI_EEESC_SE_Li256ELb1ELb1ELb0ELb0EEENS1_19SingleTileSchedulerILb1ELb0ELb1ELi128EEEEEEEEEvNT_6ParamsE,"a",@progbits
	.sectionflags	@""
	.align	4
.nv.constant0._ZN7cutlass13device_kernelIN5flash19enable_sm80_to_sm89INS1_16FlashAttnFwdSm80INS1_25CollectiveMainloopFwdSm80ILi8ELi1ELb0EN4cute5tupleIJNS5_1CILi128EEENS7_ILi32EEENS7_ILi256EEEEEELi256ENS_6half_tEfNS_4arch4Sm80ELb0ELb0ELb1ELb1ELb1ELb1ELb1ELb0EEENS1_21CollectiveEpilogueFwdINS6_IJS8_SA_S9_EEENS6_IJNS7_ILi1EEESI_SI_EEESC_SE_Li256ELb1ELb1ELb0ELb0EEENS1_19SingleTileSchedulerILb1ELb0ELb1ELi128EEEEEEEEEvNT_6ParamsE:
	.zero		1944


//--------------------- .nv.constant0._ZN7cutlass13device_kernelIN5flash19enable_sm80_to_sm89INS1_16FlashAttnFwdSm80INS1_25CollectiveMainloopFwdSm80ILi8ELi1ELb1EN4cute5tupleIJNS5_1CILi128EEENS7_ILi48EEENS7_ILi256EEEEEELi256ENS_6half_tEfNS_4arch4Sm80ELb0ELb1ELb1ELb0ELb1ELb0ELb1ELb0EEENS1_21CollectiveEpilogueFwdINS6_IJS8_SA_S9_EEENS6_IJNS7_ILi1EEESI_SI_EEESC_SE_Li256ELb0ELb1ELb0ELb0EEENS1_19SingleTileSchedulerILb0ELb0ELb1ELi128EEEEEEEEEvNT_6ParamsE --------------------------
	.section	.nv.constant0._ZN7cutlass13device_kernelIN5flash19enable_sm80_to_sm89INS1_16FlashAttnFwdSm80INS1_25CollectiveMainloopFwdSm80ILi8ELi1ELb1EN4cute5tupleIJNS5_1CILi128EEENS7_ILi48EEENS7_ILi256EEEEEELi256ENS_6half_tEfNS_4arch4Sm80ELb0ELb1ELb1ELb0ELb1ELb0ELb1ELb0EEENS1_21CollectiveEpilogueFwdINS6_IJS8_SA_S9_EEENS6_IJNS7_ILi1EEESI_SI_EEESC_SE_Li256ELb0ELb1ELb0ELb0EEENS1_19SingleTileSchedulerILb0ELb0ELb1ELi128EEEEEEEEEvNT_6ParamsE,"a",@progbits
	.sectionflags	@""
	.align	4
.nv.constant0._ZN7cutlass13device_kernelIN5flash19enable_sm80_to_sm89INS1_16FlashAttnFwdSm80INS1_25CollectiveMainloopFwdSm80ILi8ELi1ELb1EN4cute5tupleIJNS5_1CILi128EEENS7_ILi48EEENS7_ILi256EEEEEELi256ENS_6half_tEfNS_4arch4Sm80ELb0ELb1ELb1ELb0ELb1ELb0ELb1ELb0EEENS1_21CollectiveEpilogueFwdINS6_IJS8_SA_S9_EEENS6_IJNS7_ILi1EEESI_SI_EEESC_SE_Li256ELb0ELb1ELb0ELb0EEENS1_19SingleTileSchedulerILb0ELb0ELb1ELi128EEEEEEEEEvNT_6ParamsE:
	.zero		1944


//--------------------- .nv.constant0._ZN7cutlass13device_kernelIN5flash19enable_sm80_to_sm89INS1_16FlashAttnFwdSm80INS1_25CollectiveMainloopFwdSm80ILi8ELi1ELb1EN4cute5tupleIJNS5_1CILi128EEENS7_ILi48EEENS7_ILi256EEEEEELi256ENS_6half_tEfNS_4arch4Sm80ELb0ELb1ELb1ELb1ELb1ELb0ELb1ELb0EEENS1_21CollectiveEpilogueFwdINS6_IJS8_SA_S9_EEENS6_IJNS7_ILi1EEESI_SI_EEESC_SE_Li256ELb1ELb1ELb0ELb0EEENS1_19SingleTileSchedulerILb1ELb0ELb1ELi128EEEEEEEEEvNT_6ParamsE --------------------------
	.section	.nv.constant0._ZN7cutlass13device_kernelIN5flash19enable_sm80_to_sm89INS1_16FlashAttnFwdSm80INS1_25CollectiveMainloopFwdSm80ILi8ELi1ELb1EN4cute5tupleIJNS5_1CILi128EEENS7_ILi48EEENS7_ILi256EEEEEELi256ENS_6half_tEfNS_4arch4Sm80ELb0ELb1ELb1ELb1ELb1ELb0ELb1ELb0EEENS1_21CollectiveEpilogueFwdINS6_IJS8_SA_S9_EEENS6_IJNS7_ILi1EEESI_SI_EEESC_SE_Li256ELb1ELb1ELb0ELb0EEENS1_19SingleTileSchedulerILb1ELb0ELb1ELi128EEEEEEEEEvNT_6ParamsE,"a",@progbits
	.sectionflags	@""
	.align	4
.nv.constant0._ZN7cutlass13device_kernelIN5flash19enable_sm80_to_sm89INS1_16FlashAttnFwdSm80INS1_25CollectiveMainloopFwdSm80ILi8ELi1ELb1EN4cute5tupleIJNS5_1CILi128EEENS7_ILi48EEENS7_ILi256EEEEEELi256ENS_6half_tEfNS_4arch4Sm80ELb0ELb1ELb1ELb1ELb1ELb0ELb1ELb0EEENS1_21CollectiveEpilogueFwdINS6_IJS8_SA_S9_EEENS6_IJNS7_ILi1EEESI_SI_EEESC_SE_Li256ELb1ELb1ELb0ELb0EEENS1_19SingleTileSchedulerILb1ELb0ELb1ELi128EEEEEEEEEvNT_6ParamsE:
	.zero		1944


//--------------------- .nv.constant0._ZN7cutlass13device_kernelIN5flash19enable_sm80_to_sm89INS1_16FlashAttnFwdSm80INS1_25CollectiveMainloopFwdSm80ILi8ELi1ELb0EN4cute5tupleIJNS5_1CILi128EEENS7_ILi32EEENS7_ILi256EEEEEELi256ENS_6half_tEfNS_4arch4Sm80ELb0ELb1ELb1ELb1ELb1ELb1ELb1ELb0EEENS1_21CollectiveEpilogueFwdINS6_IJS8_SA_S9_EEENS6_IJNS7_ILi1EEESI_SI_EEESC_SE_Li256ELb1ELb1ELb0ELb0EEENS1_19SingleTileSchedulerILb1ELb0ELb1ELi128EEEEEEEEEvNT_6ParamsE --------------------------
	.section	.nv.constant0._ZN7cutlass13device_kernelIN5flash19enable_sm80_to_sm89INS1_16FlashAttnFwdSm80INS1_25CollectiveMainloopFwdSm80ILi8ELi1ELb0EN4cute5tupleIJNS5_1CILi128EEENS7_ILi32EEENS7_ILi256EEEEEELi256ENS_6half_tEfNS_4arch4Sm80ELb0ELb1ELb1ELb1ELb1ELb1ELb1ELb0EEENS1_21CollectiveEpilogueFwdINS6_IJS8_SA_S9_EEENS6_IJNS7_ILi1EEESI_SI_EEESC_SE_Li256ELb1ELb1ELb0ELb0EEENS1_19SingleTileSchedulerILb1ELb0ELb1ELi128EEEEEEEEEvNT_6ParamsE,"a",@progbits
	.sectionflags	@""
	.align	4
.nv.constant0._ZN7cutlass13device_kernelIN5flash19enable_sm80_to_sm89INS1_16FlashAttnFwdSm80INS1_25CollectiveMainloopFwdSm80ILi8ELi1ELb0EN4cute5tupleIJNS5_1CILi128EEENS7_ILi32EEENS7_ILi256EEEEEELi256ENS_6half_tEfNS_4arch4Sm80ELb0ELb1ELb1ELb1ELb1ELb1ELb1ELb0EEENS1_21CollectiveEpilogueFwdINS6_IJS8_SA_S9_EEENS6_IJNS7_ILi1EEESI_SI_EEESC_SE_Li256ELb1ELb1ELb0ELb0EEENS1_19SingleTileSchedulerILb1ELb0ELb1ELi128EEEEEEEEEvNT_6ParamsE:
	.zero		1944


//--------------------- .nv.constant0._ZN7cutlass13device_kernelIN5flash19enable_sm80_to_sm89INS1_16FlashAttnFwdSm80INS1_25CollectiveMainloopFwdSm80ILi8ELi1ELb1EN4cute5tupleIJNS5_1CILi128EEENS7_ILi64EEENS7_ILi256EEEEEELi256ENS_6half_tEfNS_4arch4Sm80ELb1ELb0ELb1ELb0ELb1ELb0ELb1ELb0EEENS1_21CollectiveEpilogueFwdINS6_IJS8_SA_S9_EEENS6_IJNS7_ILi1EEESI_SI_EEESC_SE_Li256ELb0ELb1ELb0ELb0EEENS1_30DynamicPersistentTileSchedulerILi256ELi256ELb0ELb1ELb0EEEEEEEEEvNT_6ParamsE --------------------------
	.section	.nv.constant0._ZN7cutlass13device_kernelIN5flash19enable_sm80_to_sm89INS1_16FlashAttnFwdSm80INS1_25CollectiveMainloopFwdSm80ILi8ELi1ELb1EN4cute5tupleIJNS5_1CILi128EEENS7_ILi64EEENS7_ILi256EEEEEELi256ENS_6half_tEfNS_4arch4Sm80ELb1ELb0ELb1ELb0ELb1ELb0ELb1ELb0EEENS1_21CollectiveEpilogueFwdINS6_IJS8_SA_S9_EEENS6_IJNS7_ILi1EEESI_SI_EEESC_SE_Li256ELb0ELb1ELb0ELb0EEENS1_30DynamicPersistentTileSchedulerILi256ELi256ELb0ELb1ELb0EEEEEEEEEvNT_6ParamsE,"a",@progbits
	.sectionflags	@""
	.align	4
.nv.constant0._ZN7cutlass13device_kernelIN5flash19enable_sm80_to_sm89INS1_16FlashAttnFwdSm80INS1_25CollectiveMainloopFwdSm80ILi8ELi1ELb1EN4cute5tupleIJNS5_1CILi128EEENS7_ILi64EEENS7_ILi256EEEEEELi256ENS_6half_tEfNS_4arch4Sm80ELb1ELb0ELb1ELb0ELb1ELb0ELb1ELb0EEENS1_21CollectiveEpilogueFwdINS6_IJS8_SA_S9_EEENS6_IJNS7_ILi1EEESI_SI_EEESC_SE_Li256ELb0ELb1ELb0ELb0EEENS1_30DynamicPersistentTileSchedulerILi256ELi256ELb0ELb1ELb0EEEEEEEEEvNT_6ParamsE:
	.zero		1960


//--------------------- .nv.constant0._ZN7cutlass13device_kernelIN5flash19enable_sm80_to_sm89INS1_16FlashAttnFwdSm80INS1_25CollectiveMainloopFwdSm80ILi8ELi1ELb1EN4cute5tupleIJNS5_1CILi128EEENS7_ILi64EEENS7_ILi256EEEEEELi256ENS_6half_tEfNS_4arch4Sm80ELb1ELb0ELb1ELb1ELb1ELb0ELb1ELb0EEENS1_21CollectiveEpilogueFwdINS6_IJS8_SA_S9_EEENS6_IJNS7_ILi1EEESI_SI_EEESC_SE_Li256ELb1ELb1ELb0ELb0EEENS1_19SingleTileSchedulerILb1ELb0ELb1ELi128EEEEEEEEEvNT_6ParamsE --------------------------
	.section	.nv.constant0._ZN7cutlass13device_kernelIN5flash19enable_sm80_to_sm89INS1_16FlashAttnFwdSm80INS1_25CollectiveMainloopFwdSm80ILi8ELi1ELb1EN4cute5tupleIJNS5_1CILi128EEENS7_ILi64EEENS7_ILi256EEEEEELi256ENS_6half_tEfNS_4arch4Sm80ELb1ELb0ELb1ELb1ELb1ELb0ELb1ELb0EEENS1_21CollectiveEpilogueFwdINS6_IJS8_SA_S9_EEENS6_IJNS7_ILi1EEESI_SI_EEESC_SE_Li256ELb1ELb1ELb0ELb0EEENS1_19SingleTileSchedulerILb1ELb0ELb1ELi128EEEEEEEEEvNT_6ParamsE,"a",@progbits
	.sectionflags	@""
	.align	4
.nv.constant0._ZN7cutlass13device_kernelIN5flash19enable_sm80_to_sm89INS1_16FlashAttnFwdSm80INS1_25CollectiveMainloopFwdSm80ILi8ELi1ELb1EN4cute5tupleIJNS5_1CILi128EEENS7_ILi64EEENS7_ILi256EEEEEELi256ENS_6half_tEfNS_4arch4Sm80ELb1ELb0ELb1ELb1ELb1ELb0ELb1ELb0EEENS1_21CollectiveEpilogueFwdINS6_IJS8_SA_S9_EEENS6_IJNS7_ILi1EEESI_SI_EEESC_SE_Li256ELb1ELb1ELb0ELb0EEENS1_19SingleTileSchedulerILb1ELb0ELb1ELi128EEEEEEEEEvNT_6ParamsE:
	.zero		1944


//--------------------- .nv.constant0._ZN7cutlass13device_kernelIN5flash19enable_sm80_to_sm89INS1_16FlashAttnFwdSm80INS1_25CollectiveMainloopFwdSm80ILi8ELi1ELb0EN4cute5tupleIJNS5_1CILi128EEENS7_ILi32EEENS7_ILi256EEEEEELi256ENS_6half_tEfNS_4arch4Sm80ELb1ELb0ELb1ELb1ELb1ELb1ELb1ELb0EEENS1_21CollectiveEpilogueFwdINS6_IJS8_SA_S9_EEENS6_IJNS7_ILi1EEESI_SI_EEESC_SE_Li256ELb1ELb1ELb0ELb0EEENS1_19SingleTileSchedulerILb1ELb0ELb1ELi128EEEEEEEEEvNT_6ParamsE --------------------------
	.section	.nv.constant0._ZN7cutlass13device_kernelIN5flash19enable_sm80_to_sm89INS1_16FlashAttnFwdSm80INS1_25CollectiveMainloopFwdSm80ILi8ELi1ELb0EN4cute5tupleIJNS5_1CILi128EEENS7_ILi32EEENS7_ILi256EEEEEELi256ENS_6half_tEfNS_4arch4Sm80ELb1ELb0ELb1ELb1ELb1ELb1ELb1ELb0EEENS1_21CollectiveEpilogueFwdINS6_IJS8_SA_S9_EEENS6_IJNS7_ILi1EEESI_SI_EEESC_SE_Li256ELb1ELb1ELb0ELb0EEENS1_19SingleTileSchedulerILb1ELb0ELb1ELi128EEEEEEEEEvNT_6ParamsE,"a",@progbits
	.sectionflags	@""
	.align	4
.nv.constant0._ZN7cutlass13device_kernelIN5flash19enable_sm80_to_sm89INS1_16FlashAttnFwdSm80INS1_25CollectiveMainloopFwdSm80ILi8ELi1ELb0EN4cute5tupleIJNS5_1CILi128EEENS7_ILi32EEENS7_ILi256EEEEEELi256ENS_6half_tEfNS_4arch4Sm80ELb1ELb0ELb1ELb1ELb1ELb1ELb1ELb0EEENS1_21CollectiveEpilogueFwdINS6_IJS8_SA_S9_EEENS6_IJNS7_ILi1EEESI_SI_EEESC_SE_Li256ELb1ELb1ELb0ELb0EEENS1_19SingleTileSchedulerILb1ELb0ELb1ELi128EEEEEEEEEvNT_6ParamsE:
	.zero		1944


//--------------------- .nv.constant0._ZN7cutlass13device_kernelIN5flash19enable_sm80_to_sm89INS1_16FlashAttnFwdSm80INS1_25CollectiveMainloopFwdSm80ILi8ELi1ELb0EN4cute5tupleIJNS5_1CILi128EEENS7_ILi96EEENS7_ILi256EEEEEELi256ENS_6half_tEfNS_4arch4Sm80ELb0ELb0ELb1ELb0ELb1ELb0ELb1ELb0EEENS1_21CollectiveEpilogueFwdINS6_IJS8_SA_S9_EEENS6_IJNS7_ILi1EEESI_SI_EEESC_SE_Li256ELb0ELb1ELb0ELb0EEENS1_19SingleTileSchedulerILb0ELb0ELb1ELi128EEEEEEEEEvNT_6ParamsE --------------------------
	.section	.nv.constant0._ZN7cutlass13device_kernelIN5flash19enable_sm80_to_sm89INS1_16FlashAttnFwdSm80INS1_25CollectiveMainloopFwdSm80ILi8ELi1ELb0EN4cute5tupleIJNS5_1CILi128EEENS7_ILi96EEENS7_ILi256EEEEEELi256ENS_6half_tEfNS_4arch4Sm80ELb0ELb0ELb1ELb0ELb1ELb0ELb1ELb0EEENS1_21CollectiveEpilogueFwdINS6_IJS8_SA_S9_EEENS6_IJNS7_ILi1EEESI_SI_EEESC_SE_Li256ELb0ELb1ELb0ELb0EEENS1_19SingleTileSchedulerILb0ELb0ELb1ELi128EEEEEEEEEvNT_6ParamsE,"a",@progbits
	.sectionflags	@""
	.align	4
.nv.constant0._ZN7cutlass13device_kernelIN5flash19enable_sm80_to_sm89INS1_16FlashAttnFwdSm80INS1_25CollectiveMainloopFwdSm80ILi8ELi1ELb0EN4cute5tupleIJNS5_1CILi128EEENS7_ILi96EEENS7_ILi256EEEEEELi256ENS_6half_tEfNS_4arch4Sm80ELb0ELb0ELb1ELb0ELb1ELb0ELb1ELb0EEENS1_21CollectiveEpilogueFwdINS6_IJS8_SA_S9_EEENS6_IJNS7_ILi1EEESI_SI_EEESC_SE_Li256ELb0ELb1ELb0ELb0EEENS1_19SingleTileSchedulerILb0ELb0ELb1ELi128EEEEEEEEEvNT_6ParamsE:
	.zero		1944


//--------------------- .nv.constant0._ZN7cutlass13device_kernelIN5flash19enable_sm80_to_sm89INS1_16FlashAttnFwdSm80INS1_25CollectiveMainloopFwdSm80ILi8ELi1ELb0EN4cute5tupleIJNS5_1CILi128EEENS7_ILi96EEENS7_ILi256EEEEEELi256ENS_6half_tEfNS_4arch4Sm80ELb0ELb0ELb1ELb1ELb1ELb0ELb1ELb0EEENS1_21CollectiveEpilogueFwdINS6_IJS8_SA_S9_EEENS6_IJNS7_ILi1EEESI_SI_EEESC_SE_Li256ELb1ELb1ELb0ELb0EEENS1_19SingleTileSchedulerILb1ELb0ELb1ELi128EEEEEEEEEvNT_6ParamsE --------------------------
	.section	.nv.constant0._ZN7cutlass13device_kernelIN5flash19enable_sm80_to_sm89INS1_16FlashAttnFwdSm80INS1_25CollectiveMainloopFwdSm80ILi8ELi1ELb0EN4cute5tupleIJNS5_1CILi128EEENS7_ILi96EEENS7_ILi256EEEEEELi256ENS_6half_tEfNS_4arch4Sm80ELb0ELb0ELb1ELb1ELb1ELb0ELb1ELb0EEENS1_21CollectiveEpilogueFwdINS6_IJS8_SA_S9_EEENS6_IJNS7_ILi1EEESI_SI_EEESC_SE_Li256ELb1ELb1ELb0ELb0EEENS1_19SingleTileSchedulerILb1ELb0ELb1ELi128EEEEEEEEEvNT_6ParamsE,"a",@progbits
	.sectionflags	@""
	.align	4
.nv.constant0._ZN7cutlass13device_kernelIN5flash19enable_sm80_to_sm89INS1_16FlashAttnFwdSm80INS1_25CollectiveMainloopFwdSm80ILi8ELi1ELb0EN4cute5tupleIJNS5_1CILi128EEENS7_ILi96EEENS7_ILi256EEEEEELi256ENS_6half_tEfNS_4arch4Sm80ELb0ELb0ELb1ELb1ELb1ELb0ELb1ELb0EEENS1_21CollectiveEpilogueFwdINS6_IJS8_SA_S9_EEENS6_IJNS7_ILi1EEESI_SI_EEESC_SE_Li256ELb1ELb1ELb0ELb0EEENS1_19SingleTileSchedulerILb1ELb0ELb1ELi128EEEEEEEEEvNT_6ParamsE:
	.zero		1944


//--------------------- .nv.constant0._ZN7cutlass13device_kernelIN5flash19enable_sm80_to_sm89INS1_16FlashAttnFwdSm80INS1_25CollectiveMainloopFwdSm80ILi8ELi1ELb0EN4cute5tupleIJNS5_1CILi128EEENS7_ILi48EEENS7_ILi256EEEEEELi256ENS_6half_tEfNS_4arch4Sm80ELb0ELb0ELb1ELb1ELb1ELb1ELb1ELb0EEENS1_21CollectiveEpilogueFwdINS6_IJS8_SA_S9_EEENS6_IJNS7_ILi1EEESI_SI_EEESC_SE_Li256ELb1ELb1ELb0ELb0EEENS1_19SingleTileSchedulerILb1ELb0ELb1ELi128EEEEEEEEEvNT_6ParamsE --------------------------
	.section	.nv.constant0._ZN7cutlass13device_kernelIN5flash19enable_sm80_to_sm89INS1_16FlashAttnFwdSm80INS1_25CollectiveMainloopFwdSm80ILi8ELi1ELb0EN4cute5tupleIJNS5_1CILi128EEENS7_ILi48EEENS7_ILi256EEEEEELi256ENS_6half_tEfNS_4arch4Sm80ELb0ELb0ELb1ELb1ELb1ELb1ELb1ELb0EEENS1_21CollectiveEpilogueFwdINS6_IJS8_SA_S9_EEENS6_IJNS7_ILi1EEESI_SI_EEESC_SE_Li256ELb1ELb1ELb0ELb0EEENS1_19SingleTileSchedulerILb1ELb0ELb1ELi128EEEEEEEEEvNT_6ParamsE,"a",@progbits
	.sectionflags	@""
	.align	4
.nv.constant0._ZN7cutlass13device_kernelIN5flash19enable_sm80_to_sm89INS1_16FlashAttnFwdSm80INS1_25CollectiveMainloopFwdSm80ILi8ELi1ELb0EN4cute5tupleIJNS5_1CILi128EEENS7_ILi48EEENS7_ILi256EEEEEELi256ENS_6half_tEfNS_4arch4Sm80ELb0ELb0ELb1ELb1ELb1ELb1ELb1ELb0EEENS1_21CollectiveEpilogueFwdINS6_IJS8_SA_S9_EEENS6_IJNS7_ILi1EEESI_SI_EEESC_SE_Li256ELb1ELb1ELb0ELb0EEENS1_19SingleTileSchedulerILb1ELb0ELb1ELi128EEEEEEEEEvNT_6ParamsE:
	.zero		1944


//--------------------- .nv.constant0._ZN7cutlass13device_kernelIN5flash19enable_sm80_to_sm89INS1_16FlashAttnFwdSm80INS1_25CollectiveMainloopFwdSm80ILi8ELi1ELb0EN4cute5tupleIJNS5_1CILi128EEENS7_ILi64EEENS7_ILi256EEEEEELi256ENS_6half_tEfNS_4arch4Sm80ELb0ELb1ELb1ELb0ELb1ELb0ELb1ELb0EEENS1_21CollectiveEpilogueFwdINS6_IJS8_SA_S9_EEENS6_IJNS7_ILi1EEESI_SI_EEESC_SE_Li256ELb0ELb1ELb0ELb0EEENS1_19SingleTileSchedulerILb0ELb0ELb1ELi128EEEEEEEEEvNT_6ParamsE --------------------------
	.section	.nv.constant0._ZN7cutlass13device_kernelIN5flash19enable_sm80_to_sm89INS1_16FlashAttnFwdSm80INS1_25CollectiveMainloopFwdSm80ILi8ELi1ELb0EN4cute5tupleIJNS5_1CILi128EEENS7_ILi64EEENS7_ILi256EEEEEELi256ENS_6half_tEfNS_4arch4Sm80ELb0ELb1ELb1ELb0ELb1ELb0ELb1ELb0EEENS1_21CollectiveEpilogueFwdINS6_IJS8_SA_S9_EEENS6_IJNS7_ILi1EEESI_SI_EEESC_SE_Li256ELb0ELb1ELb0ELb0EEENS1_19SingleTileSchedulerILb0ELb0ELb1ELi128EEEEEEEEEvNT_6ParamsE,"a",@progbits
	.sectionflags	@""
	.align	4
.nv.constant0._ZN7cutlass13device_kernelIN5flash19enable_sm80_to_sm89INS1_16FlashAttnFwdSm80INS1_25CollectiveMainloopFwdSm80ILi8ELi1ELb0EN4cute5tupleIJNS5_1CILi128EEENS7_ILi64EEENS7_ILi256EEEEEELi256ENS_6half_tEfNS_4arch4Sm80ELb0ELb1ELb1ELb0ELb1ELb0ELb1ELb0EEENS1_21CollectiveEpilogueFwdINS6_IJS8_SA_S9_EEENS6_IJNS7_ILi1EEESI_SI_EEESC_SE_Li256ELb0ELb1ELb0ELb0EEENS1_19SingleTileSchedulerILb0ELb0ELb1ELi128EEEEEEEEEvNT_6ParamsE:
	.zero		1944


//--------------------- .nv.constant0._ZN7cutlass13device_kernelIN5flash19enable_sm80_to_sm89INS1_16FlashAttnFwdSm80INS1_25CollectiveMainloopFwdSm80ILi8ELi1ELb0EN4cute5tupleIJNS5_1CILi128EEENS7_ILi64EEENS7_ILi256EEEEEELi256ENS_6half_tEfNS_4arch4Sm80ELb0ELb1ELb1ELb1ELb1ELb0ELb1ELb0EEENS1_21CollectiveEpilogueFwdINS6_IJS8_SA_S9_EEENS6_IJNS7_ILi1EEESI_SI_EEESC_SE_Li256ELb1ELb1ELb0ELb0EEENS1_19SingleTileSchedulerILb1ELb0ELb1ELi128EEEEEEEEEvNT_6ParamsE --------------------------
	.section	.nv.constant0._ZN7cutlass13device_kernelIN5flash19enable_sm80_to_sm89INS1_16FlashAttnFwdSm80INS1_25CollectiveMainloopFwdSm80ILi8ELi1ELb0EN4cute5tupleIJNS5_1CILi128EEENS7_ILi64EEENS7_ILi256EEEEEELi256ENS_6half_tEfNS_4arch4Sm80ELb0ELb1ELb1ELb1ELb1ELb0ELb1ELb0EEENS1_21CollectiveEpilogueFwdINS6_IJS8_SA_S9_EEENS6_IJNS7_ILi1EEESI_SI_EEESC_SE_Li256ELb1ELb1ELb0ELb0EEENS1_19SingleTileSchedulerILb1ELb0ELb1ELi128EEEEEEEEEvNT_6ParamsE,"a",@progbits
	.sectionflags	@""
	.align	4
.nv.constant0._ZN7cutlass13device_kernelIN5flash19enable_sm80_to_sm89INS1_16FlashAttnFwdSm80INS1_25CollectiveMainloopFwdSm80ILi8ELi1ELb0EN4cute5tupleIJNS5_1CILi128EEENS7_ILi64EEENS7_ILi256EEEEEELi256ENS_6half_tEfNS_4arch4Sm80ELb0ELb1ELb1ELb1ELb1ELb0ELb1ELb0EEENS1_21CollectiveEpilogueFwdINS6_IJS8_SA_S9_EEENS6_IJNS7_ILi1EEESI_SI_EEESC_SE_Li256ELb1ELb1ELb0ELb0EEENS1_19SingleTileSchedulerILb1ELb0ELb1ELi128EEEEEEEEEvNT_6ParamsE:
	.zero		1944


//--------------------- .nv.constant0._ZN7cutlass13device_kernelIN5flash19enable_sm80_to_sm89INS1_16FlashAttnFwdSm80INS1_25CollectiveMainloopFwdSm80ILi8ELi1ELb0EN4cute5tupleIJNS5_1CILi128EEENS7_ILi48EEENS7_ILi256EEEEEELi256ENS_6half_tEfNS_4arch4Sm80ELb0ELb1ELb1ELb1ELb1ELb1ELb1ELb0EEENS1_21CollectiveEpilogueFwdINS6_IJS8_SA_S9_EEENS6_IJNS7_ILi1EEESI_SI_EEESC_SE_Li256ELb1ELb1ELb0ELb0EEENS1_19SingleTileSchedulerILb1ELb0ELb1ELi128EEEEEEEEEvNT_6ParamsE --------------------------
	.section	.nv.constant0._ZN7cutlass13device_kernelIN5flash19enable_sm80_to_sm89INS1_16FlashAttnFwdSm80INS1_25CollectiveMainloopFwdSm80ILi8ELi1ELb0EN4cute5tupleIJNS5_1CILi128EEENS7_ILi48EEENS7_ILi256EEEEEELi256ENS_6half_tEfNS_4arch4Sm80ELb0ELb1ELb1ELb1ELb1ELb1ELb1ELb0EEENS1_21CollectiveEpilogueFwdINS6_IJS8_SA_S9_EEENS6_IJNS7_ILi1EEESI_SI_EEESC_SE_Li256ELb1ELb1ELb0ELb0EEENS1_19SingleTileSchedulerILb1ELb0ELb1ELi128EEEEEEEEEvNT_6ParamsE,"a",@progbits
	.sectionflags	@""
	.align	4
.nv.constant0._ZN7cutlass13device_kernelIN5flash19enable_sm80_to_sm89INS1_16FlashAttnFwdSm80INS1_25CollectiveMainloopFwdSm80ILi8ELi1ELb0EN4cute5tupleIJNS5_1CILi128EEENS7_ILi48EEENS7_ILi256EEEEEELi256ENS_6half_tEfNS_4arch4Sm80ELb0ELb1ELb1ELb1ELb1ELb1ELb1ELb0EEENS1_21CollectiveEpilogueFwdINS6_IJS8_SA_S9_EEENS6_IJNS7_ILi1EEESI_SI_EEESC_SE_Li256ELb1ELb1ELb0ELb0EEENS1_19SingleTileSchedulerILb1ELb0ELb1ELi128EEEEEEEEEvNT_6ParamsE:
	.zero		1944


//--------------------- .nv.constant0._ZN7cutlass13device_kernelIN5flash19enable_sm80_to_sm89INS1_16FlashAttnFwdSm80INS1_25CollectiveMainloopFwdSm80ILi8ELi1ELb0EN4cute5tupleIJNS5_1CILi128EEENS7_ILi96EEENS7_ILi256EEEEEELi256ENS_6half_tEfNS_4arch4Sm80ELb1ELb0ELb1ELb0ELb1ELb0ELb1ELb0EEENS1_21CollectiveEpilogueFwdINS6_IJS8_SA_S9_EEENS6_IJNS7_ILi1EEESI_SI_EEESC_SE_Li256ELb0ELb1ELb0ELb0EEENS1_30DynamicPersistentTileSchedulerILi256ELi256ELb0ELb1ELb0EEEEEEEEEvNT_6ParamsE --------------------------
	.section	.nv.constant0._ZN7cutlass13device_kernelIN5flash19enable_sm80_to_sm89INS1_16FlashAttnFwdSm80INS1_25CollectiveMainloopFwdSm80ILi8ELi1ELb0EN4cute5tupleIJNS5_1CILi128EEENS7_ILi96EEENS7_ILi256EEEEEELi256ENS_6half_tEfNS_4arch4Sm80ELb1ELb0ELb1ELb0ELb1ELb0ELb1ELb0EEENS1_21CollectiveEpilogueFwdINS6_IJS8_SA_S9_EEENS6_IJNS7_ILi1EEESI_SI_EEESC_SE_Li256ELb0ELb1ELb0ELb0EEENS1_30DynamicPersistentTileSchedulerILi256ELi256ELb0ELb1ELb0EEEEEEEEEvNT_6ParamsE,"a",@progbits
	.sectionflags	@""
	.align	4
.nv.constant0._ZN7cutlass13device_kernelIN5flash19enable_sm80_to_sm89INS1_16FlashAttnFwdSm80INS1_25CollectiveMainloopFwdSm80ILi8ELi1ELb0EN4cute5tupleIJNS5_1CILi128EEENS7_ILi96EEENS7_ILi256EEEEEELi256ENS_6half_tEfNS_4arch4Sm80ELb1ELb0ELb1ELb0ELb1ELb0ELb1ELb0EEENS1_21CollectiveEpilogueFwdINS6_IJS8_SA_S9_EEENS6_IJNS7_ILi1EEESI_SI_EEESC_SE_Li256ELb0ELb1ELb0ELb0EEENS1_30DynamicPersistentTileSchedulerILi256ELi256ELb0ELb1ELb0EEEEEEEEEvNT_6ParamsE:
	.zero		1960


//--------------------- .nv.constant0._ZN7cutlass13device_kernelIN5flash19enable_sm80_to_sm89INS1_16FlashAttnFwdSm80INS1_25CollectiveMainloopFwdSm80ILi8ELi1ELb0EN4cute5tupleIJNS5_1CILi128EEENS7_ILi96EEENS7_ILi256EEEEEELi256ENS_6half_tEfNS_4arch4Sm80ELb1ELb0ELb1ELb1ELb1ELb0ELb1ELb0EEENS1_21CollectiveEpilogueFwdINS6_IJS8_SA_S9_EEENS6_IJNS7_ILi1EEESI_SI_EEESC_SE_Li256ELb1ELb1ELb0ELb0EEENS1_19SingleTileSchedulerILb1ELb0ELb1ELi128EEEEEEEEEvNT_6ParamsE --------------------------
	.section	.nv.constant0._ZN7cutlass13device_kernelIN5flash19enable_sm80_to_sm89INS1_16FlashAttnFwdSm80INS1_25CollectiveMainloopFwdSm80ILi8ELi1ELb0EN4cute5tupleIJNS5_1CILi128EEENS7_ILi96EEENS7_ILi256EEEEEELi256ENS_6half_tEfNS_4arch4Sm80ELb1ELb0ELb1ELb1ELb1ELb0ELb1ELb0EEENS1_21CollectiveEpilogueFwdINS6_IJS8_SA_S9_EEENS6_IJNS7_ILi1EEESI_SI_EEESC_SE_Li256ELb1ELb1ELb0ELb0EEENS1_19SingleTileSchedulerILb1ELb0ELb1ELi128EEEEEEEEEvNT_6ParamsE,"a",@progbits
	.sectionflags	@""
	.align	4
.nv.constant0._ZN7cutlass13device_kernelIN5flash19enable_sm80_to_sm89INS1_16FlashAttnFwdSm80INS1_25CollectiveMainloopFwdSm80ILi8ELi1ELb0EN4cute5tupleIJNS5_1CILi128EEENS7_ILi96EEENS7_ILi256EEEEEELi256ENS_6half_tEfNS_4arch4Sm80ELb1ELb0ELb1ELb1ELb1ELb0ELb1ELb0EEENS1_21CollectiveEpilogueFwdINS6_IJS8_SA_S9_EEENS6_IJNS7_ILi1EEESI_SI_EEESC_SE_Li256ELb1ELb1ELb0ELb0EEENS1_19SingleTileSchedulerILb1ELb0ELb1ELi128EEEEEEEEEvNT_6ParamsE:
	.zero		1944


//--------------------- .nv.constant0._ZN7cutlass13device_kernelIN5flash19enable_sm80_to_sm89INS1_16FlashAttnFwdSm80INS1_25CollectiveMainloopFwdSm80ILi8ELi1ELb0EN4cute5tupleIJNS5_1CILi128EEENS7_ILi48EEENS7_ILi256EEEEEELi256ENS_6half_tEfNS_4arch4Sm80ELb1ELb0ELb1ELb1ELb1ELb1ELb1ELb0EEENS1_21CollectiveEpilogueFwdINS6_IJS8_SA_S9_EEENS6_IJNS7_ILi1EEESI_SI_EEESC_SE_Li256ELb1ELb1ELb0ELb0EEENS1_19SingleTileSchedulerILb1ELb0ELb1ELi128EEEEEEEEEvNT_6ParamsE --------------------------
	.section	.nv.constant0._ZN7cutlass13device_kernelIN5flash19enable_sm80_to_sm89INS1_16FlashAttnFwdSm80INS1_25CollectiveMainloopFwdSm80ILi8ELi1ELb0EN4cute5tupleIJNS5_1CILi128EEENS7_ILi48EEENS7_ILi256EEEEEELi256ENS_6half_tEfNS_4arch4Sm80ELb1ELb0ELb1ELb1ELb1ELb1ELb1ELb0EEENS1_21CollectiveEpilogueFwdINS6_IJS8_SA_S9_EEENS6_IJNS7_ILi1EEESI_SI_EEESC_SE_Li256ELb1ELb1ELb0ELb0EEENS1_19SingleTileSchedulerILb1ELb0ELb1ELi128EEEEEEEEEvNT_6ParamsE,"a",@progbits
	.sectionflags	@""
	.align	4
.nv.constant0._ZN7cutlass13device_kernelIN5flash19enable_sm80_to_sm89INS1_16FlashAttnFwdSm80INS1_25CollectiveMainloopFwdSm80ILi8ELi1ELb0EN4cute5tupleIJNS5_1CILi128EEENS7_ILi48EEENS7_ILi256EEEEEELi256ENS_6half_tEfNS_4arch4Sm80ELb1ELb0ELb1ELb1ELb1ELb1ELb1ELb0EEENS1_21CollectiveEpilogueFwdINS6_IJS8_SA_S9_EEENS6_IJNS7_ILi1EEESI_SI_EEESC_SE_Li256ELb1ELb1ELb0ELb0EEENS1_19SingleTileSchedulerILb1ELb0ELb1ELi128EEEEEEEEEvNT_6ParamsE:
	.zero		1944


//--------------------- .nv.constant0._ZN7cutlass13device_kernelIN5flash19enable_sm80_to_sm89INS1_16FlashAttnFwdSm80INS1_25CollectiveMainloopFwdSm80ILi8ELi1ELb1EN4cute5tupleIJNS5_1CILi128EEENS7_ILi64EEENS7_ILi256EEEEEELi256ENS_6half_tEfNS_4arch4Sm80ELb0ELb0ELb0ELb0ELb1ELb0ELb1ELb0EEENS1_21CollectiveEpilogueFwdINS6_IJS8_SA_S9_EEENS6_IJNS7_ILi1EEESI_SI_EEESC_SE_Li256ELb0ELb1ELb0ELb0EEENS1_19SingleTileSchedulerILb0ELb0ELb1ELi128EEEEEEEEEvNT_6ParamsE --------------------------
	.section	.nv.constant0._ZN7cutlass13device_kernelIN5flash19enable_sm80_to_sm89INS1_16FlashAttnFwdSm80INS1_25CollectiveMainloopFwdSm80ILi8ELi1ELb1EN4cute5tupleIJNS5_1CILi128EEENS7_ILi64EEENS7_ILi256EEEEEELi256ENS_6half_tEfNS_4arch4Sm80ELb0ELb0ELb0ELb0ELb1ELb0ELb1ELb0EEENS1_21CollectiveEpilogueFwdINS6_IJS8_SA_S9_EEENS6_IJNS7_ILi1EEESI_SI_EEESC_SE_Li256ELb0ELb1ELb0ELb0EEENS1_19SingleTileSchedulerILb0ELb0ELb1ELi128EEEEEEEEEvNT_6ParamsE,"a",@progbits
	.sectionflags	@""
	.align	4
.nv.constant0._ZN7cutlass13device_kernelIN5flash19enable_sm80_to_sm89INS1_16FlashAttnFwdSm80INS1_25CollectiveMainloopFwdSm80ILi8ELi1ELb1EN4cute5tupleIJNS5_1CILi128EEENS7_ILi64EEENS7_ILi256EEEEEELi256ENS_6half_tEfNS_4arch4Sm80ELb0ELb0ELb0ELb0ELb1ELb0ELb1ELb0EEENS1_21CollectiveEpilogueFwdINS6_IJS8_SA_S9_EEENS6_IJNS7_ILi1EEESI_SI_EEESC_SE_Li256ELb0ELb1ELb0ELb0EEENS1_19SingleTileSchedulerILb0ELb0ELb1ELi128EEEEEEEEEvNT_6ParamsE:
	.zero		1944


//--------------------- .nv.constant0._ZN7cutlass13device_kernelIN5flash19enable_sm80_to_sm89INS1_16FlashAttnFwdSm80INS1_25CollectiveMainloopFwdSm80ILi8ELi1ELb1EN4cute5tupleIJNS5_1CILi128EEENS7_ILi64EEENS7_ILi256EEEEEELi256ENS_6half_tEfNS_4arch4Sm80ELb0ELb0ELb0ELb1ELb1ELb0ELb1ELb0EEENS1_21CollectiveEpilogueFwdINS6_IJS8_SA_S9_EEENS6_IJNS7_ILi1EEESI_SI_EEESC_SE_Li256ELb1ELb1ELb0ELb0EEENS1_19SingleTileSchedulerILb1ELb0ELb1ELi128EEEEEEEEEvNT_6ParamsE --------------------------
	.section	.nv.constant0._ZN7cutlass13device_kernelIN5flash19enable_sm80_to_sm89INS1_16FlashAttnFwdSm80INS1_25CollectiveMainloopFwdSm80ILi8ELi1ELb1EN4cute5tupleIJNS5_1CILi128EEENS7_ILi64EEENS7_ILi256EEEEEELi256ENS_6half_tEfNS_4arch4Sm80ELb0ELb0ELb0ELb1ELb1ELb0ELb1ELb0EEENS1_21CollectiveEpilogueFwdINS6_IJS8_SA_S9_EEENS6_IJNS7_ILi1EEESI_SI_EEESC_SE_Li256ELb1ELb1ELb0ELb0EEENS1_19SingleTileSchedulerILb1ELb0ELb1ELi128EEEEEEEEEvNT_6ParamsE,"a",@progbits
	.sectionflags	@""
	.align	4
.nv.constant0._ZN7cutlass13device_kernelIN5flash19enable_sm80_to_sm89INS1_16FlashAttnFwdSm80INS1_25CollectiveMainloopFwdSm80ILi8ELi1ELb1EN4cute5tupleIJNS5_1CILi128EEENS7_ILi64EEENS7_ILi256EEEEEELi256ENS_6half_tEfNS_4arch4Sm80ELb0ELb0ELb0ELb1ELb1ELb0ELb1ELb0EEENS1_21CollectiveEpilogueFwdINS6_IJS8_SA_S9_EEENS6_IJNS7_ILi1EEESI_SI_EEESC_SE_Li256ELb1ELb1ELb0ELb0EEENS1_19SingleTileSchedulerILb1ELb0ELb1ELi128EEEEEEEEEvNT_6ParamsE:
	.zero		1944


//--------------------- .nv.constant0._ZN7cutlass13device_kernelIN5flash19enable_sm80_to_sm89INS1_16FlashAttnFwdSm80INS1_25CollectiveMainloopFwdSm80ILi8ELi1ELb0EN4cute5tupleIJNS5_1CILi128EEENS7_ILi32EEENS7_ILi256EEEEEELi256ENS_6half_tEfNS_4arch4Sm80ELb0ELb0ELb0ELb1ELb1ELb1ELb1ELb0EEENS1_21CollectiveEpilogueFwdINS6_IJS8_SA_S9_EEENS6_IJNS7_ILi1EEESI_SI_EEESC_SE_Li256ELb1ELb1ELb0ELb0EEENS1_19SingleTileSchedulerILb1ELb0ELb1ELi128EEEEEEEEEvNT_6ParamsE --------------------------
	.section	.nv.constant0._ZN7cutlass13device_kernelIN5flash19enable_sm80_to_sm89INS1_16FlashAttnFwdSm80INS1_25CollectiveMainloopFwdSm80ILi8ELi1ELb0EN4cute5tupleIJNS5_1CILi128EEENS7_ILi32EEENS7_ILi256EEEEEELi256ENS_6half_tEfNS_4arch4Sm80ELb0ELb0ELb0ELb1ELb1ELb1ELb1ELb0EEENS1_21CollectiveEpilogueFwdINS6_IJS8_SA_S9_EEENS6_IJNS7_ILi1EEESI_SI_EEESC_SE_Li256ELb1ELb1ELb0ELb0EEENS1_19SingleTileSchedulerILb1ELb0ELb1ELi128EEEEEEEEEvNT_6ParamsE,"a",@progbits
	.sectionflags	@""
	.align	4
.nv.constant0._ZN7cutlass13device_kernelIN5flash19enable_sm80_to_sm89INS1_16FlashAttnFwdSm80INS1_25CollectiveMainloopFwdSm80ILi8ELi1ELb0EN4cute5tupleIJNS5_1CILi128EEENS7_ILi32EEENS7_ILi256EEEEEELi256ENS_6half_tEfNS_4arch4Sm80ELb0ELb0ELb0ELb1ELb1ELb1ELb1ELb0EEENS1_21CollectiveEpilogueFwdINS6_IJS8_SA_S9_EEENS6_IJNS7_ILi1EEESI_SI_EEESC_SE_Li256ELb1ELb1ELb0ELb0EEENS1_19SingleTileSchedulerILb1ELb0ELb1ELi128EEEEEEEEEvNT_6ParamsE:
	.zero		1944


//--------------------- .nv.constant0._ZN7cutlass13device_kernelIN5flash19enable_sm80_to_sm89INS1_16FlashAttnFwdSm80INS1_25CollectiveMainloopFwdSm80ILi8ELi1ELb1EN4cute5tupleIJNS5_1CILi128EEENS7_ILi48EEENS7_ILi256EEEEEELi256ENS_6half_tEfNS_4arch4Sm80ELb0ELb1ELb0ELb0ELb1ELb0ELb1ELb0EEENS1_21CollectiveEpilogueFwdINS6_IJS8_SA_S9_EEENS6_IJNS7_ILi1EEESI_SI_EEESC_SE_Li256ELb0ELb1ELb0ELb0EEENS1_19SingleTileSchedulerILb0ELb0ELb1ELi128EEEEEEEEEvNT_6ParamsE --------------------------
	.section	.nv.constant0._ZN7cutlass13device_kernelIN5flash19enable_sm80_to_sm89INS1_16FlashAttnFwdSm80INS1_25CollectiveMainloopFwdSm80ILi8ELi1ELb1EN4cute5tupleIJNS5_1CILi128EEENS7_ILi48EEENS7_ILi256EEEEEELi256ENS_6half_tEfNS_4arch4Sm80ELb0ELb1ELb0ELb0ELb1ELb0ELb1ELb0EEENS1_21CollectiveEpilogueFwdINS6_IJS8_SA_S9_EEENS6_IJNS7_ILi1EEESI_SI_EEESC_SE_Li256ELb0ELb1ELb0ELb0EEENS1_19SingleTileSchedulerILb0ELb0ELb1ELi128EEEEEEEEEvNT_6ParamsE,"a",@progbits
	.sectionflags	@""
	.align	4
.nv.constant0._ZN7cutlass13device_kernelIN5flash19enable_sm80_to_sm89INS1_16FlashAttnFwdSm80INS1_25CollectiveMainloopFwdSm80ILi8ELi1ELb1EN4cute5tupleIJNS5_1CILi128EEENS7_ILi48EEENS7_ILi256EEEEEELi256ENS_6half_tEfNS_4arch4Sm80ELb0ELb1ELb0ELb0ELb1ELb0ELb1ELb0EEENS1_21CollectiveEpilogueFwdINS6_IJS8_SA_S9_EEENS6_IJNS7_ILi1EEESI_SI_EEESC_SE_Li256ELb0ELb1ELb0ELb0EEENS1_19SingleTileSchedulerILb0ELb0ELb1ELi128EEEEEEEEEvNT_6ParamsE:
	.zero		1944


//--------------------- .nv.constant0._ZN7cutlass13device_kernelIN5flash19enable_sm80_to_sm89INS1_16FlashAttnFwdSm80INS1_25CollectiveMainloopFwdSm80ILi8ELi1ELb1EN4cute5tupleIJNS5_1CILi128EEENS7_ILi48EEENS7_ILi256EEEEEELi256ENS_6half_tEfNS_4arch4Sm80ELb0ELb1ELb0ELb1ELb1ELb0ELb1ELb0EEENS1_21CollectiveEpilogueFwdINS6_IJS8_SA_S9_EEENS6_IJNS7_ILi1EEESI_SI_EEESC_SE_Li256ELb1ELb1ELb0ELb0EEENS1_19SingleTileSchedulerILb1ELb0ELb1ELi128EEEEEEEEEvNT_6ParamsE --------------------------
	.section	.nv.constant0._ZN7cutlass13device_kernelIN5flash19enable_sm80_to_sm89INS1_16FlashAttnFwdSm80INS1_25CollectiveMainloopFwdSm80ILi8ELi1ELb1EN4cute5tupleIJNS5_1CILi128EEENS7_ILi48EEENS7_ILi256EEEEEELi256ENS_6half_tEfNS_4arch4Sm80ELb0ELb1ELb0ELb1ELb1ELb0ELb1ELb0EEENS1_21CollectiveEpilogueFwdINS6_IJS8_SA_S9_EEENS6_IJNS7_ILi1EEESI_SI_EEESC_SE_Li256ELb1ELb1ELb0ELb0EEENS1_19SingleTileSchedulerILb1ELb0ELb1ELi128EEEEEEEEEvNT_6ParamsE,"a",@progbits
	.sectionflags	@""
	.align	4
.nv.constant0._ZN7cutlass13device_kernelIN5flash19enable_sm80_to_sm89INS1_16FlashAttnFwdSm80INS1_25CollectiveMainloopFwdSm80ILi8ELi1ELb1EN4cute5tupleIJNS5_1CILi128EEENS7_ILi48EEENS7_ILi256EEEEEELi256ENS_6half_tEfNS_4arch4Sm80ELb0ELb1ELb0ELb1ELb1ELb0ELb1ELb0EEENS1_21CollectiveEpilogueFwdINS6_IJS8_SA_S9_EEENS6_IJNS7_ILi1EEESI_SI_EEESC_SE_Li256ELb1ELb1ELb0ELb0EEENS1_19SingleTileSchedulerILb1ELb0ELb1ELi128EEEEEEEEEvNT_6ParamsE:
	.zero		1944


//--------------------- .nv.constant0._ZN7cutlass13device_kernelIN5flash19enable_sm80_to_sm89INS1_16FlashAttnFwdSm80INS1_25CollectiveMainloopFwdSm80ILi8ELi1ELb0EN4cute5tupleIJNS5_1CILi128EEENS7_ILi32EEENS7_ILi256EEEEEELi256ENS_6half_tEfNS_4arch4Sm80ELb0ELb1ELb0ELb1ELb1ELb1ELb1ELb0EEENS1_21CollectiveEpilogueFwdINS6_IJS8_SA_S9_EEENS6_IJNS7_ILi1EEESI_SI_EEESC_SE_Li256ELb1ELb1ELb0ELb0EEENS1_19SingleTileSchedulerILb1ELb0ELb1ELi128EEEEEEEEEvNT_6ParamsE --------------------------
	.section	.nv.constant0._ZN7cutlass13device_kernelIN5flash19enable_sm80_to_sm89INS1_16FlashAttnFwdSm80INS1_25CollectiveMainloopFwdSm80ILi8ELi1ELb0EN4cute5tupleIJNS5_1CILi128EEENS7_ILi32EEENS7_ILi256EEEEEELi256ENS_6half_tEfNS_4arch4Sm80ELb0ELb1ELb0ELb1ELb1ELb1ELb1ELb0EEENS1_21CollectiveEpilogueFwdINS6_IJS8_SA_S9_EEENS6_IJNS7_ILi1EEESI_SI_EEESC_SE_Li256ELb1ELb1ELb0ELb0EEENS1_19SingleTileSchedulerILb1ELb0ELb1ELi128EEEEEEEEEvNT_6ParamsE,"a",@progbits
	.sectionflags	@""
	.align	4
.nv.constant0._ZN7cutlass13device_kernelIN5flash19enable_sm80_to_sm89INS1_16FlashAttnFwdSm80INS1_25CollectiveMainloopFwdSm80ILi8ELi1ELb0EN4cute5tupleIJNS5_1CILi128EEENS7_ILi32EEENS7_ILi256EEEEEELi256ENS_6half_tEfNS_4arch4Sm80ELb0ELb1ELb0ELb1ELb1ELb1ELb1ELb0EEENS1_21CollectiveEpilogueFwdINS6_IJS8_SA_S9_EEENS6_IJNS7_ILi1EEESI_SI_EEESC_SE_Li256ELb1ELb1ELb0ELb0EEENS1_19SingleTileSchedulerILb1ELb0ELb1ELi128EEEEEEEEEvNT_6ParamsE:
	.zero		1944


//--------------------- .nv.constant0._ZN7cutlass13device_kernelIN5flash19enable_sm80_to_sm89INS1_16FlashAttnFwdSm80INS1_25CollectiveMainloopFwdSm80ILi8ELi1ELb1EN4cute5tupleIJNS5_1CILi128EEENS7_ILi64EEENS7_ILi256EEEEEELi256ENS_6half_tEfNS_4arch4Sm80ELb1ELb0ELb0ELb0ELb1ELb0ELb1ELb0EEENS1_21CollectiveEpilogueFwdINS6_IJS8_SA_S9_EEENS6_IJNS7_ILi1EEESI_SI_EEESC_SE_Li256ELb0ELb1ELb0ELb0EEENS1_30DynamicPersistentTileSchedulerILi256ELi256ELb0ELb1ELb0EEEEEEEEEvNT_6ParamsE --------------------------
	.section	.nv.constant0._ZN7cutlass13device_kernelIN5flash19enable_sm80_to_sm89INS1_16FlashAttnFwdSm80INS1_25CollectiveMainloopFwdSm80ILi8ELi1ELb1EN4cute5tupleIJNS5_1CILi128EEENS7_ILi64EEENS7_ILi256EEEEEELi256ENS_6half_tEfNS_4arch4Sm80ELb1ELb0ELb0ELb0ELb1ELb0ELb1ELb0EEENS1_21CollectiveEpilogueFwdINS6_IJS8_SA_S9_EEENS6_IJNS7_ILi1EEESI_SI_EEESC_SE_Li256ELb0ELb1ELb0ELb0EEENS1_30DynamicPersistentTileSchedulerILi256ELi256ELb0ELb1ELb0EEEEEEEEEvNT_6ParamsE,"a",@progbits
	.sectionflags	@""
	.align	4
.nv.constant0._ZN7cutlass13device_kernelIN5flash19enable_sm80_to_sm89INS1_16FlashAttnFwdSm80INS1_25CollectiveMainloopFwdSm80ILi8ELi1ELb1EN4cute5tupleIJNS5_1CILi128EEENS7_ILi64EEENS7_ILi256EEEEEELi256ENS_6half_tEfNS_4arch4Sm80ELb1ELb0ELb0ELb0ELb1ELb0ELb1ELb0EEENS1_21CollectiveEpilogueFwdINS6_IJS8_SA_S9_EEENS6_IJNS7_ILi1EEESI_SI_EEESC_SE_Li256ELb0ELb1ELb0ELb0EEENS1_30DynamicPersistentTileSchedulerILi256ELi256ELb0ELb1ELb0EEEEEEEEEvNT_6ParamsE:
	.zero		1960


//--------------------- .nv.constant0._ZN7cutlass13device_kernelIN5flash19enable_sm80_to_sm89INS1_16FlashAttnFwdSm80INS1_25CollectiveMainloopFwdSm80ILi8ELi1ELb1EN4cute5tupleIJNS5_1CILi128EEENS7_ILi64EEENS7_ILi256EEEEEELi256ENS_6half_tEfNS_4arch4Sm80ELb1ELb0ELb0ELb1ELb1ELb0ELb1ELb0EEENS1_21CollectiveEpilogueFwdINS6_IJS8_SA_S9_EEENS6_IJNS7_ILi1EEESI_SI_EEESC_SE_Li256ELb1ELb1ELb0ELb0EEENS1_19SingleTileSchedulerILb1ELb0ELb1ELi128EEEEEEEEEvNT_6ParamsE --------------------------
	.section	.nv.constant0._ZN7cutlass13device_kernelIN5flash19enable_sm80_to_sm89INS1_16FlashAttnFwdSm80INS1_25CollectiveMainloopFwdSm80ILi8ELi1ELb1EN4cute5tupleIJNS5_1CILi128EEENS7_ILi64EEENS7_ILi256EEEEEELi256ENS_6half_tEfNS_4arch4Sm80ELb1ELb0ELb0ELb1ELb1ELb0ELb1ELb0EEENS1_21CollectiveEpilogueFwdINS6_IJS8_SA_S9_EEENS6_IJNS7_ILi1EEESI_SI_EEESC_SE_Li256ELb1ELb1ELb0ELb0EEENS1_19SingleTileSchedulerILb1ELb0ELb1ELi128EEEEEEEEEvNT_6ParamsE,"a",@progbits
	.sectionflags	@""
	.align	4
.nv.constant0._ZN7cutlass13device_kernelIN5flash19enable_sm80_to_sm89INS1_16FlashAttnFwdSm80INS1_25CollectiveMainloopFwdSm80ILi8ELi1ELb1EN4cute5tupleIJNS5_1CILi128EEENS7_ILi64EEENS7_ILi256EEEEEELi256ENS_6half_tEfNS_4arch4Sm80ELb1ELb0ELb0ELb1ELb1ELb0ELb1ELb0EEENS1_21CollectiveEpilogueFwdINS6_IJS8_SA_S9_EEENS6_IJNS7_ILi1EEESI_SI_EEESC_SE_Li256ELb1ELb1ELb0ELb0EEENS1_19SingleTileSchedulerILb1ELb0ELb1ELi128EEEEEEEEEvNT_6ParamsE:
	.zero		1944


//--------------------- .nv.constant0._ZN7cutlass13device_kernelIN5flash19enable_sm80_to_sm89INS1_16FlashAttnFwdSm80INS1_25CollectiveMainloopFwdSm80ILi8ELi1ELb0EN4cute5tupleIJNS5_1CILi128EEENS7_ILi32EEENS7_ILi256EEEEEELi256ENS_6half_tEfNS_4arch4Sm80ELb1ELb0ELb0ELb1ELb1ELb1ELb1ELb0EEENS1_21CollectiveEpilogueFwdINS6_IJS8_SA_S9_EEENS6_IJNS7_ILi1EEESI_SI_EEESC_SE_Li256ELb1ELb1ELb0ELb0EEENS1_19SingleTileSchedulerILb1ELb0ELb1ELi128EEEEEEEEEvNT_6ParamsE --------------------------
	.section	.nv.constant0._ZN7cutlass13device_kernelIN5flash19enable_sm80_to_sm89INS1_16FlashAttnFwdSm80INS1_25CollectiveMainloopFwdSm80ILi8ELi1ELb0EN4cute5tupleIJNS5_1CILi128EEENS7_ILi32EEENS7_ILi256EEEEEELi256ENS_6half_tEfNS_4arch4Sm80ELb1ELb0ELb0ELb1ELb1ELb1ELb1ELb0EEENS1_21CollectiveEpilogueFwdINS6_IJS8_SA_S9_EEENS6_IJNS7_ILi1EEESI_SI_EEESC_SE_Li256ELb1ELb1ELb0ELb0EEENS1_19SingleTileSchedulerILb1ELb0ELb1ELi128EEEEEEEEEvNT_6ParamsE,"a",@progbits
	.sectionflags	@""
	.align	4
.nv.constant0._ZN7cutlass13device_kernelIN5flash19enable_sm80_to_sm89INS1_16FlashAttnFwdSm80INS1_25CollectiveMainloopFwdSm80ILi8ELi1ELb0EN4cute5tupleIJNS5_1CILi128EEENS7_ILi32EEENS7_ILi256EEEEEELi256ENS_6half_tEfNS_4arch4Sm80ELb1ELb0ELb0ELb1ELb1ELb1ELb1ELb0EEENS1_21CollectiveEpilogueFwdINS6_IJS8_SA_S9_EEENS6_IJNS7_ILi1EEESI_SI_EEESC_SE_Li256ELb1ELb1ELb0ELb0EEENS1_19SingleTileSchedulerILb1ELb0ELb1ELi128EEEEEEEEEvNT_6ParamsE:
	.zero		1944


//--------------------- .nv.constant0._ZN7cutlass13device_kernelIN5flash19enable_sm80_to_sm89INS1_16FlashAttnFwdSm80INS1_25CollectiveMainloopFwdSm80ILi8ELi1ELb0EN4cute5tupleIJNS5_1CILi128EEENS7_ILi96EEENS7_ILi256EEEEEELi256ENS_6half_tEfNS_4arch4Sm80ELb0ELb0ELb0ELb0ELb1ELb0ELb1ELb0EEENS1_21CollectiveEpilogueFwdINS6_IJS8_SA_S9_EEENS6_IJNS7_ILi1EEESI_SI_EEESC_SE_Li256ELb0ELb1ELb0ELb0EEENS1_19SingleTileSchedulerILb0ELb0ELb1ELi128EEEEEEEEEvNT_6ParamsE --------------------------
	.section	.nv.constant0._ZN7cutlass13device_kernelIN5flash19enable_sm80_to_sm89INS1_16FlashAttnFwdSm80INS1_25CollectiveMainloopFwdSm80ILi8ELi1ELb0EN4cute5tupleIJNS5_1CILi128EEENS7_ILi96EEENS7_ILi256EEEEEELi256ENS_6half_tEfNS_4arch4Sm80ELb0ELb0ELb0ELb0ELb1ELb0ELb1ELb0EEENS1_21CollectiveEpilogueFwdINS6_IJS8_SA_S9_EEENS6_IJNS7_ILi1EEESI_SI_EEESC_SE_Li256ELb0ELb1ELb0ELb0EEENS1_19SingleTileSchedulerILb0ELb0ELb1ELi128EEEEEEEEEvNT_6ParamsE,"a",@progbits
	.sectionflags	@""
	.align	4
.nv.constant0._ZN7cutlass13device_kernelIN5flash19enable_sm80_to_sm89INS1_16FlashAttnFwdSm80INS1_25CollectiveMainloopFwdSm80ILi8ELi1ELb0EN4cute5tupleIJNS5_1CILi128EEENS7_ILi96EEENS7_ILi256EEEEEELi256ENS_6half_tEfNS_4arch4Sm80ELb0ELb0ELb0ELb0ELb1ELb0ELb1ELb0EEENS1_21CollectiveEpilogueFwdINS6_IJS8_SA_S9_EEENS6_IJNS7_ILi1EEESI_SI_EEESC_SE_Li256ELb0ELb1ELb0ELb0EEENS1_19SingleTileSchedulerILb0ELb0ELb1ELi128EEEEEEEEEvNT_6ParamsE:
	.zero		1944


//--------------------- .nv.constant0._ZN7cutlass13device_kernelIN5flash19enable_sm80_to_sm89INS1_16FlashAttnFwdSm80INS1_25CollectiveMainloopFwdSm80ILi8ELi1ELb0EN4cute5tupleIJNS5_1CILi128EEENS7_ILi96EEENS7_ILi256EEEEEELi256ENS_6half_tEfNS_4arch4Sm80ELb0ELb0ELb0ELb1ELb1ELb0ELb1ELb0EEENS1_21CollectiveEpilogueFwdINS6_IJS8_SA_S9_EEENS6_IJNS7_ILi1EEESI_SI_EEESC_SE_Li256ELb1ELb1ELb0ELb0EEENS1_19SingleTileSchedulerILb1ELb0ELb1ELi128EEEEEEEEEvNT_6ParamsE --------------------------
	.section	.nv.constant0._ZN7cutlass13device_kernelIN5flash19enable_sm80_to_sm89INS1_16FlashAttnFwdSm80INS1_25CollectiveMainloopFwdSm80ILi8ELi1ELb0EN4cute5tupleIJNS5_1CILi128EEENS7_ILi96EEENS7_ILi256EEEEEELi256ENS_6half_tEfNS_4arch4Sm80ELb0ELb0ELb0ELb1ELb1ELb0ELb1ELb0EEENS1_21CollectiveEpilogueFwdINS6_IJS8_SA_S9_EEENS6_IJNS7_ILi1EEESI_SI_EEESC_SE_Li256ELb1ELb1ELb0ELb0EEENS1_19SingleTileSchedulerILb1ELb0ELb1ELi128EEEEEEEEEvNT_6ParamsE,"a",@progbits
	.sectionflags	@""
	.align	4
.nv.constant0._ZN7cutlass13device_kernelIN5flash19enable_sm80_to_sm89INS1_16FlashAttnFwdSm80INS1_25CollectiveMainloopFwdSm80ILi8ELi1ELb0EN4cute5tupleIJNS5_1CILi128EEENS7_ILi96EEENS7_ILi256EEEEEELi256ENS_6half_tEfNS_4arch4Sm80ELb0ELb0ELb0ELb1ELb1ELb0ELb1ELb0EEENS1_21CollectiveEpilogueFwdINS6_IJS8_SA_S9_EEENS6_IJNS7_ILi1EEESI_SI_EEESC_SE_Li256ELb1ELb1ELb0ELb0EEENS1_19SingleTileSchedulerILb1ELb0ELb1ELi128EEEEEEEEEvNT_6ParamsE:
	.zero		1944


//--------------------- .nv.constant0._ZN7cutlass13device_kernelIN5flash19enable_sm80_to_sm89INS1_16FlashAttnFwdSm80INS1_25CollectiveMainloopFwdSm80ILi8ELi1ELb0EN4cute5tupleIJNS5_1CILi128EEENS7_ILi48EEENS7_ILi256EEEEEELi256ENS_6half_tEfNS_4arch4Sm80ELb0ELb0ELb0ELb1ELb1ELb1ELb1ELb0EEENS1_21CollectiveEpilogueFwdINS6_IJS8_SA_S9_EEENS6_IJNS7_ILi1EEESI_SI_EEESC_SE_Li256ELb1ELb1ELb0ELb0EEENS1_19SingleTileSchedulerILb1ELb0ELb1ELi128EEEEEEEEEvNT_6ParamsE --------------------------
	.section	.nv.constant0._ZN7cutlass13device_kernelIN5flash19enable_sm80_to_sm89INS1_16FlashAttnFwdSm80INS1_25CollectiveMainloopFwdSm80ILi8ELi1ELb0EN4cute5tupleIJNS5_1CILi128EEENS7_ILi48EEENS7_ILi256EEEEEELi256ENS_6half_tEfNS_4arch4Sm80ELb0ELb0ELb0ELb1ELb1ELb1ELb1ELb0EEENS1_21CollectiveEpilogueFwdINS6_IJS8_SA_S9_EEENS6_IJNS7_ILi1EEESI_SI_EEESC_SE_Li256ELb1ELb1ELb0ELb0EEENS1_19SingleTileSchedulerILb1ELb0ELb1ELi128EEEEEEEEEvNT_6ParamsE,"a",@progbits
	.sectionflags	@""
	.align	4
.nv.constant0._ZN7cutlass13device_kernelIN5flash19enable_sm80_to_sm89INS1_16FlashAttnFwdSm80INS1_25CollectiveMainloopFwdSm80ILi8ELi1ELb0EN4cute5tupleIJNS5_1CILi128EEENS7_ILi48EEENS7_ILi256EEEEEELi256ENS_6half_tEfNS_4arch4Sm80ELb0ELb0ELb0ELb1ELb1ELb1ELb1ELb0EEENS1_21CollectiveEpilogueFwdINS6_IJS8_SA_S9_EEENS6_IJNS7_ILi1EEESI_SI_EEESC_SE_Li256ELb1ELb1ELb0ELb0EEENS1_19SingleTileSchedulerILb1ELb0ELb1ELi128EEEEEEEEEvNT_6ParamsE:
	.zero		1944


//--------------------- .nv.constant0._ZN7cutlass13device_kernelIN5flash19enable_sm80_to_sm89INS1_16FlashAttnFwdSm80INS1_25CollectiveMainloopFwdSm80ILi8ELi1ELb0EN4cute5tupleIJNS5_1CILi128EEENS7_ILi64EEENS7_ILi256EEEEEELi256ENS_6half_tEfNS_4arch4Sm80ELb0ELb1ELb0ELb0ELb1ELb0ELb1ELb0EEENS1_21CollectiveEpilogueFwdINS6_IJS8_SA_S9_EEENS6_IJNS7_ILi1EEESI_SI_EEESC_SE_Li256ELb0ELb1ELb0ELb0EEENS1_19SingleTileSchedulerILb0ELb0ELb1ELi128EEEEEEEEEvNT_6ParamsE --------------------------
	.section	.nv.constant0._ZN7cutlass13device_kernelIN5flash19enable_sm80_to_sm89INS1_16FlashAttnFwdSm80INS1_25CollectiveMainloopFwdSm80ILi8ELi1ELb0EN4cute5tupleIJNS5_1CILi128EEENS7_ILi64EEENS7_ILi256EEEEEELi256ENS_6half_tEfNS_4arch4Sm80ELb0ELb1ELb0ELb0ELb1ELb0ELb1ELb0EEENS1_21CollectiveEpilogueFwdINS6_IJS8_SA_S9_EEENS6_IJNS7_ILi1EEESI_SI_EEESC_SE_Li256ELb0ELb1ELb0ELb0EEENS1_19SingleTileSchedulerILb0ELb0ELb1ELi128EEEEEEEEEvNT_6ParamsE,"a",@progbits
	.sectionflags	@""
	.align	4
.nv.constant0._ZN7cutlass13device_kernelIN5flash19enable_sm80_to_sm89INS1_16FlashAttnFwdSm80INS1_25CollectiveMainloopFwdSm80ILi8ELi1ELb0EN4cute5tupleIJNS5_1CILi128EEENS7_ILi64EEENS7_ILi256EEEEEELi256ENS_6half_tEfNS_4arch4Sm80ELb0ELb1ELb0ELb0ELb1ELb0ELb1ELb0EEENS1_21CollectiveEpilogueFwdINS6_IJS8_SA_S9_EEENS6_IJNS7_ILi1EEESI_SI_EEESC_SE_Li256ELb0ELb1ELb0ELb0EEENS1_19SingleTileSchedulerILb0ELb0ELb1ELi128EEEEEEEEEvNT_6ParamsE:
	.zero		1944


//--------------------- .nv.constant0._ZN7cutlass13device_kernelIN5flash19enable_sm80_to_sm89INS1_16FlashAttnFwdSm80INS1_25CollectiveMainloopFwdSm80ILi8ELi1ELb0EN4cute5tupleIJNS5_1CILi128EEENS7_ILi64EEENS7_ILi256EEEEEELi256ENS_6half_tEfNS_4arch4Sm80ELb0ELb1ELb0ELb1ELb1ELb0ELb1ELb0EEENS1_21CollectiveEpilogueFwdINS6_IJS8_SA_S9_EEENS6_IJNS7_ILi1EEESI_SI_EEESC_SE_Li256ELb1ELb1ELb0ELb0EEENS1_19SingleTileSchedulerILb1ELb0ELb1ELi128EEEEEEEEEvNT_6ParamsE --------------------------
	.section	.nv.constant0._ZN7cutlass13device_kernelIN5flash19enable_sm80_to_sm89INS1_16FlashAttnFwdSm80INS1_25CollectiveMainloopFwdSm80ILi8ELi1ELb0EN4cute5tupleIJNS5_1CILi128EEENS7_ILi64EEENS7_ILi256EEEEEELi256ENS_6half_tEfNS_4arch4Sm80ELb0ELb1ELb0ELb1ELb1ELb0ELb1ELb0EEENS1_21CollectiveEpilogueFwdINS6_IJS8_SA_S9_EEENS6_IJNS7_ILi1EEESI_SI_EEESC_SE_Li256ELb1ELb1ELb0ELb0EEENS1_19SingleTileSchedulerILb1ELb0ELb1ELi128EEEEEEEEEvNT_6ParamsE,"a",@progbits
	.sectionflags	@""
	.align	4
.nv.constant0._ZN7cutlass13device_kernelIN5flash19enable_sm80_to_sm89INS1_16FlashAttnFwdSm80INS1_25CollectiveMainloopFwdSm80ILi8ELi1ELb0EN4cute5tupleIJNS5_1CILi128EEENS7_ILi64EEENS7_ILi256EEEEEELi256ENS_6half_tEfNS_4arch4Sm80ELb0ELb1ELb0ELb1ELb1ELb0ELb1ELb0EEENS1_21CollectiveEpilogueFwdINS6_IJS8_SA_S9_EEENS6_IJNS7_ILi1EEESI_SI_EEESC_SE_Li256ELb1ELb1ELb0ELb0EEENS1_19SingleTileSchedulerILb1ELb0ELb1ELi128EEEEEEEEEvNT_6ParamsE:
	.zero		1944


//--------------------- .nv.constant0._ZN7cutlass13device_kernelIN5flash19enable_sm80_to_sm89INS1_16FlashAttnFwdSm80INS1_25CollectiveMainloopFwdSm80ILi8ELi1ELb0EN4cute5tupleIJNS5_1CILi128EEENS7_ILi48EEENS7_ILi256EEEEEELi256ENS_6half_tEfNS_4arch4Sm80ELb0ELb1ELb0ELb1ELb1ELb1ELb1ELb0EEENS1_21CollectiveEpilogueFwdINS6_IJS8_SA_S9_EEENS6_IJNS7_ILi1EEESI_SI_EEESC_SE_Li256ELb1ELb1ELb0ELb0EEENS1_19SingleTileSchedulerILb1ELb0ELb1ELi128EEEEEEEEEvNT_6ParamsE --------------------------
	.section	.nv.constant0._ZN7cutlass13device_kernelIN5flash19enable_sm80_to_sm89INS1_16FlashAttnFwdSm80INS1_25CollectiveMainloopFwdSm80ILi8ELi1ELb0EN4cute5tupleIJNS5_1CILi128EEENS7_ILi48EEENS7_ILi256EEEEEELi256ENS_6half_tEfNS_4arch4Sm80ELb0ELb1ELb0ELb1ELb1ELb1ELb1ELb0EEENS1_21CollectiveEpilogueFwdINS6_IJS8_SA_S9_EEENS6_IJNS7_ILi1EEESI_SI_EEESC_SE_Li256ELb1ELb1ELb0ELb0EEENS1_19SingleTileSchedulerILb1ELb0ELb1ELi128EEEEEEEEEvNT_6ParamsE,"a",@progbits
	.sectionflags	@""
	.align	4
.nv.constant0._ZN7cutlass13device_kernelIN5flash19enable_sm80_to_sm89INS1_16FlashAttnFwdSm80INS1_25CollectiveMainloopFwdSm80ILi8ELi1ELb0EN4cute5tupleIJNS5_1CILi128EEENS7_ILi48EEENS7_ILi256EEEEEELi256ENS_6half_tEfNS_4arch4Sm80ELb0ELb1ELb0ELb1ELb1ELb1ELb1ELb0EEENS1_21CollectiveEpilogueFwdINS6_IJS8_SA_S9_EEENS6_IJNS7_ILi1EEESI_SI_EEESC_SE_Li256ELb1ELb1ELb0ELb0EEENS1_19SingleTileSchedulerILb1ELb0ELb1ELi128EEEEEEEEEvNT_6ParamsE:
	.zero		1944


//--------------------- .nv.constant0._ZN7cutlass13device_kernelIN5flash19enable_sm80_to_sm89INS1_16FlashAttnFwdSm80INS1_25CollectiveMainloopFwdSm80ILi8ELi1ELb0EN4cute5tupleIJNS5_1CILi128EEENS7_ILi96EEENS7_ILi256EEEEEELi256ENS_6half_tEfNS_4arch4Sm80ELb1ELb0ELb0ELb0ELb1ELb0ELb1ELb0EEENS1_21CollectiveEpilogueFwdINS6_IJS8_SA_S9_EEENS6_IJNS7_ILi1EEESI_SI_EEESC_SE_Li256ELb0ELb1ELb0ELb0EEENS1_30DynamicPersistentTileSchedulerILi256ELi256ELb0ELb1ELb0EEEEEEEEEvNT_6ParamsE --------------------------
	.section	.nv.constant0._ZN7cutlass13device_kernelIN5flash19enable_sm80_to_sm89INS1_16FlashAttnFwdSm80INS1_25CollectiveMainloopFwdSm80ILi8ELi1ELb0EN4cute5tupleIJNS5_1CILi128EEENS7_ILi96EEENS7_ILi256EEEEEELi256ENS_6half_tEfNS_4arch4Sm80ELb1ELb0ELb0ELb0ELb1ELb0ELb1ELb0EEENS1_21CollectiveEpilogueFwdINS6_IJS8_SA_S9_EEENS6_IJNS7_ILi1EEESI_SI_EEESC_SE_Li256ELb0ELb1ELb0ELb0EEENS1_30DynamicPersistentTileSchedulerILi256ELi256ELb0ELb1ELb0EEEEEEEEEvNT_6ParamsE,"a",@progbits
	.sectionflags	@""
	.align	4
.nv.constant0._ZN7cutlass13device_kernelIN5flash19enable_sm80_to_sm89INS1_16FlashAttnFwdSm80INS1_25CollectiveMainloopFwdSm80ILi8ELi1ELb0EN4cute5tupleIJNS5_1CILi128EEENS7_ILi96EEENS7_ILi256EEEEEELi256ENS_6half_tEfNS_4arch4Sm80ELb1ELb0ELb0ELb0ELb1ELb0ELb1ELb0EEENS1_21CollectiveEpilogueFwdINS6_IJS8_SA_S9_EEENS6_IJNS7_ILi1EEESI_SI_EEESC_SE_Li256ELb0ELb1ELb0ELb0EEENS1_30DynamicPersistentTileSchedulerILi256ELi256ELb0ELb1ELb0EEEEEEEEEvNT_6ParamsE:
	.zero		1960


//--------------------- .nv.constant0._ZN7cutlass13device_kernelIN5flash19enable_sm80_to_sm89INS1_16FlashAttnFwdSm80INS1_25CollectiveMainloopFwdSm80ILi8ELi1ELb0EN4cute5tupleIJNS5_1CILi128EEENS7_ILi96EEENS7_ILi256EEEEEELi256ENS_6half_tEfNS_4arch4Sm80ELb1ELb0ELb0ELb1ELb1ELb0ELb1ELb0EEENS1_21CollectiveEpilogueFwdINS6_IJS8_SA_S9_EEENS6_IJNS7_ILi1EEESI_SI_EEESC_SE_Li256ELb1ELb1ELb0ELb0EEENS1_19SingleTileSchedulerILb1ELb0ELb1ELi128EEEEEEEEEvNT_6ParamsE --------------------------
	.section	.nv.constant0._ZN7cutlass13device_kernelIN5flash19enable_sm80_to_sm89INS1_16FlashAttnFwdSm80INS1_25CollectiveMainloopFwdSm80ILi8ELi1ELb0EN4cute5tupleIJNS5_1CILi128EEENS7_ILi96EEENS7_ILi256EEEEEELi256ENS_6half_tEfNS_4arch4Sm80ELb1ELb0ELb0ELb1ELb1ELb0ELb1ELb0EEENS1_21CollectiveEpilogueFwdINS6_IJS8_SA_S9_EEENS6_IJNS7_ILi1EEESI_SI_EEESC_SE_Li256ELb1ELb1ELb0ELb0EEENS1_19SingleTileSchedulerILb1ELb0ELb1ELi128EEEEEEEEEvNT_6ParamsE,"a",@progbits
	.sectionflags	@""
	.align	4
.nv.constant0._ZN7cutlass13device_kernelIN5flash19enable_sm80_to_sm89INS1_16FlashAttnFwdSm80INS1_25CollectiveMainloopFwdSm80ILi8ELi1ELb0EN4cute5tupleIJNS5_1CILi128EEENS7_ILi96EEENS7_ILi256EEEEEELi256ENS_6half_tEfNS_4arch4Sm80ELb1ELb0ELb0ELb1ELb1ELb0ELb1ELb0EEENS1_21CollectiveEpilogueFwdINS6_IJS8_SA_S9_EEENS6_IJNS7_ILi1EEESI_SI_EEESC_SE_Li256ELb1ELb1ELb0ELb0EEENS1_19SingleTileSchedulerILb1ELb0ELb1ELi128EEEEEEEEEvNT_6ParamsE:
	.zero		1944


//--------------------- .nv.constant0._ZN7cutlass13device_kernelIN5flash19enable_sm80_to_sm89INS1_16FlashAttnFwdSm80INS1_25CollectiveMainloopFwdSm80ILi8ELi1ELb0EN4cute5tupleIJNS5_1CILi128EEENS7_ILi48EEENS7_ILi256EEEEEELi256ENS_6half_tEfNS_4arch4Sm80ELb1ELb0ELb0ELb1ELb1ELb1ELb1ELb0EEENS1_21CollectiveEpilogueFwdINS6_IJS8_SA_S9_EEENS6_IJNS7_ILi1EEESI_SI_EEESC_SE_Li256ELb1ELb1ELb0ELb0EEENS1_19SingleTileSchedulerILb1ELb0ELb1ELi128EEEEEEEEEvNT_6ParamsE --------------------------
	.section	.nv.constant0._ZN7cutlass13device_kernelIN5flash19enable_sm80_to_sm89INS1_16FlashAttnFwdSm80INS1_25CollectiveMainloopFwdSm80ILi8ELi1ELb0EN4cute5tupleIJNS5_1CILi128EEENS7_ILi48EEENS7_ILi256EEEEEELi256ENS_6half_tEfNS_4arch4Sm80ELb1ELb0ELb0ELb1ELb1ELb1ELb1ELb0EEENS1_21CollectiveEpilogueFwdINS6_IJS8_SA_S9_EEENS6_IJNS7_ILi1EEESI_SI_EEESC_SE_Li256ELb1ELb1ELb0ELb0EEENS1_19SingleTileSchedulerILb1ELb0ELb1ELi128EEEEEEEEEvNT_6ParamsE,"a",@progbits
	.sectionflags	@""
	.align	4
.nv.constant0._ZN7cutlass13device_kernelIN5flash19enable_sm80_to_sm89INS1_16FlashAttnFwdSm80INS1_25CollectiveMainloopFwdSm80ILi8ELi1ELb0EN4cute5tupleIJNS5_1CILi128EEENS7_ILi48EEENS7_ILi256EEEEEELi256ENS_6half_tEfNS_4arch4Sm80ELb1ELb0ELb0ELb1ELb1ELb1ELb1ELb0EEENS1_21CollectiveEpilogueFwdINS6_IJS8_SA_S9_EEENS6_IJNS7_ILi1EEESI_SI_EEESC_SE_Li256ELb1ELb1ELb0ELb0EEENS1_19SingleTileSchedulerILb1ELb0ELb1ELi128EEEEEEEEEvNT_6ParamsE:
	.zero		1944


//--------------------- SYMBOLS --------------------------

	.type		.nv.reservedSmem.offset0,@object
	.size		.nv.reservedSmem.offset0,0x4
